//
// Generated by NVIDIA NVVM Compiler
//
// Compiler Build ID: CL-36424714
// Cuda compilation tools, release 13.0, V13.0.88
// Based on NVVM 20.0.0
//

.version 9.0
.target sm_100
.address_size 64

	// .globl	_Z17initialConditionsPdiiiPi
.func  (.param .b64 func_retval0) __internal_accurate_pow
(
	.param .b64 __internal_accurate_pow_param_0,
	.param .b64 __internal_accurate_pow_param_1
)
;
.global .align 4 .b8 precalc_xorwow_matrix[102400];
.global .align 4 .b8 precalc_xorwow_offset_matrix[102400];
.global .align 4 .b8 mrg32k3aM1[2304];
.global .align 4 .b8 mrg32k3aM2[2304];
.global .align 4 .b8 mrg32k3aM1SubSeq[2016];
.global .align 4 .b8 mrg32k3aM2SubSeq[2016];
.global .align 4 .b8 mrg32k3aM1Seq[2304];
.global .align 4 .b8 mrg32k3aM2Seq[2304];
.const .align 8 .b8 __cr_lgamma_table[72];

.visible .entry _Z17initialConditionsPdiiiPi(
	.param .u64 .ptr .align 1 _Z17initialConditionsPdiiiPi_param_0,
	.param .u32 _Z17initialConditionsPdiiiPi_param_1,
	.param .u32 _Z17initialConditionsPdiiiPi_param_2,
	.param .u32 _Z17initialConditionsPdiiiPi_param_3,
	.param .u64 .ptr .align 1 _Z17initialConditionsPdiiiPi_param_4
)
{
	.reg .pred 	%p<6>;
	.reg .b32 	%r<29>;
	.reg .b64 	%rd<114>;

	ld.param.u64 	%rd20, [_Z17initialConditionsPdiiiPi_param_0];
	ld.param.u32 	%r13, [_Z17initialConditionsPdiiiPi_param_1];
	ld.param.u32 	%r14, [_Z17initialConditionsPdiiiPi_param_2];
	ld.param.u32 	%r15, [_Z17initialConditionsPdiiiPi_param_3];
	cvta.to.global.u64 	%rd1, %rd20;
	mov.u32 	%r1, %tid.x;
	mul.lo.s32 	%r28, %r15, %r1;
	mov.u32 	%r16, %ctaid.x;
	add.s32 	%r3, %r28, %r15;
	mul.lo.s32 	%r4, %r14, %r16;
	setp.lt.s32 	%p1, %r15, 1;
	@%p1 bra 	$L__BB0_6;
	mul.lo.s32 	%r5, %r4, %r13;
	add.s32 	%r6, %r28, 1;
	max.s32 	%r17, %r3, %r6;
	sub.s32 	%r18, %r17, %r28;
	and.b32  	%r19, %r18, 1;
	setp.eq.b32 	%p2, %r19, 1;
	not.pred 	%p3, %p2;
	@%p3 bra 	$L__BB0_3;
	ld.param.u32 	%r23, [_Z17initialConditionsPdiiiPi_param_2];
	add.s32 	%r20, %r28, %r5;
	mul.wide.s32 	%rd21, %r20, 8;
	add.s64 	%rd22, %rd1, %rd21;
	mov.b64 	%rd23, -4587795182386624541;
	st.global.u64 	[%rd22], %rd23;
	mul.wide.s32 	%rd24, %r23, 8;
	add.s64 	%rd25, %rd22, %rd24;
	mov.b64 	%rd26, 4567911030049346683;
	st.global.u64 	[%rd25], %rd26;
	add.s64 	%rd27, %rd25, %rd24;
	mov.b64 	%rd28, 4604430719427694035;
	st.global.u64 	[%rd27], %rd28;
	add.s64 	%rd29, %rd27, %rd24;
	mov.b64 	%rd30, 4604411804309259079;
	st.global.u64 	[%rd29], %rd30;
	add.s64 	%rd31, %rd29, %rd24;
	mov.b64 	%rd32, 4541384616683038366;
	st.global.u64 	[%rd31], %rd32;
	add.s64 	%rd33, %rd31, %rd24;
	mov.b64 	%rd34, 4606909500662598756;
	st.global.u64 	[%rd33], %rd34;
	add.s64 	%rd35, %rd33, %rd24;
	mov.b64 	%rd36, 4606987863296115003;
	st.global.u64 	[%rd35], %rd36;
	add.s64 	%rd37, %rd35, %rd24;
	mov.b64 	%rd38, 4607181518080091934;
	st.global.u64 	[%rd37], %rd38;
	add.s64 	%rd39, %rd37, %rd24;
	mov.b64 	%rd40, 4494953999333696135;
	st.global.u64 	[%rd39], %rd40;
	add.s64 	%rd41, %rd39, %rd24;
	mov.b64 	%rd42, 4607182418800017408;
	st.global.u64 	[%rd41], %rd42;
	add.s64 	%rd43, %rd41, %rd24;
	mov.b64 	%rd44, 4570908625961324485;
	st.global.u64 	[%rd43], %rd44;
	add.s64 	%rd45, %rd43, %rd24;
	mov.b64 	%rd46, 4554409085604390575;
	st.global.u64 	[%rd45], %rd46;
	add.s64 	%rd47, %rd45, %rd24;
	mov.b64 	%rd48, 4601839348202105052;
	st.global.u64 	[%rd47], %rd48;
	add.s64 	%rd49, %rd47, %rd24;
	mov.b64 	%rd50, 4607016686333730174;
	st.global.u64 	[%rd49], %rd50;
	add.s64 	%rd51, %rd49, %rd24;
	mov.b64 	%rd52, 4585925428558828667;
	st.global.u64 	[%rd51], %rd52;
	add.s64 	%rd53, %rd51, %rd24;
	mov.b64 	%rd54, 4597746476860750745;
	st.global.u64 	[%rd53], %rd54;
	add.s64 	%rd55, %rd53, %rd24;
	mov.b64 	%rd56, 4660228577184396083;
	st.global.u64 	[%rd55], %rd56;
	add.s64 	%rd57, %rd55, %rd24;
	mov.b64 	%rd58, 4660589436900632166;
	st.global.u64 	[%rd57], %rd58;
	add.s64 	%rd59, %rd57, %rd24;
	mov.b64 	%rd60, 4683236325288050688;
	st.global.u64 	[%rd59], %rd60;
	mov.u32 	%r28, %r6;
$L__BB0_3:
	setp.ge.s32 	%p4, %r6, %r3;
	@%p4 bra 	$L__BB0_6;
	ld.param.u32 	%r24, [_Z17initialConditionsPdiiiPi_param_2];
	add.s64 	%rd2, %rd1, 8;
	add.s32 	%r27, %r28, %r5;
	mul.wide.s32 	%rd61, %r24, 144;
	add.s64 	%rd3, %rd2, %rd61;
	mul.wide.s32 	%rd62, %r24, 136;
	add.s64 	%rd4, %rd2, %rd62;
	mul.wide.s32 	%rd5, %r24, 24;
	mul.wide.s32 	%rd63, %r24, 128;
	add.s64 	%rd6, %rd2, %rd63;
	mul.wide.s32 	%rd7, %r24, 32;
	mul.wide.s32 	%rd64, %r24, 120;
	add.s64 	%rd8, %rd2, %rd64;
	mul.wide.s32 	%rd9, %r24, 40;
	mul.wide.s32 	%rd65, %r24, 112;
	add.s64 	%rd10, %rd2, %rd65;
	mul.wide.s32 	%rd11, %r24, 48;
	mul.wide.s32 	%rd66, %r24, 104;
	add.s64 	%rd12, %rd2, %rd66;
	mul.wide.s32 	%rd13, %r24, 56;
	mul.wide.s32 	%rd67, %r24, 96;
	add.s64 	%rd14, %rd2, %rd67;
	mul.wide.s32 	%rd15, %r24, 64;
	mul.wide.s32 	%rd68, %r24, 88;
	add.s64 	%rd16, %rd2, %rd68;
	mul.wide.s32 	%rd17, %r24, 72;
	mul.wide.s32 	%rd18, %r24, 80;
$L__BB0_5:
	ld.param.u32 	%r25, [_Z17initialConditionsPdiiiPi_param_2];
	mul.wide.s32 	%rd69, %r27, 8;
	add.s64 	%rd70, %rd2, %rd69;
	add.s64 	%rd71, %rd3, %rd69;
	add.s64 	%rd72, %rd4, %rd69;
	add.s64 	%rd73, %rd6, %rd69;
	add.s64 	%rd74, %rd8, %rd69;
	add.s64 	%rd75, %rd10, %rd69;
	add.s64 	%rd76, %rd12, %rd69;
	add.s64 	%rd77, %rd14, %rd69;
	add.s64 	%rd78, %rd16, %rd69;
	mov.b64 	%rd79, -4587795182386624541;
	st.global.u64 	[%rd70+-8], %rd79;
	mul.wide.s32 	%rd80, %r25, 8;
	add.s64 	%rd81, %rd70, %rd80;
	mov.b64 	%rd82, 4567911030049346683;
	st.global.u64 	[%rd81+-8], %rd82;
	mul.wide.s32 	%rd83, %r25, 16;
	add.s64 	%rd84, %rd70, %rd83;
	mov.b64 	%rd85, 4604430719427694035;
	st.global.u64 	[%rd84+-8], %rd85;
	add.s64 	%rd86, %rd70, %rd5;
	mov.b64 	%rd87, 4604411804309259079;
	st.global.u64 	[%rd86+-8], %rd87;
	add.s64 	%rd88, %rd70, %rd7;
	mov.b64 	%rd89, 4541384616683038366;
	st.global.u64 	[%rd88+-8], %rd89;
	add.s64 	%rd90, %rd70, %rd9;
	mov.b64 	%rd91, 4606909500662598756;
	st.global.u64 	[%rd90+-8], %rd91;
	add.s64 	%rd92, %rd70, %rd11;
	mov.b64 	%rd93, 4606987863296115003;
	st.global.u64 	[%rd92+-8], %rd93;
	add.s64 	%rd94, %rd70, %rd13;
	mov.b64 	%rd95, 4607181518080091934;
	st.global.u64 	[%rd94+-8], %rd95;
	add.s64 	%rd96, %rd70, %rd15;
	mov.b64 	%rd97, 4494953999333696135;
	st.global.u64 	[%rd96+-8], %rd97;
	add.s64 	%rd98, %rd70, %rd17;
	mov.b64 	%rd99, 4607182418800017408;
	st.global.u64 	[%rd98+-8], %rd99;
	add.s64 	%rd100, %rd70, %rd18;
	mov.b64 	%rd101, 4570908625961324485;
	st.global.u64 	[%rd100+-8], %rd101;
	mov.b64 	%rd102, 4554409085604390575;
	st.global.u64 	[%rd78+-8], %rd102;
	mov.b64 	%rd103, 4601839348202105052;
	st.global.u64 	[%rd77+-8], %rd103;
	mov.b64 	%rd104, 4607016686333730174;
	st.global.u64 	[%rd76+-8], %rd104;
	mov.b64 	%rd105, 4585925428558828667;
	st.global.u64 	[%rd75+-8], %rd105;
	mov.b64 	%rd106, 4597746476860750745;
	st.global.u64 	[%rd74+-8], %rd106;
	mov.b64 	%rd107, 4660228577184396083;
	st.global.u64 	[%rd73+-8], %rd107;
	mov.b64 	%rd108, 4660589436900632166;
	st.global.u64 	[%rd72+-8], %rd108;
	mov.b64 	%rd109, 4683236325288050688;
	st.global.u64 	[%rd71+-8], %rd109;
	st.global.u64 	[%rd70], %rd79;
	st.global.u64 	[%rd81], %rd82;
	st.global.u64 	[%rd84], %rd85;
	st.global.u64 	[%rd86], %rd87;
	st.global.u64 	[%rd88], %rd89;
	st.global.u64 	[%rd90], %rd91;
	st.global.u64 	[%rd92], %rd93;
	st.global.u64 	[%rd94], %rd95;
	st.global.u64 	[%rd96], %rd97;
	st.global.u64 	[%rd98], %rd99;
	st.global.u64 	[%rd100], %rd101;
	st.global.u64 	[%rd78], %rd102;
	st.global.u64 	[%rd77], %rd103;
	st.global.u64 	[%rd76], %rd104;
	st.global.u64 	[%rd75], %rd105;
	st.global.u64 	[%rd74], %rd106;
	st.global.u64 	[%rd73], %rd107;
	st.global.u64 	[%rd72], %rd108;
	st.global.u64 	[%rd71], %rd109;
	add.s32 	%r28, %r28, 2;
	add.s32 	%r27, %r27, 2;
	setp.lt.s32 	%p5, %r28, %r3;
	@%p5 bra 	$L__BB0_5;
$L__BB0_6:
	ld.param.u64 	%rd113, [_Z17initialConditionsPdiiiPi_param_4];
	cvta.to.global.u64 	%rd110, %rd113;
	add.s32 	%r21, %r4, %r1;
	mul.wide.s32 	%rd111, %r21, 4;
	add.s64 	%rd112, %rd110, %rd111;
	mov.b32 	%r22, 0;
	st.global.u32 	[%rd112], %r22;
	ret;

}
	// .globl	_Z12computeStatePdS_idS_iS_ii
.visible .entry _Z12computeStatePdS_idS_iS_ii(
	.param .u64 .ptr .align 1 _Z12computeStatePdS_idS_iS_ii_param_0,
	.param .u64 .ptr .align 1 _Z12computeStatePdS_idS_iS_ii_param_1,
	.param .u32 _Z12computeStatePdS_idS_iS_ii_param_2,
	.param .f64 _Z12computeStatePdS_idS_iS_ii_param_3,
	.param .u64 .ptr .align 1 _Z12computeStatePdS_idS_iS_ii_param_4,
	.param .u32 _Z12computeStatePdS_idS_iS_ii_param_5,
	.param .u64 .ptr .align 1 _Z12computeStatePdS_idS_iS_ii_param_6,
	.param .u32 _Z12computeStatePdS_idS_iS_ii_param_7,
	.param .u32 _Z12computeStatePdS_idS_iS_ii_param_8
)
{
	.reg .pred 	%p<448>;
	.reg .b32 	%r<1287>;
	.reg .b32 	%f<103>;
	.reg .b64 	%rd<110>;
	.reg .b64 	%fd<2352>;

	ld.param.u64 	%rd58, [_Z12computeStatePdS_idS_iS_ii_param_0];
	ld.param.f64 	%fd590, [_Z12computeStatePdS_idS_iS_ii_param_3];
	ld.param.u64 	%rd60, [_Z12computeStatePdS_idS_iS_ii_param_4];
	ld.param.u64 	%rd61, [_Z12computeStatePdS_idS_iS_ii_param_6];
	ld.param.u32 	%r294, [_Z12computeStatePdS_idS_iS_ii_param_7];
	ld.param.u32 	%r295, [_Z12computeStatePdS_idS_iS_ii_param_8];
	mov.u32 	%r1, %tid.x;
	mul.lo.s32 	%r1270, %r295, %r1;
	setp.lt.s32 	%p4, %r295, 1;
	@%p4 bra 	$L__BB1_367;
	ld.param.u32 	%r1245, [_Z12computeStatePdS_idS_iS_ii_param_2];
	cvta.to.global.u64 	%rd1, %rd61;
	cvta.to.global.u64 	%rd2, %rd58;
	cvta.to.global.u64 	%rd62, %rd60;
	mov.u32 	%r296, %ctaid.x;
	mul.lo.s32 	%r297, %r1245, %r296;
	add.s32 	%r298, %r297, %r1;
	mul.lo.s32 	%r299, %r294, %r298;
	mul.wide.u32 	%rd63, %r299, 8;
	add.s64 	%rd3, %rd62, %rd63;
	add.s32 	%r300, %r299, 1;
	mul.wide.u32 	%rd64, %r300, 8;
	add.s64 	%rd4, %rd62, %rd64;
	add.s32 	%r301, %r299, 2;
	mul.wide.u32 	%rd65, %r301, 8;
	add.s64 	%rd5, %rd62, %rd65;
	add.s32 	%r302, %r299, 3;
	mul.wide.u32 	%rd66, %r302, 8;
	add.s64 	%rd6, %rd62, %rd66;
	add.s32 	%r303, %r299, 4;
	mul.wide.u32 	%rd67, %r303, 8;
	add.s64 	%rd7, %rd62, %rd67;
	add.s32 	%r304, %r299, 5;
	mul.wide.u32 	%rd68, %r304, 8;
	add.s64 	%rd8, %rd62, %rd68;
	add.s32 	%r305, %r299, 6;
	mul.wide.u32 	%rd69, %r305, 8;
	add.s64 	%rd9, %rd62, %rd69;
	add.s32 	%r306, %r299, 7;
	mul.wide.u32 	%rd70, %r306, 8;
	add.s64 	%rd10, %rd62, %rd70;
	add.s32 	%r307, %r299, 8;
	mul.wide.u32 	%rd71, %r307, 8;
	add.s64 	%rd11, %rd62, %rd71;
	add.s32 	%r308, %r299, 9;
	mul.wide.u32 	%rd72, %r308, 8;
	add.s64 	%rd12, %rd62, %rd72;
	add.s32 	%r309, %r299, 10;
	mul.wide.u32 	%rd73, %r309, 8;
	add.s64 	%rd13, %rd62, %rd73;
	add.s32 	%r310, %r299, 11;
	mul.wide.u32 	%rd74, %r310, 8;
	add.s64 	%rd14, %rd62, %rd74;
	add.s32 	%r311, %r299, 12;
	mul.wide.u32 	%rd75, %r311, 8;
	add.s64 	%rd15, %rd62, %rd75;
	add.s32 	%r312, %r299, 13;
	mul.wide.u32 	%rd76, %r312, 8;
	add.s64 	%rd16, %rd62, %rd76;
	add.s32 	%r313, %r299, 14;
	mul.wide.u32 	%rd77, %r313, 8;
	add.s64 	%rd17, %rd62, %rd77;
	mov.b32 	%r314, 1127219200;
	mov.b32 	%r315, -2147483648;
	mov.b64 	%fd1, {%r315, %r314};
	mov.f64 	%fd591, 0d4008000000000000;
	{
	.reg .b32 %temp; 
	mov.b64 	{%temp, %r3}, %fd591;
	}
	and.b32  	%r4, %r3, 2146435072;
	setp.eq.s32 	%p5, %r4, 1073741824;
	setp.lt.s32 	%p7, %r3, 0;
	selp.b32 	%r5, 0, 2146435072, %p7;
	and.b32  	%r316, %r3, 2147483647;
	setp.ne.s32 	%p8, %r316, 1071644672;
	and.pred  	%p1, %p5, %p8;
	mov.f64 	%fd592, 0d4000000000000000;
	{
	.reg .b32 %temp; 
	mov.b64 	{%temp, %r6}, %fd592;
	}
	and.b32  	%r7, %r6, 2146435072;
	setp.eq.s32 	%p9, %r7, 1062207488;
	setp.lt.s32 	%p10, %r6, 0;
	selp.b32 	%r8, 0, 2146435072, %p10;
	and.b32  	%r317, %r6, 2147483647;
	setp.ne.s32 	%p11, %r317, 1071644672;
	and.pred  	%p2, %p9, %p11;
	or.b32  	%r9, %r8, -2147483648;
	mov.f64 	%fd593, 0d40F55CC000000000;
	{
	.reg .b32 %temp; 
	mov.b64 	{%temp, %r318}, %fd593;
	}
	{ // callseq 0, 0
	.param .b64 param0;
	st.param.f64 	[param0], 0d40F55CC000000000;
	.param .b64 param1;
	st.param.f64 	[param1], 0d4008000000000000;
	.param .b64 retval0;
	call.uni (retval0), 
	__internal_accurate_pow, 
	(
	param0, 
	param1
	);
	ld.param.f64 	%fd594, [retval0];
	} // callseq 0
	setp.lt.s32 	%p12, %r318, 0;
	neg.f64 	%fd596, %fd594;
	selp.f64 	%fd597, %fd596, %fd594, %p5;
	selp.f64 	%fd598, %fd597, %fd594, %p12;
	mov.f64 	%fd599, 0d4101170000000000;
	{
	.reg .b32 %temp; 
	mov.b64 	{%temp, %r319}, %fd599;
	}
	{ // callseq 1, 0
	.param .b64 param0;
	st.param.f64 	[param0], 0d4101170000000000;
	.param .b64 param1;
	st.param.f64 	[param1], 0d4008000000000000;
	.param .b64 retval0;
	call.uni (retval0), 
	__internal_accurate_pow, 
	(
	param0, 
	param1
	);
	ld.param.f64 	%fd600, [retval0];
	} // callseq 1
	setp.lt.s32 	%p13, %r319, 0;
	neg.f64 	%fd602, %fd600;
	selp.f64 	%fd603, %fd602, %fd600, %p5;
	selp.f64 	%fd2, %fd603, %fd600, %p13;
	add.f64 	%fd604, %fd598, %fd2;
	{
	.reg .b32 %temp; 
	mov.b64 	{%temp, %r320}, %fd604;
	}
	mov.f64 	%fd605, 0dBFF0000000000000;
	{
	.reg .b32 %temp; 
	mov.b64 	{%temp, %r10}, %fd605;
	}
	and.b32  	%r11, %r10, 2146435072;
	setp.eq.s32 	%p14, %r11, 1072693248;
	abs.f64 	%fd606, %fd604;
	{ // callseq 2, 0
	.param .b64 param0;
	st.param.f64 	[param0], %fd606;
	.param .b64 param1;
	st.param.f64 	[param1], 0dBFF0000000000000;
	.param .b64 retval0;
	call.uni (retval0), 
	__internal_accurate_pow, 
	(
	param0, 
	param1
	);
	ld.param.f64 	%fd607, [retval0];
	} // callseq 2
	setp.lt.s32 	%p16, %r320, 0;
	neg.f64 	%fd609, %fd607;
	selp.f64 	%fd610, %fd609, %fd607, %p14;
	selp.f64 	%fd611, %fd610, %fd607, %p16;
	setp.eq.f64 	%p17, %fd604, 0d0000000000000000;
	selp.b32 	%r321, %r320, 0, %p14;
	setp.lt.s32 	%p18, %r10, 0;
	or.b32  	%r322, %r321, 2146435072;
	selp.b32 	%r323, %r322, %r321, %p18;
	mov.b32 	%r324, 0;
	mov.b64 	%fd612, {%r324, %r323};
	add.f64 	%fd613, %fd604, 0dBFF0000000000000;
	{
	.reg .b32 %temp; 
	mov.b64 	{%temp, %r325}, %fd613;
	}
	and.b32  	%r326, %r325, 2146435072;
	setp.eq.s32 	%p19, %r326, 2146435072;
	setp.nan.f64 	%p20, %fd604, %fd604;
	setp.neu.f64 	%p21, %fd606, 0d7FF0000000000000;
	selp.b32 	%r12, 0, 2146435072, %p18;
	and.b32  	%r327, %r10, 2147483647;
	setp.ne.s32 	%p22, %r327, 1071644672;
	and.pred  	%p3, %p14, %p22;
	or.b32  	%r13, %r12, -2147483648;
	selp.b32 	%r328, %r13, %r12, %p3;
	selp.b32 	%r329, %r328, %r12, %p16;
	mov.b64 	%fd614, {%r324, %r329};
	add.rn.f64 	%fd615, %fd604, %fd605;
	setp.eq.f64 	%p24, %fd604, 0d3FF0000000000000;
	mov.f64 	%fd616, 0d40AA680000000000;
	{
	.reg .b32 %temp; 
	mov.b64 	{%temp, %r330}, %fd616;
	}
	{ // callseq 3, 0
	.param .b64 param0;
	st.param.f64 	[param0], 0d40AA680000000000;
	.param .b64 param1;
	st.param.f64 	[param1], 0dBFF0000000000000;
	.param .b64 retval0;
	call.uni (retval0), 
	__internal_accurate_pow, 
	(
	param0, 
	param1
	);
	ld.param.f64 	%fd617, [retval0];
	} // callseq 3
	setp.lt.s32 	%p25, %r330, 0;
	neg.f64 	%fd619, %fd617;
	selp.f64 	%fd620, %fd619, %fd617, %p14;
	selp.f64 	%fd3, %fd620, %fd617, %p25;
	selp.f64 	%fd621, %fd612, %fd611, %p17;
	selp.f64 	%fd622, %fd615, %fd621, %p20;
	selp.f64 	%fd623, %fd622, %fd614, %p21;
	selp.f64 	%fd624, %fd623, %fd621, %p19;
	selp.f64 	%fd4, 0d3FF0000000000000, %fd624, %p24;
	add.s32 	%r1269, %r1270, %r297;
	mad.lo.s32 	%r1268, %r297, 19, %r1270;
	mul.lo.s32 	%r331, %r296, 19;
	add.s32 	%r332, %r331, 18;
	mad.lo.s32 	%r1267, %r1245, %r332, %r1270;
	add.s32 	%r333, %r331, 14;
	mad.lo.s32 	%r1266, %r1245, %r333, %r1270;
	mul.wide.s32 	%rd18, %r1245, 8;
	mul.wide.s32 	%rd19, %r1245, 16;
	add.s32 	%r334, %r331, 15;
	mad.lo.s32 	%r1265, %r1245, %r334, %r1270;
	add.s32 	%r335, %r331, 16;
	mad.lo.s32 	%r1264, %r1245, %r335, %r1270;
	mad.lo.s32 	%r336, %r1245, %r331, %r1245;
	add.s32 	%r1263, %r1270, %r336;
	add.s32 	%r337, %r331, 2;
	mad.lo.s32 	%r1262, %r1245, %r337, %r1270;
	add.s32 	%r338, %r331, 3;
	mad.lo.s32 	%r1261, %r1245, %r338, %r1270;
	add.s32 	%r339, %r331, 4;
	mad.lo.s32 	%r1260, %r1245, %r339, %r1270;
	add.s32 	%r340, %r331, 5;
	mad.lo.s32 	%r1259, %r1245, %r340, %r1270;
	add.s32 	%r341, %r331, 6;
	mad.lo.s32 	%r1258, %r1245, %r341, %r1270;
	add.s32 	%r342, %r331, 7;
	mad.lo.s32 	%r1257, %r1245, %r342, %r1270;
	add.s32 	%r343, %r331, 8;
	mad.lo.s32 	%r1256, %r1245, %r343, %r1270;
	add.s32 	%r344, %r331, 9;
	mad.lo.s32 	%r1255, %r1245, %r344, %r1270;
	add.s32 	%r345, %r331, 10;
	mad.lo.s32 	%r1254, %r1245, %r345, %r1270;
	add.s32 	%r346, %r331, 11;
	mad.lo.s32 	%r1253, %r1245, %r346, %r1270;
	add.s32 	%r347, %r331, 12;
	mad.lo.s32 	%r1252, %r1245, %r347, %r1270;
	add.s32 	%r348, %r331, 13;
	mad.lo.s32 	%r1251, %r1245, %r348, %r1270;
	add.s32 	%r349, %r331, 17;
	mad.lo.s32 	%r1250, %r1245, %r349, %r1270;
	add.s32 	%r34, %r1270, %r295;
$L__BB1_2:
	setp.eq.s32 	%p26, %r294, 0;
	mul.wide.s32 	%rd20, %r1266, 8;
	add.s64 	%rd21, %rd1, %rd20;
	mul.wide.s32 	%rd78, %r1265, 8;
	add.s64 	%rd22, %rd1, %rd78;
	mul.wide.s32 	%rd79, %r1264, 8;
	add.s64 	%rd23, %rd1, %rd79;
	mul.wide.s32 	%rd24, %r1263, 8;
	add.s64 	%rd25, %rd1, %rd24;
	mul.wide.s32 	%rd80, %r1262, 8;
	add.s64 	%rd26, %rd1, %rd80;
	mul.wide.s32 	%rd81, %r1261, 8;
	add.s64 	%rd27, %rd1, %rd81;
	mul.wide.s32 	%rd82, %r1260, 8;
	add.s64 	%rd28, %rd1, %rd82;
	mul.wide.s32 	%rd83, %r1259, 8;
	add.s64 	%rd29, %rd1, %rd83;
	mul.wide.s32 	%rd84, %r1258, 8;
	add.s64 	%rd30, %rd1, %rd84;
	mul.wide.s32 	%rd85, %r1257, 8;
	add.s64 	%rd31, %rd1, %rd85;
	mul.wide.s32 	%rd86, %r1256, 8;
	add.s64 	%rd32, %rd1, %rd86;
	mul.wide.s32 	%rd87, %r1255, 8;
	add.s64 	%rd33, %rd1, %rd87;
	mul.wide.s32 	%rd88, %r1254, 8;
	add.s64 	%rd34, %rd1, %rd88;
	mul.wide.s32 	%rd89, %r1253, 8;
	add.s64 	%rd35, %rd1, %rd89;
	mul.wide.s32 	%rd90, %r1252, 8;
	add.s64 	%rd36, %rd1, %rd90;
	mul.wide.s32 	%rd91, %r1251, 8;
	add.s64 	%rd37, %rd1, %rd91;
	mul.wide.s32 	%rd38, %r1250, 8;
	add.s64 	%rd39, %rd1, %rd38;
	mov.f64 	%fd2257, 0d3FBA1CAC083126E9;
	mov.f64 	%fd2256, 0d4019800000000000;
	mov.f64 	%fd2255, 0d3F3797CC39FFD60F;
	mov.f64 	%fd2254, 0d408F400000000000;
	mov.f64 	%fd2253, 0d40CCBACCCCCCCCCD;
	mov.f64 	%fd2252, 0d3FD916872B020C4A;
	mov.f64 	%fd2251, 0d3FD2D0E560418937;
	mov.f64 	%fd2250, 0d3F43660E51D25AAB;
	mov.f64 	%fd2249, 0d3F330164840E171A;
	mov.f64 	%fd2248, 0d3FBFB15B573EAB36;
	mov.f64 	%fd2247, 0d3F8DE69AD42C3C9F;
	mov.f64 	%fd2246, 0d3FC395810624DD2F;
	mov.f64 	%fd2245, 0d40159EB851EB851F;
	mov.f64 	%fd2244, 0d402DAD0E56041893;
	mov.f64 	%fd2243, 0d3F04DDDD9648AC41;
	@%p26 bra 	$L__BB1_4;
	ld.global.f64 	%fd640, [%rd3];
	mul.f64 	%fd2244, %fd640, 0d402DAD0E56041893;
	ld.global.f64 	%fd641, [%rd4];
	mul.f64 	%fd2245, %fd641, 0d40159EB851EB851F;
	ld.global.f64 	%fd642, [%rd5];
	mul.f64 	%fd2246, %fd642, 0d3FC395810624DD2F;
	ld.global.f64 	%fd643, [%rd6];
	mul.f64 	%fd2247, %fd643, 0d3F8DE69AD42C3C9F;
	ld.global.f64 	%fd644, [%rd7];
	mul.f64 	%fd2248, %fd644, 0d3FBFB15B573EAB36;
	ld.global.f64 	%fd645, [%rd8];
	mul.f64 	%fd2249, %fd645, 0d3F330164840E171A;
	ld.global.f64 	%fd646, [%rd9];
	mul.f64 	%fd2250, %fd646, 0d3F43660E51D25AAB;
	ld.global.f64 	%fd647, [%rd10];
	mul.f64 	%fd2251, %fd647, 0d3FD2D0E560418937;
	ld.global.f64 	%fd648, [%rd11];
	mul.f64 	%fd2252, %fd648, 0d3FD916872B020C4A;
	ld.global.f64 	%fd649, [%rd12];
	mul.f64 	%fd2243, %fd649, 0d3F04DDDD9648AC41;
	ld.global.f64 	%fd650, [%rd13];
	mul.f64 	%fd651, %fd650, 0d4005CAC083126E98;
	ld.global.f64 	%fd652, [%rd14];
	mul.f64 	%fd2254, %fd652, 0d408F400000000000;
	ld.global.f64 	%fd653, [%rd15];
	mul.f64 	%fd2255, %fd653, 0d3F3797CC39FFD60F;
	ld.global.f64 	%fd654, [%rd16];
	mul.f64 	%fd2256, %fd654, 0d4019800000000000;
	ld.global.f64 	%fd655, [%rd17];
	mul.f64 	%fd2257, %fd655, 0d3FBA1CAC083126E9;
	mul.f64 	%fd2253, %fd651, 0d40B5180000000000;
$L__BB1_4:
	add.s64 	%rd40, %rd2, %rd38;
	ld.global.f64 	%fd35, [%rd40];
	mov.f64 	%fd656, 0d4101170000000000;
	div.rn.f64 	%fd2258, %fd656, %fd35;
	{
	.reg .b32 %temp; 
	mov.b64 	{%temp, %r1271}, %fd2258;
	}
	{
	.reg .b32 %temp; 
	mov.b64 	{%r1272, %temp}, %fd2258;
	}
	setp.gt.s32 	%p27, %r1271, 1048575;
	mov.b32 	%r1273, -1023;
	@%p27 bra 	$L__BB1_6;
	mul.f64 	%fd2258, %fd2258, 0d4350000000000000;
	{
	.reg .b32 %temp; 
	mov.b64 	{%temp, %r1271}, %fd2258;
	}
	{
	.reg .b32 %temp; 
	mov.b64 	{%r1272, %temp}, %fd2258;
	}
	mov.b32 	%r1273, -1077;
$L__BB1_6:
	add.s32 	%r352, %r1271, -1;
	setp.gt.u32 	%p28, %r352, 2146435070;
	@%p28 bra 	$L__BB1_10;
	shr.u32 	%r355, %r1271, 20;
	add.s32 	%r1274, %r1273, %r355;
	and.b32  	%r356, %r1271, 1048575;
	or.b32  	%r357, %r356, 1072693248;
	mov.b64 	%fd2259, {%r1272, %r357};
	setp.lt.u32 	%p30, %r357, 1073127583;
	@%p30 bra 	$L__BB1_9;
	{
	.reg .b32 %temp; 
	mov.b64 	{%r358, %temp}, %fd2259;
	}
	{
	.reg .b32 %temp; 
	mov.b64 	{%temp, %r359}, %fd2259;
	}
	add.s32 	%r360, %r359, -1048576;
	mov.b64 	%fd2259, {%r358, %r360};
	add.s32 	%r1274, %r1274, 1;
$L__BB1_9:
	add.f64 	%fd658, %fd2259, 0dBFF0000000000000;
	add.f64 	%fd659, %fd2259, 0d3FF0000000000000;
	rcp.approx.ftz.f64 	%fd660, %fd659;
	neg.f64 	%fd661, %fd659;
	fma.rn.f64 	%fd662, %fd661, %fd660, 0d3FF0000000000000;
	fma.rn.f64 	%fd663, %fd662, %fd662, %fd662;
	fma.rn.f64 	%fd664, %fd663, %fd660, %fd660;
	mul.f64 	%fd665, %fd658, %fd664;
	fma.rn.f64 	%fd666, %fd658, %fd664, %fd665;
	mul.f64 	%fd667, %fd666, %fd666;
	fma.rn.f64 	%fd668, %fd667, 0d3EB1380B3AE80F1E, 0d3ED0EE258B7A8B04;
	fma.rn.f64 	%fd669, %fd668, %fd667, 0d3EF3B2669F02676F;
	fma.rn.f64 	%fd670, %fd669, %fd667, 0d3F1745CBA9AB0956;
	fma.rn.f64 	%fd671, %fd670, %fd667, 0d3F3C71C72D1B5154;
	fma.rn.f64 	%fd672, %fd671, %fd667, 0d3F624924923BE72D;
	fma.rn.f64 	%fd673, %fd672, %fd667, 0d3F8999999999A3C4;
	fma.rn.f64 	%fd674, %fd673, %fd667, 0d3FB5555555555554;
	sub.f64 	%fd675, %fd658, %fd666;
	add.f64 	%fd676, %fd675, %fd675;
	neg.f64 	%fd677, %fd666;
	fma.rn.f64 	%fd678, %fd677, %fd658, %fd676;
	mul.f64 	%fd679, %fd664, %fd678;
	mul.f64 	%fd680, %fd667, %fd674;
	fma.rn.f64 	%fd681, %fd680, %fd666, %fd679;
	xor.b32  	%r361, %r1274, -2147483648;
	mov.b32 	%r362, 1127219200;
	mov.b64 	%fd682, {%r361, %r362};
	sub.f64 	%fd683, %fd682, %fd1;
	fma.rn.f64 	%fd684, %fd683, 0d3FE62E42FEFA39EF, %fd666;
	fma.rn.f64 	%fd685, %fd683, 0dBFE62E42FEFA39EF, %fd684;
	sub.f64 	%fd686, %fd685, %fd666;
	sub.f64 	%fd687, %fd681, %fd686;
	fma.rn.f64 	%fd688, %fd683, 0d3C7ABC9E3B39803F, %fd687;
	add.f64 	%fd2260, %fd684, %fd688;
	bra.uni 	$L__BB1_11;
$L__BB1_10:
	fma.rn.f64 	%fd657, %fd2258, 0d7FF0000000000000, 0d7FF0000000000000;
	{
	.reg .b32 %temp; 
	mov.b64 	{%temp, %r353}, %fd2258;
	}
	and.b32  	%r354, %r353, 2147483647;
	setp.eq.s32 	%p29, %r354, 0;
	selp.f64 	%fd2260, 0dFFF0000000000000, %fd657, %p29;
$L__BB1_11:
	add.s64 	%rd41, %rd40, %rd18;
	ld.global.f64 	%fd45, [%rd41];
	mov.f64 	%fd689, 0d40B5180000000000;
	div.rn.f64 	%fd2261, %fd689, %fd45;
	{
	.reg .b32 %temp; 
	mov.b64 	{%temp, %r1275}, %fd2261;
	}
	{
	.reg .b32 %temp; 
	mov.b64 	{%r1276, %temp}, %fd2261;
	}
	setp.gt.s32 	%p31, %r1275, 1048575;
	mov.b32 	%r1277, -1023;
	@%p31 bra 	$L__BB1_13;
	mul.f64 	%fd2261, %fd2261, 0d4350000000000000;
	{
	.reg .b32 %temp; 
	mov.b64 	{%temp, %r1275}, %fd2261;
	}
	{
	.reg .b32 %temp; 
	mov.b64 	{%r1276, %temp}, %fd2261;
	}
	mov.b32 	%r1277, -1077;
$L__BB1_13:
	add.s32 	%r365, %r1275, -1;
	setp.gt.u32 	%p32, %r365, 2146435070;
	@%p32 bra 	$L__BB1_17;
	shr.u32 	%r368, %r1275, 20;
	add.s32 	%r1278, %r1277, %r368;
	and.b32  	%r369, %r1275, 1048575;
	or.b32  	%r370, %r369, 1072693248;
	mov.b64 	%fd2262, {%r1276, %r370};
	setp.lt.u32 	%p34, %r370, 1073127583;
	@%p34 bra 	$L__BB1_16;
	{
	.reg .b32 %temp; 
	mov.b64 	{%r371, %temp}, %fd2262;
	}
	{
	.reg .b32 %temp; 
	mov.b64 	{%temp, %r372}, %fd2262;
	}
	add.s32 	%r373, %r372, -1048576;
	mov.b64 	%fd2262, {%r371, %r373};
	add.s32 	%r1278, %r1278, 1;
$L__BB1_16:
	add.f64 	%fd691, %fd2262, 0dBFF0000000000000;
	add.f64 	%fd692, %fd2262, 0d3FF0000000000000;
	rcp.approx.ftz.f64 	%fd693, %fd692;
	neg.f64 	%fd694, %fd692;
	fma.rn.f64 	%fd695, %fd694, %fd693, 0d3FF0000000000000;
	fma.rn.f64 	%fd696, %fd695, %fd695, %fd695;
	fma.rn.f64 	%fd697, %fd696, %fd693, %fd693;
	mul.f64 	%fd698, %fd691, %fd697;
	fma.rn.f64 	%fd699, %fd691, %fd697, %fd698;
	mul.f64 	%fd700, %fd699, %fd699;
	fma.rn.f64 	%fd701, %fd700, 0d3EB1380B3AE80F1E, 0d3ED0EE258B7A8B04;
	fma.rn.f64 	%fd702, %fd701, %fd700, 0d3EF3B2669F02676F;
	fma.rn.f64 	%fd703, %fd702, %fd700, 0d3F1745CBA9AB0956;
	fma.rn.f64 	%fd704, %fd703, %fd700, 0d3F3C71C72D1B5154;
	fma.rn.f64 	%fd705, %fd704, %fd700, 0d3F624924923BE72D;
	fma.rn.f64 	%fd706, %fd705, %fd700, 0d3F8999999999A3C4;
	fma.rn.f64 	%fd707, %fd706, %fd700, 0d3FB5555555555554;
	sub.f64 	%fd708, %fd691, %fd699;
	add.f64 	%fd709, %fd708, %fd708;
	neg.f64 	%fd710, %fd699;
	fma.rn.f64 	%fd711, %fd710, %fd691, %fd709;
	mul.f64 	%fd712, %fd697, %fd711;
	mul.f64 	%fd713, %fd700, %fd707;
	fma.rn.f64 	%fd714, %fd713, %fd699, %fd712;
	xor.b32  	%r374, %r1278, -2147483648;
	mov.b32 	%r375, 1127219200;
	mov.b64 	%fd715, {%r374, %r375};
	sub.f64 	%fd716, %fd715, %fd1;
	fma.rn.f64 	%fd717, %fd716, 0d3FE62E42FEFA39EF, %fd699;
	fma.rn.f64 	%fd718, %fd716, 0dBFE62E42FEFA39EF, %fd717;
	sub.f64 	%fd719, %fd718, %fd699;
	sub.f64 	%fd720, %fd714, %fd719;
	fma.rn.f64 	%fd721, %fd716, 0d3C7ABC9E3B39803F, %fd720;
	add.f64 	%fd2263, %fd717, %fd721;
	bra.uni 	$L__BB1_18;
$L__BB1_17:
	fma.rn.f64 	%fd690, %fd2261, 0d7FF0000000000000, 0d7FF0000000000000;
	{
	.reg .b32 %temp; 
	mov.b64 	{%temp, %r366}, %fd2261;
	}
	and.b32  	%r367, %r366, 2147483647;
	setp.eq.s32 	%p33, %r367, 0;
	selp.f64 	%fd2263, 0dFFF0000000000000, %fd690, %p33;
$L__BB1_18:
	add.s64 	%rd42, %rd2, %rd20;
	ld.global.f64 	%fd55, [%rd42];
	mov.f64 	%fd722, 0d409F400000000000;
	div.rn.f64 	%fd2264, %fd722, %fd55;
	{
	.reg .b32 %temp; 
	mov.b64 	{%temp, %r1279}, %fd2264;
	}
	{
	.reg .b32 %temp; 
	mov.b64 	{%r1280, %temp}, %fd2264;
	}
	setp.gt.s32 	%p35, %r1279, 1048575;
	mov.b32 	%r1281, -1023;
	@%p35 bra 	$L__BB1_20;
	mul.f64 	%fd2264, %fd2264, 0d4350000000000000;
	{
	.reg .b32 %temp; 
	mov.b64 	{%temp, %r1279}, %fd2264;
	}
	{
	.reg .b32 %temp; 
	mov.b64 	{%r1280, %temp}, %fd2264;
	}
	mov.b32 	%r1281, -1077;
$L__BB1_20:
	add.s32 	%r378, %r1279, -1;
	setp.gt.u32 	%p36, %r378, 2146435070;
	@%p36 bra 	$L__BB1_24;
	shr.u32 	%r381, %r1279, 20;
	add.s32 	%r1282, %r1281, %r381;
	and.b32  	%r382, %r1279, 1048575;
	or.b32  	%r383, %r382, 1072693248;
	mov.b64 	%fd2265, {%r1280, %r383};
	setp.lt.u32 	%p38, %r383, 1073127583;
	@%p38 bra 	$L__BB1_23;
	{
	.reg .b32 %temp; 
	mov.b64 	{%r384, %temp}, %fd2265;
	}
	{
	.reg .b32 %temp; 
	mov.b64 	{%temp, %r385}, %fd2265;
	}
	add.s32 	%r386, %r385, -1048576;
	mov.b64 	%fd2265, {%r384, %r386};
	add.s32 	%r1282, %r1282, 1;
$L__BB1_23:
	add.f64 	%fd724, %fd2265, 0dBFF0000000000000;
	add.f64 	%fd725, %fd2265, 0d3FF0000000000000;
	rcp.approx.ftz.f64 	%fd726, %fd725;
	neg.f64 	%fd727, %fd725;
	fma.rn.f64 	%fd728, %fd727, %fd726, 0d3FF0000000000000;
	fma.rn.f64 	%fd729, %fd728, %fd728, %fd728;
	fma.rn.f64 	%fd730, %fd729, %fd726, %fd726;
	mul.f64 	%fd731, %fd724, %fd730;
	fma.rn.f64 	%fd732, %fd724, %fd730, %fd731;
	mul.f64 	%fd733, %fd732, %fd732;
	fma.rn.f64 	%fd734, %fd733, 0d3EB1380B3AE80F1E, 0d3ED0EE258B7A8B04;
	fma.rn.f64 	%fd735, %fd734, %fd733, 0d3EF3B2669F02676F;
	fma.rn.f64 	%fd736, %fd735, %fd733, 0d3F1745CBA9AB0956;
	fma.rn.f64 	%fd737, %fd736, %fd733, 0d3F3C71C72D1B5154;
	fma.rn.f64 	%fd738, %fd737, %fd733, 0d3F624924923BE72D;
	fma.rn.f64 	%fd739, %fd738, %fd733, 0d3F8999999999A3C4;
	fma.rn.f64 	%fd740, %fd739, %fd733, 0d3FB5555555555554;
	sub.f64 	%fd741, %fd724, %fd732;
	add.f64 	%fd742, %fd741, %fd741;
	neg.f64 	%fd743, %fd732;
	fma.rn.f64 	%fd744, %fd743, %fd724, %fd742;
	mul.f64 	%fd745, %fd730, %fd744;
	mul.f64 	%fd746, %fd733, %fd740;
	fma.rn.f64 	%fd747, %fd746, %fd732, %fd745;
	xor.b32  	%r387, %r1282, -2147483648;
	mov.b32 	%r388, 1127219200;
	mov.b64 	%fd748, {%r387, %r388};
	sub.f64 	%fd749, %fd748, %fd1;
	fma.rn.f64 	%fd750, %fd749, 0d3FE62E42FEFA39EF, %fd732;
	fma.rn.f64 	%fd751, %fd749, 0dBFE62E42FEFA39EF, %fd750;
	sub.f64 	%fd752, %fd751, %fd732;
	sub.f64 	%fd753, %fd747, %fd752;
	fma.rn.f64 	%fd754, %fd749, 0d3C7ABC9E3B39803F, %fd753;
	add.f64 	%fd2266, %fd750, %fd754;
	bra.uni 	$L__BB1_25;
$L__BB1_24:
	fma.rn.f64 	%fd723, %fd2264, 0d7FF0000000000000, 0d7FF0000000000000;
	{
	.reg .b32 %temp; 
	mov.b64 	{%temp, %r379}, %fd2264;
	}
	and.b32  	%r380, %r379, 2147483647;
	setp.eq.s32 	%p37, %r380, 0;
	selp.f64 	%fd2266, 0dFFF0000000000000, %fd723, %p37;
$L__BB1_25:
	fma.rn.f64 	%fd755, %fd35, 0d3F9EB851EB851EB8, %fd45;
	mov.f64 	%fd756, 0d40C2C00000000000;
	div.rn.f64 	%fd2267, %fd756, %fd755;
	{
	.reg .b32 %temp; 
	mov.b64 	{%temp, %r1283}, %fd2267;
	}
	{
	.reg .b32 %temp; 
	mov.b64 	{%r1284, %temp}, %fd2267;
	}
	setp.gt.s32 	%p39, %r1283, 1048575;
	mov.b32 	%r1285, -1023;
	@%p39 bra 	$L__BB1_27;
	mul.f64 	%fd2267, %fd2267, 0d4350000000000000;
	{
	.reg .b32 %temp; 
	mov.b64 	{%temp, %r1283}, %fd2267;
	}
	{
	.reg .b32 %temp; 
	mov.b64 	{%r1284, %temp}, %fd2267;
	}
	mov.b32 	%r1285, -1077;
$L__BB1_27:
	add.s32 	%r391, %r1283, -1;
	setp.gt.u32 	%p40, %r391, 2146435070;
	@%p40 bra 	$L__BB1_31;
	shr.u32 	%r394, %r1283, 20;
	add.s32 	%r1286, %r1285, %r394;
	and.b32  	%r395, %r1283, 1048575;
	or.b32  	%r396, %r395, 1072693248;
	mov.b64 	%fd2268, {%r1284, %r396};
	setp.lt.u32 	%p42, %r396, 1073127583;
	@%p42 bra 	$L__BB1_30;
	{
	.reg .b32 %temp; 
	mov.b64 	{%r397, %temp}, %fd2268;
	}
	{
	.reg .b32 %temp; 
	mov.b64 	{%temp, %r398}, %fd2268;
	}
	add.s32 	%r399, %r398, -1048576;
	mov.b64 	%fd2268, {%r397, %r399};
	add.s32 	%r1286, %r1286, 1;
$L__BB1_30:
	add.f64 	%fd758, %fd2268, 0dBFF0000000000000;
	add.f64 	%fd759, %fd2268, 0d3FF0000000000000;
	rcp.approx.ftz.f64 	%fd760, %fd759;
	neg.f64 	%fd761, %fd759;
	fma.rn.f64 	%fd762, %fd761, %fd760, 0d3FF0000000000000;
	fma.rn.f64 	%fd763, %fd762, %fd762, %fd762;
	fma.rn.f64 	%fd764, %fd763, %fd760, %fd760;
	mul.f64 	%fd765, %fd758, %fd764;
	fma.rn.f64 	%fd766, %fd758, %fd764, %fd765;
	mul.f64 	%fd767, %fd766, %fd766;
	fma.rn.f64 	%fd768, %fd767, 0d3EB1380B3AE80F1E, 0d3ED0EE258B7A8B04;
	fma.rn.f64 	%fd769, %fd768, %fd767, 0d3EF3B2669F02676F;
	fma.rn.f64 	%fd770, %fd769, %fd767, 0d3F1745CBA9AB0956;
	fma.rn.f64 	%fd771, %fd770, %fd767, 0d3F3C71C72D1B5154;
	fma.rn.f64 	%fd772, %fd771, %fd767, 0d3F624924923BE72D;
	fma.rn.f64 	%fd773, %fd772, %fd767, 0d3F8999999999A3C4;
	fma.rn.f64 	%fd774, %fd773, %fd767, 0d3FB5555555555554;
	sub.f64 	%fd775, %fd758, %fd766;
	add.f64 	%fd776, %fd775, %fd775;
	neg.f64 	%fd777, %fd766;
	fma.rn.f64 	%fd778, %fd777, %fd758, %fd776;
	mul.f64 	%fd779, %fd764, %fd778;
	mul.f64 	%fd780, %fd767, %fd774;
	fma.rn.f64 	%fd781, %fd780, %fd766, %fd779;
	xor.b32  	%r400, %r1286, -2147483648;
	mov.b32 	%r401, 1127219200;
	mov.b64 	%fd782, {%r400, %r401};
	sub.f64 	%fd783, %fd782, %fd1;
	fma.rn.f64 	%fd784, %fd783, 0d3FE62E42FEFA39EF, %fd766;
	fma.rn.f64 	%fd785, %fd783, 0dBFE62E42FEFA39EF, %fd784;
	sub.f64 	%fd786, %fd785, %fd766;
	sub.f64 	%fd787, %fd781, %fd786;
	fma.rn.f64 	%fd788, %fd783, 0d3C7ABC9E3B39803F, %fd787;
	add.f64 	%fd2269, %fd784, %fd788;
	bra.uni 	$L__BB1_32;
$L__BB1_31:
	fma.rn.f64 	%fd757, %fd2267, 0d7FF0000000000000, 0d7FF0000000000000;
	{
	.reg .b32 %temp; 
	mov.b64 	{%temp, %r392}, %fd2267;
	}
	and.b32  	%r393, %r392, 2147483647;
	setp.eq.s32 	%p41, %r393, 0;
	selp.f64 	%fd2269, 0dFFF0000000000000, %fd757, %p41;
$L__BB1_32:
	add.s64 	%rd43, %rd2, %rd24;
	setp.lt.s32 	%p43, %r3, 0;
	setp.eq.s32 	%p44, %r4, 1073741824;
	ld.global.f64 	%fd74, [%rd43];
	{
	.reg .b32 %temp; 
	mov.b64 	{%temp, %r96}, %fd74;
	}
	abs.f64 	%fd75, %fd74;
	{ // callseq 4, 0
	.param .b64 param0;
	st.param.f64 	[param0], %fd75;
	.param .b64 param1;
	st.param.f64 	[param1], 0d4008000000000000;
	.param .b64 retval0;
	call.uni (retval0), 
	__internal_accurate_pow, 
	(
	param0, 
	param1
	);
	ld.param.f64 	%fd789, [retval0];
	} // callseq 4
	setp.lt.s32 	%p46, %r96, 0;
	neg.f64 	%fd791, %fd789;
	selp.f64 	%fd792, %fd791, %fd789, %p44;
	selp.f64 	%fd793, %fd792, %fd789, %p46;
	setp.eq.f64 	%p47, %fd74, 0d0000000000000000;
	selp.b32 	%r402, %r96, 0, %p44;
	or.b32  	%r403, %r402, 2146435072;
	selp.b32 	%r404, %r403, %r402, %p43;
	mov.b32 	%r405, 0;
	mov.b64 	%fd794, {%r405, %r404};
	selp.f64 	%fd2270, %fd794, %fd793, %p47;
	add.f64 	%fd795, %fd74, 0d4008000000000000;
	{
	.reg .b32 %temp; 
	mov.b64 	{%temp, %r406}, %fd795;
	}
	and.b32  	%r407, %r406, 2146435072;
	setp.ne.s32 	%p48, %r407, 2146435072;
	@%p48 bra 	$L__BB1_37;
	setp.num.f64 	%p49, %fd74, %fd74;
	@%p49 bra 	$L__BB1_35;
	mov.f64 	%fd796, 0d4008000000000000;
	add.rn.f64 	%fd2270, %fd74, %fd796;
	bra.uni 	$L__BB1_37;
$L__BB1_35:
	setp.neu.f64 	%p50, %fd75, 0d7FF0000000000000;
	@%p50 bra 	$L__BB1_37;
	or.b32  	%r408, %r5, -2147483648;
	selp.b32 	%r409, %r408, %r5, %p1;
	selp.b32 	%r410, %r409, %r5, %p46;
	mov.b32 	%r411, 0;
	mov.b64 	%fd2270, {%r411, %r410};
$L__BB1_37:
	ld.param.u32 	%r1246, [_Z12computeStatePdS_idS_iS_ii_param_2];
	setp.eq.f64 	%p52, %fd74, 0d3FF0000000000000;
	selp.f64 	%fd797, 0d3FF0000000000000, %fd2270, %p52;
	mul.f64 	%fd798, %fd2244, %fd797;
	add.s64 	%rd44, %rd43, %rd18;
	ld.global.f64 	%fd799, [%rd44];
	mul.f64 	%fd800, %fd799, %fd798;
	add.s64 	%rd45, %rd43, %rd19;
	ld.global.f64 	%fd801, [%rd45];
	mul.f64 	%fd802, %fd801, %fd800;
	mul.wide.s32 	%rd92, %r1268, 8;
	add.s64 	%rd93, %rd2, %rd92;
	ld.global.f64 	%fd80, [%rd93];
	mul.f64 	%fd803, %fd2260, 0d403AB6B904C2906F;
	sub.f64 	%fd81, %fd80, %fd803;
	mul.f64 	%fd82, %fd802, %fd81;
	mul.wide.s32 	%rd94, %r1246, 24;
	add.s64 	%rd46, %rd43, %rd94;
	ld.global.f64 	%fd804, [%rd46];
	mul.f64 	%fd805, %fd2243, %fd804;
	mul.wide.s32 	%rd95, %r1246, 32;
	add.s64 	%rd47, %rd43, %rd95;
	ld.global.f64 	%fd806, [%rd47];
	mul.f64 	%fd807, %fd805, %fd806;
	mul.wide.s32 	%rd96, %r1246, 40;
	add.s64 	%rd48, %rd43, %rd96;
	ld.global.f64 	%fd808, [%rd48];
	mul.f64 	%fd809, %fd807, %fd808;
	mul.wide.s32 	%rd97, %r1246, 48;
	add.s64 	%rd49, %rd43, %rd97;
	ld.global.f64 	%fd810, [%rd49];
	mul.f64 	%fd811, %fd809, %fd810;
	mul.f64 	%fd812, %fd811, 0d4010000000000000;
	mul.f64 	%fd813, %fd812, 0d40581F0FD5CB7910;
	div.rn.f64 	%fd814, %fd813, 0d403AB6B904C2906F;
	add.f64 	%fd815, %fd80, 0dC02E000000000000;
	mul.f64 	%fd83, %fd815, %fd814;
	add.s64 	%rd50, %rd42, %rd18;
	ld.global.f64 	%fd84, [%rd50];
	add.f64 	%fd816, %fd815, %fd815;
	div.rn.f64 	%fd85, %fd816, 0d403AB6B904C2906F;
	fma.rn.f64 	%fd817, %fd85, 0d3FF71547652B82FE, 0d4338000000000000;
	{
	.reg .b32 %temp; 
	mov.b64 	{%r97, %temp}, %fd817;
	}
	mov.f64 	%fd818, 0dC338000000000000;
	add.rn.f64 	%fd819, %fd817, %fd818;
	fma.rn.f64 	%fd820, %fd819, 0dBFE62E42FEFA39EF, %fd85;
	fma.rn.f64 	%fd821, %fd819, 0dBC7ABC9E3B39803F, %fd820;
	fma.rn.f64 	%fd822, %fd821, 0d3E5ADE1569CE2BDF, 0d3E928AF3FCA213EA;
	fma.rn.f64 	%fd823, %fd822, %fd821, 0d3EC71DEE62401315;
	fma.rn.f64 	%fd824, %fd823, %fd821, 0d3EFA01997C89EB71;
	fma.rn.f64 	%fd825, %fd824, %fd821, 0d3F2A01A014761F65;
	fma.rn.f64 	%fd826, %fd825, %fd821, 0d3F56C16C1852B7AF;
	fma.rn.f64 	%fd827, %fd826, %fd821, 0d3F81111111122322;
	fma.rn.f64 	%fd828, %fd827, %fd821, 0d3FA55555555502A1;
	fma.rn.f64 	%fd829, %fd828, %fd821, 0d3FC5555555555511;
	fma.rn.f64 	%fd830, %fd829, %fd821, 0d3FE000000000000B;
	fma.rn.f64 	%fd831, %fd830, %fd821, 0d3FF0000000000000;
	fma.rn.f64 	%fd832, %fd831, %fd821, 0d3FF0000000000000;
	{
	.reg .b32 %temp; 
	mov.b64 	{%r98, %temp}, %fd832;
	}
	{
	.reg .b32 %temp; 
	mov.b64 	{%temp, %r99}, %fd832;
	}
	shl.b32 	%r412, %r97, 20;
	add.s32 	%r413, %r412, %r99;
	mov.b64 	%fd2272, {%r98, %r413};
	{
	.reg .b32 %temp; 
	mov.b64 	{%temp, %r414}, %fd85;
	}
	mov.b32 	%f52, %r414;
	abs.f32 	%f1, %f52;
	setp.lt.f32 	%p53, %f1, 0f4086232B;
	mov.f64 	%fd2271, %fd2272;
	@%p53 bra 	$L__BB1_40;
	setp.lt.f64 	%p54, %fd85, 0d0000000000000000;
	add.f64 	%fd833, %fd85, 0d7FF0000000000000;
	selp.f64 	%fd2271, 0d0000000000000000, %fd833, %p54;
	setp.geu.f32 	%p55, %f1, 0f40874800;
	@%p55 bra 	$L__BB1_40;
	shr.u32 	%r415, %r97, 31;
	add.s32 	%r416, %r97, %r415;
	shr.s32 	%r417, %r416, 1;
	shl.b32 	%r418, %r417, 20;
	add.s32 	%r419, %r99, %r418;
	mov.b64 	%fd834, {%r98, %r419};
	sub.s32 	%r420, %r97, %r417;
	shl.b32 	%r421, %r420, 20;
	add.s32 	%r422, %r421, 1072693248;
	mov.b32 	%r423, 0;
	mov.b64 	%fd835, {%r423, %r422};
	mul.f64 	%fd2271, %fd835, %fd834;
$L__BB1_40:
	mul.f64 	%fd836, %fd84, 0d3FD0000000000000;
	fma.rn.f64 	%fd837, %fd836, %fd2271, 0dC09F400000000000;
	mul.f64 	%fd90, %fd83, %fd837;
	@%p53 bra 	$L__BB1_43;
	setp.lt.f64 	%p57, %fd85, 0d0000000000000000;
	add.f64 	%fd838, %fd85, 0d7FF0000000000000;
	selp.f64 	%fd2272, 0d0000000000000000, %fd838, %p57;
	setp.geu.f32 	%p58, %f1, 0f40874800;
	@%p58 bra 	$L__BB1_43;
	shr.u32 	%r424, %r97, 31;
	add.s32 	%r425, %r97, %r424;
	shr.s32 	%r426, %r425, 1;
	shl.b32 	%r427, %r426, 20;
	add.s32 	%r428, %r99, %r427;
	mov.b64 	%fd839, {%r98, %r428};
	sub.s32 	%r429, %r97, %r426;
	shl.b32 	%r430, %r429, 20;
	add.s32 	%r431, %r430, 1072693248;
	mov.b32 	%r432, 0;
	mov.b64 	%fd840, {%r432, %r431};
	mul.f64 	%fd2272, %fd840, %fd839;
$L__BB1_43:
	ld.param.u32 	%r1247, [_Z12computeStatePdS_idS_iS_ii_param_2];
	setp.lt.s32 	%p59, %r6, 0;
	setp.eq.s32 	%p60, %r7, 1062207488;
	add.f64 	%fd841, %fd2272, 0dBFF0000000000000;
	div.rn.f64 	%fd94, %fd90, %fd841;
	mul.wide.s32 	%rd98, %r1247, 56;
	add.s64 	%rd51, %rd43, %rd98;
	ld.global.f64 	%fd842, [%rd51];
	mul.f64 	%fd843, %fd2251, %fd842;
	mul.wide.s32 	%rd99, %r1247, 64;
	add.s64 	%rd52, %rd43, %rd99;
	ld.global.f64 	%fd844, [%rd52];
	mul.f64 	%fd845, %fd843, %fd844;
	fma.rn.f64 	%fd95, %fd2263, 0dC03AB6B904C2906F, %fd80;
	mul.f64 	%fd96, %fd845, %fd95;
	mul.wide.s32 	%rd100, %r1247, 72;
	add.s64 	%rd53, %rd43, %rd100;
	ld.global.f64 	%fd97, [%rd53];
	{
	.reg .b32 %temp; 
	mov.b64 	{%temp, %r100}, %fd97;
	}
	abs.f64 	%fd98, %fd97;
	{ // callseq 5, 0
	.param .b64 param0;
	st.param.f64 	[param0], %fd98;
	.param .b64 param1;
	st.param.f64 	[param1], 0d4000000000000000;
	.param .b64 retval0;
	call.uni (retval0), 
	__internal_accurate_pow, 
	(
	param0, 
	param1
	);
	ld.param.f64 	%fd846, [retval0];
	} // callseq 5
	setp.lt.s32 	%p62, %r100, 0;
	neg.f64 	%fd848, %fd846;
	selp.f64 	%fd849, %fd848, %fd846, %p60;
	selp.f64 	%fd850, %fd849, %fd846, %p62;
	setp.eq.f64 	%p63, %fd97, 0d0000000000000000;
	selp.b32 	%r433, %r100, 0, %p60;
	or.b32  	%r434, %r433, 2146435072;
	selp.b32 	%r435, %r434, %r433, %p59;
	mov.b32 	%r436, 0;
	mov.b64 	%fd851, {%r436, %r435};
	selp.f64 	%fd2273, %fd851, %fd850, %p63;
	add.f64 	%fd852, %fd97, 0d4000000000000000;
	{
	.reg .b32 %temp; 
	mov.b64 	{%temp, %r437}, %fd852;
	}
	and.b32  	%r438, %r437, 2146435072;
	setp.ne.s32 	%p64, %r438, 2146435072;
	@%p64 bra 	$L__BB1_48;
	setp.num.f64 	%p65, %fd97, %fd97;
	@%p65 bra 	$L__BB1_46;
	mov.f64 	%fd853, 0d4000000000000000;
	add.rn.f64 	%fd2273, %fd97, %fd853;
	bra.uni 	$L__BB1_48;
$L__BB1_46:
	setp.neu.f64 	%p66, %fd98, 0d7FF0000000000000;
	@%p66 bra 	$L__BB1_48;
	selp.b32 	%r439, %r9, %r8, %p2;
	selp.b32 	%r440, %r439, %r8, %p62;
	mov.b32 	%r441, 0;
	mov.b64 	%fd2273, {%r441, %r440};
$L__BB1_48:
	ld.param.u32 	%r1248, [_Z12computeStatePdS_idS_iS_ii_param_2];
	setp.eq.f64 	%p68, %fd97, 0d3FF0000000000000;
	selp.f64 	%fd854, 0d3FF0000000000000, %fd2273, %p68;
	mul.f64 	%fd855, %fd2252, %fd854;
	fma.rn.f64 	%fd856, %fd2269, 0dC03AB6B904C2906F, %fd80;
	mul.f64 	%fd103, %fd855, %fd856;
	mul.wide.s32 	%rd101, %r1248, 80;
	add.s64 	%rd54, %rd43, %rd101;
	ld.global.f64 	%fd857, [%rd54];
	mul.f64 	%fd858, %fd2246, %fd857;
	mul.wide.s32 	%rd102, %r1248, 88;
	add.s64 	%rd55, %rd43, %rd102;
	ld.global.f64 	%fd859, [%rd55];
	mul.f64 	%fd860, %fd858, %fd859;
	mul.f64 	%fd104, %fd860, %fd95;
	add.f64 	%fd861, %fd95, 0dC069000000000000;
	mul.f64 	%fd105, %fd861, 0d3FAEB851EB851EB8;
	fma.rn.f64 	%fd862, %fd105, 0d3FF71547652B82FE, 0d4338000000000000;
	{
	.reg .b32 %temp; 
	mov.b64 	{%r101, %temp}, %fd862;
	}
	mov.f64 	%fd863, 0dC338000000000000;
	add.rn.f64 	%fd864, %fd862, %fd863;
	fma.rn.f64 	%fd865, %fd864, 0dBFE62E42FEFA39EF, %fd105;
	fma.rn.f64 	%fd866, %fd864, 0dBC7ABC9E3B39803F, %fd865;
	fma.rn.f64 	%fd867, %fd866, 0d3E5ADE1569CE2BDF, 0d3E928AF3FCA213EA;
	fma.rn.f64 	%fd868, %fd867, %fd866, 0d3EC71DEE62401315;
	fma.rn.f64 	%fd869, %fd868, %fd866, 0d3EFA01997C89EB71;
	fma.rn.f64 	%fd870, %fd869, %fd866, 0d3F2A01A014761F65;
	fma.rn.f64 	%fd871, %fd870, %fd866, 0d3F56C16C1852B7AF;
	fma.rn.f64 	%fd872, %fd871, %fd866, 0d3F81111111122322;
	fma.rn.f64 	%fd873, %fd872, %fd866, 0d3FA55555555502A1;
	fma.rn.f64 	%fd874, %fd873, %fd866, 0d3FC5555555555511;
	fma.rn.f64 	%fd875, %fd874, %fd866, 0d3FE000000000000B;
	fma.rn.f64 	%fd876, %fd875, %fd866, 0d3FF0000000000000;
	fma.rn.f64 	%fd877, %fd876, %fd866, 0d3FF0000000000000;
	{
	.reg .b32 %temp; 
	mov.b64 	{%r102, %temp}, %fd877;
	}
	{
	.reg .b32 %temp; 
	mov.b64 	{%temp, %r103}, %fd877;
	}
	shl.b32 	%r442, %r101, 20;
	add.s32 	%r443, %r442, %r103;
	mov.b64 	%fd2274, {%r102, %r443};
	{
	.reg .b32 %temp; 
	mov.b64 	{%temp, %r444}, %fd105;
	}
	mov.b32 	%f53, %r444;
	abs.f32 	%f2, %f53;
	setp.lt.f32 	%p69, %f2, 0f4086232B;
	@%p69 bra 	$L__BB1_51;
	setp.lt.f64 	%p70, %fd105, 0d0000000000000000;
	add.f64 	%fd878, %fd105, 0d7FF0000000000000;
	selp.f64 	%fd2274, 0d0000000000000000, %fd878, %p70;
	setp.geu.f32 	%p71, %f2, 0f40874800;
	@%p71 bra 	$L__BB1_51;
	shr.u32 	%r445, %r101, 31;
	add.s32 	%r446, %r101, %r445;
	shr.s32 	%r447, %r446, 1;
	shl.b32 	%r448, %r447, 20;
	add.s32 	%r449, %r103, %r448;
	mov.b64 	%fd879, {%r102, %r449};
	sub.s32 	%r450, %r101, %r447;
	shl.b32 	%r451, %r450, 20;
	add.s32 	%r452, %r451, 1072693248;
	mov.b32 	%r453, 0;
	mov.b64 	%fd880, {%r453, %r452};
	mul.f64 	%fd2274, %fd880, %fd879;
$L__BB1_51:
	add.f64 	%fd110, %fd2274, 0d3FF0000000000000;
	add.f64 	%fd881, %fd95, 0d4059000000000000;
	mul.f64 	%fd111, %fd881, 0d3F2A36E2EB1C432D;
	fma.rn.f64 	%fd882, %fd111, 0d3FF71547652B82FE, 0d4338000000000000;
	{
	.reg .b32 %temp; 
	mov.b64 	{%r104, %temp}, %fd882;
	}
	mov.f64 	%fd883, 0dC338000000000000;
	add.rn.f64 	%fd884, %fd882, %fd883;
	fma.rn.f64 	%fd885, %fd884, 0dBFE62E42FEFA39EF, %fd111;
	fma.rn.f64 	%fd886, %fd884, 0dBC7ABC9E3B39803F, %fd885;
	fma.rn.f64 	%fd887, %fd886, 0d3E5ADE1569CE2BDF, 0d3E928AF3FCA213EA;
	fma.rn.f64 	%fd888, %fd887, %fd886, 0d3EC71DEE62401315;
	fma.rn.f64 	%fd889, %fd888, %fd886, 0d3EFA01997C89EB71;
	fma.rn.f64 	%fd890, %fd889, %fd886, 0d3F2A01A014761F65;
	fma.rn.f64 	%fd891, %fd890, %fd886, 0d3F56C16C1852B7AF;
	fma.rn.f64 	%fd892, %fd891, %fd886, 0d3F81111111122322;
	fma.rn.f64 	%fd893, %fd892, %fd886, 0d3FA55555555502A1;
	fma.rn.f64 	%fd894, %fd893, %fd886, 0d3FC5555555555511;
	fma.rn.f64 	%fd895, %fd894, %fd886, 0d3FE000000000000B;
	fma.rn.f64 	%fd896, %fd895, %fd886, 0d3FF0000000000000;
	fma.rn.f64 	%fd897, %fd896, %fd886, 0d3FF0000000000000;
	{
	.reg .b32 %temp; 
	mov.b64 	{%r105, %temp}, %fd897;
	}
	{
	.reg .b32 %temp; 
	mov.b64 	{%temp, %r106}, %fd897;
	}
	shl.b32 	%r454, %r104, 20;
	add.s32 	%r455, %r454, %r106;
	mov.b64 	%fd2275, {%r105, %r455};
	{
	.reg .b32 %temp; 
	mov.b64 	{%temp, %r456}, %fd111;
	}
	mov.b32 	%f54, %r456;
	abs.f32 	%f3, %f54;
	setp.lt.f32 	%p72, %f3, 0f4086232B;
	@%p72 bra 	$L__BB1_54;
	setp.lt.f64 	%p73, %fd111, 0d0000000000000000;
	add.f64 	%fd898, %fd111, 0d7FF0000000000000;
	selp.f64 	%fd2275, 0d0000000000000000, %fd898, %p73;
	setp.geu.f32 	%p74, %f3, 0f40874800;
	@%p74 bra 	$L__BB1_54;
	shr.u32 	%r457, %r104, 31;
	add.s32 	%r458, %r104, %r457;
	shr.s32 	%r459, %r458, 1;
	shl.b32 	%r460, %r459, 20;
	add.s32 	%r461, %r106, %r460;
	mov.b64 	%fd899, {%r105, %r461};
	sub.s32 	%r462, %r104, %r459;
	shl.b32 	%r463, %r462, 20;
	add.s32 	%r464, %r463, 1072693248;
	mov.b32 	%r465, 0;
	mov.b64 	%fd900, {%r465, %r464};
	mul.f64 	%fd2275, %fd900, %fd899;
$L__BB1_54:
	add.f64 	%fd901, %fd95, 0dC024000000000000;
	mul.f64 	%fd116, %fd901, 0d3FB999999999999A;
	fma.rn.f64 	%fd902, %fd116, 0d3FF71547652B82FE, 0d4338000000000000;
	{
	.reg .b32 %temp; 
	mov.b64 	{%r107, %temp}, %fd902;
	}
	mov.f64 	%fd903, 0dC338000000000000;
	add.rn.f64 	%fd904, %fd902, %fd903;
	fma.rn.f64 	%fd905, %fd904, 0dBFE62E42FEFA39EF, %fd116;
	fma.rn.f64 	%fd906, %fd904, 0dBC7ABC9E3B39803F, %fd905;
	fma.rn.f64 	%fd907, %fd906, 0d3E5ADE1569CE2BDF, 0d3E928AF3FCA213EA;
	fma.rn.f64 	%fd908, %fd907, %fd906, 0d3EC71DEE62401315;
	fma.rn.f64 	%fd909, %fd908, %fd906, 0d3EFA01997C89EB71;
	fma.rn.f64 	%fd910, %fd909, %fd906, 0d3F2A01A014761F65;
	fma.rn.f64 	%fd911, %fd910, %fd906, 0d3F56C16C1852B7AF;
	fma.rn.f64 	%fd912, %fd911, %fd906, 0d3F81111111122322;
	fma.rn.f64 	%fd913, %fd912, %fd906, 0d3FA55555555502A1;
	fma.rn.f64 	%fd914, %fd913, %fd906, 0d3FC5555555555511;
	fma.rn.f64 	%fd915, %fd914, %fd906, 0d3FE000000000000B;
	fma.rn.f64 	%fd916, %fd915, %fd906, 0d3FF0000000000000;
	fma.rn.f64 	%fd917, %fd916, %fd906, 0d3FF0000000000000;
	{
	.reg .b32 %temp; 
	mov.b64 	{%r108, %temp}, %fd917;
	}
	{
	.reg .b32 %temp; 
	mov.b64 	{%temp, %r109}, %fd917;
	}
	shl.b32 	%r466, %r107, 20;
	add.s32 	%r467, %r466, %r109;
	mov.b64 	%fd2276, {%r108, %r467};
	{
	.reg .b32 %temp; 
	mov.b64 	{%temp, %r468}, %fd116;
	}
	mov.b32 	%f55, %r468;
	abs.f32 	%f4, %f55;
	setp.lt.f32 	%p75, %f4, 0f4086232B;
	@%p75 bra 	$L__BB1_57;
	setp.lt.f64 	%p76, %fd116, 0d0000000000000000;
	add.f64 	%fd918, %fd116, 0d7FF0000000000000;
	selp.f64 	%fd2276, 0d0000000000000000, %fd918, %p76;
	setp.geu.f32 	%p77, %f4, 0f40874800;
	@%p77 bra 	$L__BB1_57;
	shr.u32 	%r469, %r107, 31;
	add.s32 	%r470, %r107, %r469;
	shr.s32 	%r471, %r470, 1;
	shl.b32 	%r472, %r471, 20;
	add.s32 	%r473, %r109, %r472;
	mov.b64 	%fd919, {%r108, %r473};
	sub.s32 	%r474, %r107, %r471;
	shl.b32 	%r475, %r474, 20;
	add.s32 	%r476, %r475, 1072693248;
	mov.b32 	%r477, 0;
	mov.b64 	%fd920, {%r477, %r476};
	mul.f64 	%fd2276, %fd920, %fd919;
$L__BB1_57:
	fma.rn.f64 	%fd121, %fd2275, 0d4008000000000000, %fd2276;
	mul.f64 	%fd122, %fd95, 0dBFE0000000000000;
	fma.rn.f64 	%fd921, %fd122, 0d3FF71547652B82FE, 0d4338000000000000;
	{
	.reg .b32 %temp; 
	mov.b64 	{%r110, %temp}, %fd921;
	}
	mov.f64 	%fd922, 0dC338000000000000;
	add.rn.f64 	%fd923, %fd921, %fd922;
	fma.rn.f64 	%fd924, %fd923, 0dBFE62E42FEFA39EF, %fd122;
	fma.rn.f64 	%fd925, %fd923, 0dBC7ABC9E3B39803F, %fd924;
	fma.rn.f64 	%fd926, %fd925, 0d3E5ADE1569CE2BDF, 0d3E928AF3FCA213EA;
	fma.rn.f64 	%fd927, %fd926, %fd925, 0d3EC71DEE62401315;
	fma.rn.f64 	%fd928, %fd927, %fd925, 0d3EFA01997C89EB71;
	fma.rn.f64 	%fd929, %fd928, %fd925, 0d3F2A01A014761F65;
	fma.rn.f64 	%fd930, %fd929, %fd925, 0d3F56C16C1852B7AF;
	fma.rn.f64 	%fd931, %fd930, %fd925, 0d3F81111111122322;
	fma.rn.f64 	%fd932, %fd931, %fd925, 0d3FA55555555502A1;
	fma.rn.f64 	%fd933, %fd932, %fd925, 0d3FC5555555555511;
	fma.rn.f64 	%fd934, %fd933, %fd925, 0d3FE000000000000B;
	fma.rn.f64 	%fd935, %fd934, %fd925, 0d3FF0000000000000;
	fma.rn.f64 	%fd936, %fd935, %fd925, 0d3FF0000000000000;
	{
	.reg .b32 %temp; 
	mov.b64 	{%r111, %temp}, %fd936;
	}
	{
	.reg .b32 %temp; 
	mov.b64 	{%temp, %r112}, %fd936;
	}
	shl.b32 	%r478, %r110, 20;
	add.s32 	%r479, %r478, %r112;
	mov.b64 	%fd2277, {%r111, %r479};
	{
	.reg .b32 %temp; 
	mov.b64 	{%temp, %r480}, %fd122;
	}
	mov.b32 	%f56, %r480;
	abs.f32 	%f5, %f56;
	setp.lt.f32 	%p78, %f5, 0f4086232B;
	@%p78 bra 	$L__BB1_60;
	setp.lt.f64 	%p79, %fd122, 0d0000000000000000;
	add.f64 	%fd937, %fd122, 0d7FF0000000000000;
	selp.f64 	%fd2277, 0d0000000000000000, %fd937, %p79;
	setp.geu.f32 	%p80, %f5, 0f40874800;
	@%p80 bra 	$L__BB1_60;
	shr.u32 	%r481, %r110, 31;
	add.s32 	%r482, %r110, %r481;
	shr.s32 	%r483, %r482, 1;
	shl.b32 	%r484, %r483, 20;
	add.s32 	%r485, %r112, %r484;
	mov.b64 	%fd938, {%r111, %r485};
	sub.s32 	%r486, %r110, %r483;
	shl.b32 	%r487, %r486, 20;
	add.s32 	%r488, %r487, 1072693248;
	mov.b32 	%r489, 0;
	mov.b64 	%fd939, {%r489, %r488};
	mul.f64 	%fd2277, %fd939, %fd938;
$L__BB1_60:
	mov.f64 	%fd940, 0d3FB999999999999A;
	div.rn.f64 	%fd941, %fd940, %fd110;
	add.f64 	%fd942, %fd2277, 0d3FF0000000000000;
	div.rn.f64 	%fd943, %fd121, %fd942;
	add.f64 	%fd944, %fd941, %fd943;
	div.rn.f64 	%fd945, %fd941, %fd944;
	mul.f64 	%fd946, %fd2245, %fd945;
	mul.f64 	%fd127, %fd95, %fd946;
	mul.f64 	%fd128, %fd2254, %fd4;
	mul.f64 	%fd947, %fd80, 0dBFE4CCCCCCCCCCCD;
	div.rn.f64 	%fd129, %fd947, 0d403AB6B904C2906F;
	fma.rn.f64 	%fd948, %fd129, 0d3FF71547652B82FE, 0d4338000000000000;
	{
	.reg .b32 %temp; 
	mov.b64 	{%r113, %temp}, %fd948;
	}
	mov.f64 	%fd949, 0dC338000000000000;
	add.rn.f64 	%fd950, %fd948, %fd949;
	fma.rn.f64 	%fd951, %fd950, 0dBFE62E42FEFA39EF, %fd129;
	fma.rn.f64 	%fd952, %fd950, 0dBC7ABC9E3B39803F, %fd951;
	fma.rn.f64 	%fd953, %fd952, 0d3E5ADE1569CE2BDF, 0d3E928AF3FCA213EA;
	fma.rn.f64 	%fd954, %fd953, %fd952, 0d3EC71DEE62401315;
	fma.rn.f64 	%fd955, %fd954, %fd952, 0d3EFA01997C89EB71;
	fma.rn.f64 	%fd956, %fd955, %fd952, 0d3F2A01A014761F65;
	fma.rn.f64 	%fd957, %fd956, %fd952, 0d3F56C16C1852B7AF;
	fma.rn.f64 	%fd958, %fd957, %fd952, 0d3F81111111122322;
	fma.rn.f64 	%fd959, %fd958, %fd952, 0d3FA55555555502A1;
	fma.rn.f64 	%fd960, %fd959, %fd952, 0d3FC5555555555511;
	fma.rn.f64 	%fd961, %fd960, %fd952, 0d3FE000000000000B;
	fma.rn.f64 	%fd962, %fd961, %fd952, 0d3FF0000000000000;
	fma.rn.f64 	%fd963, %fd962, %fd952, 0d3FF0000000000000;
	{
	.reg .b32 %temp; 
	mov.b64 	{%r114, %temp}, %fd963;
	}
	{
	.reg .b32 %temp; 
	mov.b64 	{%temp, %r115}, %fd963;
	}
	shl.b32 	%r490, %r113, 20;
	add.s32 	%r491, %r490, %r115;
	mov.b64 	%fd2282, {%r114, %r491};
	{
	.reg .b32 %temp; 
	mov.b64 	{%temp, %r492}, %fd129;
	}
	mov.b32 	%f57, %r492;
	abs.f32 	%f6, %f57;
	setp.lt.f32 	%p81, %f6, 0f4086232B;
	mov.f64 	%fd2278, %fd2282;
	@%p81 bra 	$L__BB1_63;
	setp.lt.f64 	%p82, %fd129, 0d0000000000000000;
	add.f64 	%fd964, %fd129, 0d7FF0000000000000;
	selp.f64 	%fd2278, 0d0000000000000000, %fd964, %p82;
	setp.geu.f32 	%p83, %f6, 0f40874800;
	@%p83 bra 	$L__BB1_63;
	shr.u32 	%r493, %r113, 31;
	add.s32 	%r494, %r113, %r493;
	shr.s32 	%r495, %r494, 1;
	shl.b32 	%r496, %r495, 20;
	add.s32 	%r497, %r115, %r496;
	mov.b64 	%fd965, {%r114, %r497};
	sub.s32 	%r498, %r113, %r495;
	shl.b32 	%r499, %r498, 20;
	add.s32 	%r500, %r499, 1072693248;
	mov.b32 	%r501, 0;
	mov.b64 	%fd966, {%r501, %r500};
	mul.f64 	%fd2278, %fd966, %fd965;
$L__BB1_63:
	setp.lt.s32 	%p84, %r10, 0;
	setp.eq.s32 	%p85, %r11, 1072693248;
	fma.rn.f64 	%fd134, %fd2278, 0d3FB999999999999A, 0d3FF0000000000000;
	{
	.reg .b32 %temp; 
	mov.b64 	{%temp, %r116}, %fd134;
	}
	abs.f64 	%fd135, %fd134;
	{ // callseq 6, 0
	.param .b64 param0;
	st.param.f64 	[param0], %fd135;
	.param .b64 param1;
	st.param.f64 	[param1], 0dBFF0000000000000;
	.param .b64 retval0;
	call.uni (retval0), 
	__internal_accurate_pow, 
	(
	param0, 
	param1
	);
	ld.param.f64 	%fd967, [retval0];
	} // callseq 6
	setp.lt.s32 	%p87, %r116, 0;
	neg.f64 	%fd969, %fd967;
	selp.f64 	%fd970, %fd969, %fd967, %p85;
	selp.f64 	%fd971, %fd970, %fd967, %p87;
	setp.eq.f64 	%p88, %fd134, 0d0000000000000000;
	selp.b32 	%r502, %r116, 0, %p85;
	or.b32  	%r503, %r502, 2146435072;
	selp.b32 	%r504, %r503, %r502, %p84;
	mov.b32 	%r505, 0;
	mov.b64 	%fd972, {%r505, %r504};
	selp.f64 	%fd2279, %fd972, %fd971, %p88;
	add.f64 	%fd973, %fd134, 0dBFF0000000000000;
	{
	.reg .b32 %temp; 
	mov.b64 	{%temp, %r506}, %fd973;
	}
	and.b32  	%r507, %r506, 2146435072;
	setp.ne.s32 	%p89, %r507, 2146435072;
	@%p89 bra 	$L__BB1_68;
	setp.num.f64 	%p90, %fd134, %fd134;
	@%p90 bra 	$L__BB1_66;
	mov.f64 	%fd974, 0dBFF0000000000000;
	add.rn.f64 	%fd2279, %fd134, %fd974;
	bra.uni 	$L__BB1_68;
$L__BB1_66:
	setp.neu.f64 	%p91, %fd135, 0d7FF0000000000000;
	@%p91 bra 	$L__BB1_68;
	selp.b32 	%r509, %r328, %r12, %p87;
	mov.b32 	%r510, 0;
	mov.b64 	%fd2279, {%r510, %r509};
$L__BB1_68:
	setp.eq.f64 	%p93, %fd134, 0d3FF0000000000000;
	selp.f64 	%fd975, 0d3FF0000000000000, %fd2279, %p93;
	mul.f64 	%fd976, %fd128, %fd3;
	mul.f64 	%fd140, %fd976, %fd975;
	mul.f64 	%fd977, %fd80, 0d3FD6666666666666;
	div.rn.f64 	%fd141, %fd977, 0d403AB6B904C2906F;
	fma.rn.f64 	%fd978, %fd141, 0d3FF71547652B82FE, 0d4338000000000000;
	{
	.reg .b32 %temp; 
	mov.b64 	{%r117, %temp}, %fd978;
	}
	mov.f64 	%fd979, 0dC338000000000000;
	add.rn.f64 	%fd980, %fd978, %fd979;
	fma.rn.f64 	%fd981, %fd980, 0dBFE62E42FEFA39EF, %fd141;
	fma.rn.f64 	%fd982, %fd980, 0dBC7ABC9E3B39803F, %fd981;
	fma.rn.f64 	%fd983, %fd982, 0d3E5ADE1569CE2BDF, 0d3E928AF3FCA213EA;
	fma.rn.f64 	%fd984, %fd983, %fd982, 0d3EC71DEE62401315;
	fma.rn.f64 	%fd985, %fd984, %fd982, 0d3EFA01997C89EB71;
	fma.rn.f64 	%fd986, %fd985, %fd982, 0d3F2A01A014761F65;
	fma.rn.f64 	%fd987, %fd986, %fd982, 0d3F56C16C1852B7AF;
	fma.rn.f64 	%fd988, %fd987, %fd982, 0d3F81111111122322;
	fma.rn.f64 	%fd989, %fd988, %fd982, 0d3FA55555555502A1;
	fma.rn.f64 	%fd990, %fd989, %fd982, 0d3FC5555555555511;
	fma.rn.f64 	%fd991, %fd990, %fd982, 0d3FE000000000000B;
	fma.rn.f64 	%fd992, %fd991, %fd982, 0d3FF0000000000000;
	fma.rn.f64 	%fd993, %fd992, %fd982, 0d3FF0000000000000;
	{
	.reg .b32 %temp; 
	mov.b64 	{%r118, %temp}, %fd993;
	}
	{
	.reg .b32 %temp; 
	mov.b64 	{%temp, %r119}, %fd993;
	}
	shl.b32 	%r511, %r117, 20;
	add.s32 	%r512, %r511, %r119;
	mov.b64 	%fd2280, {%r118, %r512};
	{
	.reg .b32 %temp; 
	mov.b64 	{%temp, %r513}, %fd141;
	}
	mov.b32 	%f58, %r513;
	abs.f32 	%f7, %f58;
	setp.lt.f32 	%p94, %f7, 0f4086232B;
	@%p94 bra 	$L__BB1_71;
	setp.lt.f64 	%p95, %fd141, 0d0000000000000000;
	add.f64 	%fd994, %fd141, 0d7FF0000000000000;
	selp.f64 	%fd2280, 0d0000000000000000, %fd994, %p95;
	setp.geu.f32 	%p96, %f7, 0f40874800;
	@%p96 bra 	$L__BB1_71;
	shr.u32 	%r514, %r117, 31;
	add.s32 	%r515, %r117, %r514;
	shr.s32 	%r516, %r515, 1;
	shl.b32 	%r517, %r516, 20;
	add.s32 	%r518, %r119, %r517;
	mov.b64 	%fd995, {%r118, %r518};
	sub.s32 	%r519, %r117, %r516;
	shl.b32 	%r520, %r519, 20;
	add.s32 	%r521, %r520, 1072693248;
	mov.b32 	%r522, 0;
	mov.b64 	%fd996, {%r522, %r521};
	mul.f64 	%fd2280, %fd996, %fd995;
$L__BB1_71:
	{
	.reg .b32 %temp; 
	mov.b64 	{%temp, %r120}, %fd35;
	}
	abs.f64 	%fd146, %fd35;
	{ // callseq 7, 0
	.param .b64 param0;
	st.param.f64 	[param0], %fd146;
	.param .b64 param1;
	st.param.f64 	[param1], 0d4008000000000000;
	.param .b64 retval0;
	call.uni (retval0), 
	__internal_accurate_pow, 
	(
	param0, 
	param1
	);
	ld.param.f64 	%fd997, [retval0];
	} // callseq 7
	setp.lt.s32 	%p100, %r120, 0;
	neg.f64 	%fd999, %fd997;
	selp.f64 	%fd1000, %fd999, %fd997, %p44;
	selp.f64 	%fd1001, %fd1000, %fd997, %p100;
	setp.eq.f64 	%p101, %fd35, 0d0000000000000000;
	selp.b32 	%r523, %r120, 0, %p44;
	or.b32  	%r524, %r523, 2146435072;
	selp.b32 	%r525, %r524, %r523, %p43;
	mov.b32 	%r526, 0;
	mov.b64 	%fd1002, {%r526, %r525};
	selp.f64 	%fd2281, %fd1002, %fd1001, %p101;
	add.f64 	%fd1003, %fd35, 0d4008000000000000;
	{
	.reg .b32 %temp; 
	mov.b64 	{%temp, %r527}, %fd1003;
	}
	and.b32  	%r528, %r527, 2146435072;
	setp.ne.s32 	%p102, %r528, 2146435072;
	@%p102 bra 	$L__BB1_76;
	setp.num.f64 	%p103, %fd35, %fd35;
	@%p103 bra 	$L__BB1_74;
	mov.f64 	%fd1004, 0d4008000000000000;
	add.rn.f64 	%fd2281, %fd35, %fd1004;
	bra.uni 	$L__BB1_76;
$L__BB1_74:
	setp.neu.f64 	%p104, %fd146, 0d7FF0000000000000;
	@%p104 bra 	$L__BB1_76;
	or.b32  	%r529, %r5, -2147483648;
	selp.b32 	%r530, %r529, %r5, %p1;
	selp.b32 	%r531, %r530, %r5, %p100;
	mov.b32 	%r532, 0;
	mov.b64 	%fd2281, {%r532, %r531};
$L__BB1_76:
	setp.lt.f32 	%p106, %f6, 0f4086232B;
	setp.eq.f64 	%p107, %fd35, 0d3FF0000000000000;
	selp.f64 	%fd1005, 0d3FF0000000000000, %fd2281, %p107;
	mul.f64 	%fd151, %fd2280, %fd1005;
	@%p106 bra 	$L__BB1_79;
	setp.lt.f64 	%p108, %fd129, 0d0000000000000000;
	add.f64 	%fd1006, %fd129, 0d7FF0000000000000;
	selp.f64 	%fd2282, 0d0000000000000000, %fd1006, %p108;
	setp.geu.f32 	%p109, %f6, 0f40874800;
	@%p109 bra 	$L__BB1_79;
	shr.u32 	%r533, %r113, 31;
	add.s32 	%r534, %r113, %r533;
	shr.s32 	%r535, %r534, 1;
	shl.b32 	%r536, %r535, 20;
	add.s32 	%r537, %r115, %r536;
	mov.b64 	%fd1007, {%r114, %r537};
	sub.s32 	%r538, %r113, %r535;
	shl.b32 	%r539, %r538, 20;
	add.s32 	%r540, %r539, 1072693248;
	mov.b32 	%r541, 0;
	mov.b64 	%fd1008, {%r541, %r540};
	mul.f64 	%fd2282, %fd1008, %fd1007;
$L__BB1_79:
	mul.f64 	%fd1009, %fd2, %fd2282;
	mul.f64 	%fd1010, %fd1009, %fd55;
	mul.f64 	%fd1011, %fd1010, 0dC004000000000000;
	fma.rn.f64 	%fd1012, %fd151, 0d409F400000000000, %fd1011;
	mul.f64 	%fd155, %fd140, %fd1012;
	mul.f64 	%fd1013, %fd80, 0dBFB999999999999A;
	div.rn.f64 	%fd156, %fd1013, 0d403AB6B904C2906F;
	fma.rn.f64 	%fd1014, %fd156, 0d3FF71547652B82FE, 0d4338000000000000;
	{
	.reg .b32 %temp; 
	mov.b64 	{%r121, %temp}, %fd1014;
	}
	mov.f64 	%fd1015, 0dC338000000000000;
	add.rn.f64 	%fd1016, %fd1014, %fd1015;
	fma.rn.f64 	%fd1017, %fd1016, 0dBFE62E42FEFA39EF, %fd156;
	fma.rn.f64 	%fd1018, %fd1016, 0dBC7ABC9E3B39803F, %fd1017;
	fma.rn.f64 	%fd1019, %fd1018, 0d3E5ADE1569CE2BDF, 0d3E928AF3FCA213EA;
	fma.rn.f64 	%fd1020, %fd1019, %fd1018, 0d3EC71DEE62401315;
	fma.rn.f64 	%fd1021, %fd1020, %fd1018, 0d3EFA01997C89EB71;
	fma.rn.f64 	%fd1022, %fd1021, %fd1018, 0d3F2A01A014761F65;
	fma.rn.f64 	%fd1023, %fd1022, %fd1018, 0d3F56C16C1852B7AF;
	fma.rn.f64 	%fd1024, %fd1023, %fd1018, 0d3F81111111122322;
	fma.rn.f64 	%fd1025, %fd1024, %fd1018, 0d3FA55555555502A1;
	fma.rn.f64 	%fd1026, %fd1025, %fd1018, 0d3FC5555555555511;
	fma.rn.f64 	%fd1027, %fd1026, %fd1018, 0d3FE000000000000B;
	fma.rn.f64 	%fd1028, %fd1027, %fd1018, 0d3FF0000000000000;
	fma.rn.f64 	%fd1029, %fd1028, %fd1018, 0d3FF0000000000000;
	{
	.reg .b32 %temp; 
	mov.b64 	{%r122, %temp}, %fd1029;
	}
	{
	.reg .b32 %temp; 
	mov.b64 	{%temp, %r123}, %fd1029;
	}
	shl.b32 	%r542, %r121, 20;
	add.s32 	%r543, %r542, %r123;
	mov.b64 	%fd2283, {%r122, %r543};
	{
	.reg .b32 %temp; 
	mov.b64 	{%temp, %r544}, %fd156;
	}
	mov.b32 	%f59, %r544;
	abs.f32 	%f8, %f59;
	setp.lt.f32 	%p110, %f8, 0f4086232B;
	@%p110 bra 	$L__BB1_82;
	setp.lt.f64 	%p111, %fd156, 0d0000000000000000;
	add.f64 	%fd1030, %fd156, 0d7FF0000000000000;
	selp.f64 	%fd2283, 0d0000000000000000, %fd1030, %p111;
	setp.geu.f32 	%p112, %f8, 0f40874800;
	@%p112 bra 	$L__BB1_82;
	shr.u32 	%r545, %r121, 31;
	add.s32 	%r546, %r121, %r545;
	shr.s32 	%r547, %r546, 1;
	shl.b32 	%r548, %r547, 20;
	add.s32 	%r549, %r123, %r548;
	mov.b64 	%fd1031, {%r122, %r549};
	sub.s32 	%r550, %r121, %r547;
	shl.b32 	%r551, %r550, 20;
	add.s32 	%r552, %r551, 1072693248;
	mov.b32 	%r553, 0;
	mov.b64 	%fd1032, {%r553, %r552};
	mul.f64 	%fd2283, %fd1032, %fd1031;
$L__BB1_82:
	fma.rn.f64 	%fd161, %fd2283, 0d3FBFDF3B645A1CAC, 0d3FF0000000000000;
	div.rn.f64 	%fd162, %fd80, 0dC03AB6B904C2906F;
	fma.rn.f64 	%fd1033, %fd162, 0d3FF71547652B82FE, 0d4338000000000000;
	{
	.reg .b32 %temp; 
	mov.b64 	{%r124, %temp}, %fd1033;
	}
	mov.f64 	%fd1034, 0dC338000000000000;
	add.rn.f64 	%fd1035, %fd1033, %fd1034;
	fma.rn.f64 	%fd1036, %fd1035, 0dBFE62E42FEFA39EF, %fd162;
	fma.rn.f64 	%fd1037, %fd1035, 0dBC7ABC9E3B39803F, %fd1036;
	fma.rn.f64 	%fd1038, %fd1037, 0d3E5ADE1569CE2BDF, 0d3E928AF3FCA213EA;
	fma.rn.f64 	%fd1039, %fd1038, %fd1037, 0d3EC71DEE62401315;
	fma.rn.f64 	%fd1040, %fd1039, %fd1037, 0d3EFA01997C89EB71;
	fma.rn.f64 	%fd1041, %fd1040, %fd1037, 0d3F2A01A014761F65;
	fma.rn.f64 	%fd1042, %fd1041, %fd1037, 0d3F56C16C1852B7AF;
	fma.rn.f64 	%fd1043, %fd1042, %fd1037, 0d3F81111111122322;
	fma.rn.f64 	%fd1044, %fd1043, %fd1037, 0d3FA55555555502A1;
	fma.rn.f64 	%fd1045, %fd1044, %fd1037, 0d3FC5555555555511;
	fma.rn.f64 	%fd1046, %fd1045, %fd1037, 0d3FE000000000000B;
	fma.rn.f64 	%fd1047, %fd1046, %fd1037, 0d3FF0000000000000;
	fma.rn.f64 	%fd1048, %fd1047, %fd1037, 0d3FF0000000000000;
	{
	.reg .b32 %temp; 
	mov.b64 	{%r125, %temp}, %fd1048;
	}
	{
	.reg .b32 %temp; 
	mov.b64 	{%temp, %r126}, %fd1048;
	}
	shl.b32 	%r554, %r124, 20;
	add.s32 	%r555, %r554, %r126;
	mov.b64 	%fd2284, {%r125, %r555};
	{
	.reg .b32 %temp; 
	mov.b64 	{%temp, %r556}, %fd162;
	}
	mov.b32 	%f60, %r556;
	abs.f32 	%f9, %f60;
	setp.lt.f32 	%p113, %f9, 0f4086232B;
	@%p113 bra 	$L__BB1_85;
	setp.lt.f64 	%p114, %fd162, 0d0000000000000000;
	add.f64 	%fd1049, %fd162, 0d7FF0000000000000;
	selp.f64 	%fd2284, 0d0000000000000000, %fd1049, %p114;
	setp.geu.f32 	%p115, %f9, 0f40874800;
	@%p115 bra 	$L__BB1_85;
	shr.u32 	%r557, %r124, 31;
	add.s32 	%r558, %r124, %r557;
	shr.s32 	%r559, %r558, 1;
	shl.b32 	%r560, %r559, 20;
	add.s32 	%r561, %r126, %r560;
	mov.b64 	%fd1050, {%r125, %r561};
	sub.s32 	%r562, %r124, %r559;
	shl.b32 	%r563, %r562, 20;
	add.s32 	%r564, %r563, 1072693248;
	mov.b32 	%r565, 0;
	mov.b64 	%fd1051, {%r565, %r564};
	mul.f64 	%fd2284, %fd1051, %fd1050;
$L__BB1_85:
	fma.rn.f64 	%fd1052, %fd2284, 0d3FA212D77318FC50, %fd161;
	rcp.rn.f64 	%fd1053, %fd1052;
	mul.f64 	%fd1054, %fd2253, %fd35;
	mul.f64 	%fd1055, %fd1054, %fd1053;
	add.f64 	%fd1056, %fd35, 0d40E3880000000000;
	mul.f64 	%fd1057, %fd1056, 0d40B9000000000000;
	div.rn.f64 	%fd167, %fd1055, %fd1057;
	mul.f64 	%fd1058, %fd2248, %fd55;
	add.f64 	%fd1059, %fd55, 0d3FE0000000000000;
	div.rn.f64 	%fd168, %fd1058, %fd1059;
	mul.f64 	%fd169, %fd2247, %fd95;
	add.f64 	%fd1060, %fd80, 0dC039000000000000;
	div.rn.f64 	%fd170, %fd1060, 0dC017EB851EB851EC;
	fma.rn.f64 	%fd1061, %fd170, 0d3FF71547652B82FE, 0d4338000000000000;
	{
	.reg .b32 %temp; 
	mov.b64 	{%r127, %temp}, %fd1061;
	}
	mov.f64 	%fd1062, 0dC338000000000000;
	add.rn.f64 	%fd1063, %fd1061, %fd1062;
	fma.rn.f64 	%fd1064, %fd1063, 0dBFE62E42FEFA39EF, %fd170;
	fma.rn.f64 	%fd1065, %fd1063, 0dBC7ABC9E3B39803F, %fd1064;
	fma.rn.f64 	%fd1066, %fd1065, 0d3E5ADE1569CE2BDF, 0d3E928AF3FCA213EA;
	fma.rn.f64 	%fd1067, %fd1066, %fd1065, 0d3EC71DEE62401315;
	fma.rn.f64 	%fd1068, %fd1067, %fd1065, 0d3EFA01997C89EB71;
	fma.rn.f64 	%fd1069, %fd1068, %fd1065, 0d3F2A01A014761F65;
	fma.rn.f64 	%fd1070, %fd1069, %fd1065, 0d3F56C16C1852B7AF;
	fma.rn.f64 	%fd1071, %fd1070, %fd1065, 0d3F81111111122322;
	fma.rn.f64 	%fd1072, %fd1071, %fd1065, 0d3FA55555555502A1;
	fma.rn.f64 	%fd1073, %fd1072, %fd1065, 0d3FC5555555555511;
	fma.rn.f64 	%fd1074, %fd1073, %fd1065, 0d3FE000000000000B;
	fma.rn.f64 	%fd1075, %fd1074, %fd1065, 0d3FF0000000000000;
	fma.rn.f64 	%fd1076, %fd1075, %fd1065, 0d3FF0000000000000;
	{
	.reg .b32 %temp; 
	mov.b64 	{%r128, %temp}, %fd1076;
	}
	{
	.reg .b32 %temp; 
	mov.b64 	{%temp, %r129}, %fd1076;
	}
	shl.b32 	%r566, %r127, 20;
	add.s32 	%r567, %r566, %r129;
	mov.b64 	%fd2285, {%r128, %r567};
	{
	.reg .b32 %temp; 
	mov.b64 	{%temp, %r568}, %fd170;
	}
	mov.b32 	%f61, %r568;
	abs.f32 	%f10, %f61;
	setp.lt.f32 	%p116, %f10, 0f4086232B;
	@%p116 bra 	$L__BB1_88;
	setp.lt.f64 	%p117, %fd170, 0d0000000000000000;
	add.f64 	%fd1077, %fd170, 0d7FF0000000000000;
	selp.f64 	%fd2285, 0d0000000000000000, %fd1077, %p117;
	setp.geu.f32 	%p118, %f10, 0f40874800;
	@%p118 bra 	$L__BB1_88;
	shr.u32 	%r569, %r127, 31;
	add.s32 	%r570, %r127, %r569;
	shr.s32 	%r571, %r570, 1;
	shl.b32 	%r572, %r571, 20;
	add.s32 	%r573, %r129, %r572;
	mov.b64 	%fd1078, {%r128, %r573};
	sub.s32 	%r574, %r127, %r571;
	shl.b32 	%r575, %r574, 20;
	add.s32 	%r576, %r575, 1072693248;
	mov.b32 	%r577, 0;
	mov.b64 	%fd1079, {%r577, %r576};
	mul.f64 	%fd2285, %fd1079, %fd1078;
$L__BB1_88:
	add.f64 	%fd1080, %fd2285, 0d3FF0000000000000;
	div.rn.f64 	%fd175, %fd169, %fd1080;
	mul.f64 	%fd176, %fd2249, %fd81;
	fma.rn.f64 	%fd1081, %fd2266, 0dC02AB6B904C2906F, %fd80;
	mul.f64 	%fd177, %fd2250, %fd1081;
	add.f64 	%fd1082, %fd82, %fd94;
	add.f64 	%fd1083, %fd1082, %fd96;
	add.f64 	%fd1084, %fd1083, %fd103;
	add.f64 	%fd1085, %fd1084, %fd104;
	add.f64 	%fd1086, %fd1085, %fd127;
	add.f64 	%fd1087, %fd1086, %fd155;
	add.f64 	%fd1088, %fd1087, %fd167;
	add.f64 	%fd1089, %fd168, %fd1088;
	add.f64 	%fd1090, %fd1089, %fd175;
	add.f64 	%fd1091, %fd1090, %fd176;
	add.f64 	%fd178, %fd177, %fd1091;
	mov.f64 	%fd1092, 0dC04C6E147AE147AE;
	sub.f64 	%fd1093, %fd1092, %fd80;
	div.rn.f64 	%fd179, %fd1093, 0d40220F5C28F5C28F;
	fma.rn.f64 	%fd1094, %fd179, 0d3FF71547652B82FE, 0d4338000000000000;
	{
	.reg .b32 %temp; 
	mov.b64 	{%r130, %temp}, %fd1094;
	}
	mov.f64 	%fd1095, 0dC338000000000000;
	add.rn.f64 	%fd1096, %fd1094, %fd1095;
	fma.rn.f64 	%fd1097, %fd1096, 0dBFE62E42FEFA39EF, %fd179;
	fma.rn.f64 	%fd1098, %fd1096, 0dBC7ABC9E3B39803F, %fd1097;
	fma.rn.f64 	%fd1099, %fd1098, 0d3E5ADE1569CE2BDF, 0d3E928AF3FCA213EA;
	fma.rn.f64 	%fd1100, %fd1099, %fd1098, 0d3EC71DEE62401315;
	fma.rn.f64 	%fd1101, %fd1100, %fd1098, 0d3EFA01997C89EB71;
	fma.rn.f64 	%fd1102, %fd1101, %fd1098, 0d3F2A01A014761F65;
	fma.rn.f64 	%fd1103, %fd1102, %fd1098, 0d3F56C16C1852B7AF;
	fma.rn.f64 	%fd1104, %fd1103, %fd1098, 0d3F81111111122322;
	fma.rn.f64 	%fd1105, %fd1104, %fd1098, 0d3FA55555555502A1;
	fma.rn.f64 	%fd1106, %fd1105, %fd1098, 0d3FC5555555555511;
	fma.rn.f64 	%fd1107, %fd1106, %fd1098, 0d3FE000000000000B;
	fma.rn.f64 	%fd1108, %fd1107, %fd1098, 0d3FF0000000000000;
	fma.rn.f64 	%fd1109, %fd1108, %fd1098, 0d3FF0000000000000;
	{
	.reg .b32 %temp; 
	mov.b64 	{%r131, %temp}, %fd1109;
	}
	{
	.reg .b32 %temp; 
	mov.b64 	{%temp, %r132}, %fd1109;
	}
	shl.b32 	%r578, %r130, 20;
	add.s32 	%r579, %r578, %r132;
	mov.b64 	%fd2286, {%r131, %r579};
	{
	.reg .b32 %temp; 
	mov.b64 	{%temp, %r580}, %fd179;
	}
	mov.b32 	%f62, %r580;
	abs.f32 	%f11, %f62;
	setp.lt.f32 	%p119, %f11, 0f4086232B;
	@%p119 bra 	$L__BB1_91;
	setp.lt.f64 	%p120, %fd179, 0d0000000000000000;
	add.f64 	%fd1110, %fd179, 0d7FF0000000000000;
	selp.f64 	%fd2286, 0d0000000000000000, %fd1110, %p120;
	setp.geu.f32 	%p121, %f11, 0f40874800;
	@%p121 bra 	$L__BB1_91;
	shr.u32 	%r581, %r130, 31;
	add.s32 	%r582, %r130, %r581;
	shr.s32 	%r583, %r582, 1;
	shl.b32 	%r584, %r583, 20;
	add.s32 	%r585, %r132, %r584;
	mov.b64 	%fd1111, {%r131, %r585};
	sub.s32 	%r586, %r130, %r583;
	shl.b32 	%r587, %r586, 20;
	add.s32 	%r588, %r587, 1072693248;
	mov.b32 	%r589, 0;
	mov.b64 	%fd1112, {%r589, %r588};
	mul.f64 	%fd2286, %fd1112, %fd1111;
$L__BB1_91:
	setp.lt.s32 	%p122, %r6, 0;
	setp.eq.s32 	%p123, %r7, 1062207488;
	add.f64 	%fd184, %fd2286, 0d3FF0000000000000;
	{
	.reg .b32 %temp; 
	mov.b64 	{%temp, %r133}, %fd184;
	}
	abs.f64 	%fd185, %fd184;
	{ // callseq 8, 0
	.param .b64 param0;
	st.param.f64 	[param0], %fd185;
	.param .b64 param1;
	st.param.f64 	[param1], 0d4000000000000000;
	.param .b64 retval0;
	call.uni (retval0), 
	__internal_accurate_pow, 
	(
	param0, 
	param1
	);
	ld.param.f64 	%fd1113, [retval0];
	} // callseq 8
	setp.lt.s32 	%p125, %r133, 0;
	neg.f64 	%fd1115, %fd1113;
	selp.f64 	%fd1116, %fd1115, %fd1113, %p123;
	selp.f64 	%fd1117, %fd1116, %fd1113, %p125;
	setp.eq.f64 	%p126, %fd184, 0d0000000000000000;
	selp.b32 	%r590, %r133, 0, %p123;
	or.b32  	%r591, %r590, 2146435072;
	selp.b32 	%r592, %r591, %r590, %p122;
	mov.b32 	%r593, 0;
	mov.b64 	%fd1118, {%r593, %r592};
	selp.f64 	%fd2287, %fd1118, %fd1117, %p126;
	add.f64 	%fd1119, %fd184, 0d4000000000000000;
	{
	.reg .b32 %temp; 
	mov.b64 	{%temp, %r594}, %fd1119;
	}
	and.b32  	%r595, %r594, 2146435072;
	setp.ne.s32 	%p127, %r595, 2146435072;
	@%p127 bra 	$L__BB1_96;
	setp.num.f64 	%p128, %fd184, %fd184;
	@%p128 bra 	$L__BB1_94;
	mov.f64 	%fd1120, 0d4000000000000000;
	add.rn.f64 	%fd2287, %fd184, %fd1120;
	bra.uni 	$L__BB1_96;
$L__BB1_94:
	setp.neu.f64 	%p129, %fd185, 0d7FF0000000000000;
	@%p129 bra 	$L__BB1_96;
	selp.b32 	%r596, %r9, %r8, %p2;
	selp.b32 	%r597, %r596, %r8, %p125;
	mov.b32 	%r598, 0;
	mov.b64 	%fd2287, {%r598, %r597};
$L__BB1_96:
	setp.eq.f64 	%p131, %fd184, 0d3FF0000000000000;
	rcp.rn.f64 	%fd1121, %fd2287;
	selp.f64 	%fd190, 0d3FF0000000000000, %fd1121, %p131;
	mov.f64 	%fd1122, 0dC04E000000000000;
	sub.f64 	%fd1123, %fd1122, %fd80;
	div.rn.f64 	%fd191, %fd1123, 0d4014000000000000;
	fma.rn.f64 	%fd1124, %fd191, 0d3FF71547652B82FE, 0d4338000000000000;
	{
	.reg .b32 %temp; 
	mov.b64 	{%r134, %temp}, %fd1124;
	}
	mov.f64 	%fd1125, 0dC338000000000000;
	add.rn.f64 	%fd1126, %fd1124, %fd1125;
	fma.rn.f64 	%fd1127, %fd1126, 0dBFE62E42FEFA39EF, %fd191;
	fma.rn.f64 	%fd1128, %fd1126, 0dBC7ABC9E3B39803F, %fd1127;
	fma.rn.f64 	%fd1129, %fd1128, 0d3E5ADE1569CE2BDF, 0d3E928AF3FCA213EA;
	fma.rn.f64 	%fd1130, %fd1129, %fd1128, 0d3EC71DEE62401315;
	fma.rn.f64 	%fd1131, %fd1130, %fd1128, 0d3EFA01997C89EB71;
	fma.rn.f64 	%fd1132, %fd1131, %fd1128, 0d3F2A01A014761F65;
	fma.rn.f64 	%fd1133, %fd1132, %fd1128, 0d3F56C16C1852B7AF;
	fma.rn.f64 	%fd1134, %fd1133, %fd1128, 0d3F81111111122322;
	fma.rn.f64 	%fd1135, %fd1134, %fd1128, 0d3FA55555555502A1;
	fma.rn.f64 	%fd1136, %fd1135, %fd1128, 0d3FC5555555555511;
	fma.rn.f64 	%fd1137, %fd1136, %fd1128, 0d3FE000000000000B;
	fma.rn.f64 	%fd1138, %fd1137, %fd1128, 0d3FF0000000000000;
	fma.rn.f64 	%fd1139, %fd1138, %fd1128, 0d3FF0000000000000;
	{
	.reg .b32 %temp; 
	mov.b64 	{%r135, %temp}, %fd1139;
	}
	{
	.reg .b32 %temp; 
	mov.b64 	{%temp, %r136}, %fd1139;
	}
	shl.b32 	%r599, %r134, 20;
	add.s32 	%r600, %r599, %r136;
	mov.b64 	%fd2288, {%r135, %r600};
	{
	.reg .b32 %temp; 
	mov.b64 	{%temp, %r601}, %fd191;
	}
	mov.b32 	%f63, %r601;
	abs.f32 	%f12, %f63;
	setp.lt.f32 	%p132, %f12, 0f4086232B;
	@%p132 bra 	$L__BB1_99;
	setp.lt.f64 	%p133, %fd191, 0d0000000000000000;
	add.f64 	%fd1140, %fd191, 0d7FF0000000000000;
	selp.f64 	%fd2288, 0d0000000000000000, %fd1140, %p133;
	setp.geu.f32 	%p134, %f12, 0f40874800;
	@%p134 bra 	$L__BB1_99;
	shr.u32 	%r602, %r134, 31;
	add.s32 	%r603, %r134, %r602;
	shr.s32 	%r604, %r603, 1;
	shl.b32 	%r605, %r604, 20;
	add.s32 	%r606, %r136, %r605;
	mov.b64 	%fd1141, {%r135, %r606};
	sub.s32 	%r607, %r134, %r604;
	shl.b32 	%r608, %r607, 20;
	add.s32 	%r609, %r608, 1072693248;
	mov.b32 	%r610, 0;
	mov.b64 	%fd1142, {%r610, %r609};
	mul.f64 	%fd2288, %fd1142, %fd1141;
$L__BB1_99:
	add.f64 	%fd196, %fd2288, 0d3FF0000000000000;
	add.f64 	%fd197, %fd80, 0d4041800000000000;
	div.rn.f64 	%fd198, %fd197, 0d4014000000000000;
	fma.rn.f64 	%fd1143, %fd198, 0d3FF71547652B82FE, 0d4338000000000000;
	{
	.reg .b32 %temp; 
	mov.b64 	{%r137, %temp}, %fd1143;
	}
	mov.f64 	%fd1144, 0dC338000000000000;
	add.rn.f64 	%fd1145, %fd1143, %fd1144;
	fma.rn.f64 	%fd1146, %fd1145, 0dBFE62E42FEFA39EF, %fd198;
	fma.rn.f64 	%fd1147, %fd1145, 0dBC7ABC9E3B39803F, %fd1146;
	fma.rn.f64 	%fd1148, %fd1147, 0d3E5ADE1569CE2BDF, 0d3E928AF3FCA213EA;
	fma.rn.f64 	%fd1149, %fd1148, %fd1147, 0d3EC71DEE62401315;
	fma.rn.f64 	%fd1150, %fd1149, %fd1147, 0d3EFA01997C89EB71;
	fma.rn.f64 	%fd1151, %fd1150, %fd1147, 0d3F2A01A014761F65;
	fma.rn.f64 	%fd1152, %fd1151, %fd1147, 0d3F56C16C1852B7AF;
	fma.rn.f64 	%fd1153, %fd1152, %fd1147, 0d3F81111111122322;
	fma.rn.f64 	%fd1154, %fd1153, %fd1147, 0d3FA55555555502A1;
	fma.rn.f64 	%fd1155, %fd1154, %fd1147, 0d3FC5555555555511;
	fma.rn.f64 	%fd1156, %fd1155, %fd1147, 0d3FE000000000000B;
	fma.rn.f64 	%fd1157, %fd1156, %fd1147, 0d3FF0000000000000;
	fma.rn.f64 	%fd1158, %fd1157, %fd1147, 0d3FF0000000000000;
	{
	.reg .b32 %temp; 
	mov.b64 	{%r138, %temp}, %fd1158;
	}
	{
	.reg .b32 %temp; 
	mov.b64 	{%temp, %r139}, %fd1158;
	}
	shl.b32 	%r611, %r137, 20;
	add.s32 	%r612, %r611, %r139;
	mov.b64 	%fd2289, {%r138, %r612};
	{
	.reg .b32 %temp; 
	mov.b64 	{%temp, %r613}, %fd198;
	}
	mov.b32 	%f64, %r613;
	abs.f32 	%f13, %f64;
	setp.lt.f32 	%p135, %f13, 0f4086232B;
	@%p135 bra 	$L__BB1_102;
	setp.lt.f64 	%p136, %fd198, 0d0000000000000000;
	add.f64 	%fd1159, %fd198, 0d7FF0000000000000;
	selp.f64 	%fd2289, 0d0000000000000000, %fd1159, %p136;
	setp.geu.f32 	%p137, %f13, 0f40874800;
	@%p137 bra 	$L__BB1_102;
	shr.u32 	%r614, %r137, 31;
	add.s32 	%r615, %r137, %r614;
	shr.s32 	%r616, %r615, 1;
	shl.b32 	%r617, %r616, 20;
	add.s32 	%r618, %r139, %r617;
	mov.b64 	%fd1160, {%r138, %r618};
	sub.s32 	%r619, %r137, %r616;
	shl.b32 	%r620, %r619, 20;
	add.s32 	%r621, %r620, 1072693248;
	mov.b32 	%r622, 0;
	mov.b64 	%fd1161, {%r622, %r621};
	mul.f64 	%fd2289, %fd1161, %fd1160;
$L__BB1_102:
	add.f64 	%fd203, %fd2289, 0d3FF0000000000000;
	add.f64 	%fd1162, %fd80, 0dC049000000000000;
	div.rn.f64 	%fd204, %fd1162, 0d4069000000000000;
	fma.rn.f64 	%fd1163, %fd204, 0d3FF71547652B82FE, 0d4338000000000000;
	{
	.reg .b32 %temp; 
	mov.b64 	{%r140, %temp}, %fd1163;
	}
	mov.f64 	%fd1164, 0dC338000000000000;
	add.rn.f64 	%fd1165, %fd1163, %fd1164;
	fma.rn.f64 	%fd1166, %fd1165, 0dBFE62E42FEFA39EF, %fd204;
	fma.rn.f64 	%fd1167, %fd1165, 0dBC7ABC9E3B39803F, %fd1166;
	fma.rn.f64 	%fd1168, %fd1167, 0d3E5ADE1569CE2BDF, 0d3E928AF3FCA213EA;
	fma.rn.f64 	%fd1169, %fd1168, %fd1167, 0d3EC71DEE62401315;
	fma.rn.f64 	%fd1170, %fd1169, %fd1167, 0d3EFA01997C89EB71;
	fma.rn.f64 	%fd1171, %fd1170, %fd1167, 0d3F2A01A014761F65;
	fma.rn.f64 	%fd1172, %fd1171, %fd1167, 0d3F56C16C1852B7AF;
	fma.rn.f64 	%fd1173, %fd1172, %fd1167, 0d3F81111111122322;
	fma.rn.f64 	%fd1174, %fd1173, %fd1167, 0d3FA55555555502A1;
	fma.rn.f64 	%fd1175, %fd1174, %fd1167, 0d3FC5555555555511;
	fma.rn.f64 	%fd1176, %fd1175, %fd1167, 0d3FE000000000000B;
	fma.rn.f64 	%fd1177, %fd1176, %fd1167, 0d3FF0000000000000;
	fma.rn.f64 	%fd1178, %fd1177, %fd1167, 0d3FF0000000000000;
	{
	.reg .b32 %temp; 
	mov.b64 	{%r141, %temp}, %fd1178;
	}
	{
	.reg .b32 %temp; 
	mov.b64 	{%temp, %r142}, %fd1178;
	}
	shl.b32 	%r623, %r140, 20;
	add.s32 	%r624, %r623, %r142;
	mov.b64 	%fd2290, {%r141, %r624};
	{
	.reg .b32 %temp; 
	mov.b64 	{%temp, %r625}, %fd204;
	}
	mov.b32 	%f65, %r625;
	abs.f32 	%f14, %f65;
	setp.lt.f32 	%p138, %f14, 0f4086232B;
	@%p138 bra 	$L__BB1_105;
	setp.lt.f64 	%p139, %fd204, 0d0000000000000000;
	add.f64 	%fd1179, %fd204, 0d7FF0000000000000;
	selp.f64 	%fd2290, 0d0000000000000000, %fd1179, %p139;
	setp.geu.f32 	%p140, %f14, 0f40874800;
	@%p140 bra 	$L__BB1_105;
	shr.u32 	%r626, %r140, 31;
	add.s32 	%r627, %r140, %r626;
	shr.s32 	%r628, %r627, 1;
	shl.b32 	%r629, %r628, 20;
	add.s32 	%r630, %r142, %r629;
	mov.b64 	%fd1180, {%r141, %r630};
	sub.s32 	%r631, %r140, %r628;
	shl.b32 	%r632, %r631, 20;
	add.s32 	%r633, %r632, 1072693248;
	mov.b32 	%r634, 0;
	mov.b64 	%fd1181, {%r634, %r633};
	mul.f64 	%fd2290, %fd1181, %fd1180;
$L__BB1_105:
	add.f64 	%fd1182, %fd2290, 0d3FF0000000000000;
	mov.f64 	%fd1183, 0d3FB999999999999A;
	div.rn.f64 	%fd1184, %fd1183, %fd1182;
	div.rn.f64 	%fd1185, %fd1183, %fd203;
	add.f64 	%fd1186, %fd1185, %fd1184;
	rcp.rn.f64 	%fd1187, %fd196;
	mul.f64 	%fd209, %fd1187, %fd1186;
	add.f64 	%fd1188, %fd80, 0d4051E33333333333;
	div.rn.f64 	%fd210, %fd1188, 0d401DB851EB851EB8;
	fma.rn.f64 	%fd1189, %fd210, 0d3FF71547652B82FE, 0d4338000000000000;
	{
	.reg .b32 %temp; 
	mov.b64 	{%r143, %temp}, %fd1189;
	}
	mov.f64 	%fd1190, 0dC338000000000000;
	add.rn.f64 	%fd1191, %fd1189, %fd1190;
	fma.rn.f64 	%fd1192, %fd1191, 0dBFE62E42FEFA39EF, %fd210;
	fma.rn.f64 	%fd1193, %fd1191, 0dBC7ABC9E3B39803F, %fd1192;
	fma.rn.f64 	%fd1194, %fd1193, 0d3E5ADE1569CE2BDF, 0d3E928AF3FCA213EA;
	fma.rn.f64 	%fd1195, %fd1194, %fd1193, 0d3EC71DEE62401315;
	fma.rn.f64 	%fd1196, %fd1195, %fd1193, 0d3EFA01997C89EB71;
	fma.rn.f64 	%fd1197, %fd1196, %fd1193, 0d3F2A01A014761F65;
	fma.rn.f64 	%fd1198, %fd1197, %fd1193, 0d3F56C16C1852B7AF;
	fma.rn.f64 	%fd1199, %fd1198, %fd1193, 0d3F81111111122322;
	fma.rn.f64 	%fd1200, %fd1199, %fd1193, 0d3FA55555555502A1;
	fma.rn.f64 	%fd1201, %fd1200, %fd1193, 0d3FC5555555555511;
	fma.rn.f64 	%fd1202, %fd1201, %fd1193, 0d3FE000000000000B;
	fma.rn.f64 	%fd1203, %fd1202, %fd1193, 0d3FF0000000000000;
	fma.rn.f64 	%fd1204, %fd1203, %fd1193, 0d3FF0000000000000;
	{
	.reg .b32 %temp; 
	mov.b64 	{%r144, %temp}, %fd1204;
	}
	{
	.reg .b32 %temp; 
	mov.b64 	{%temp, %r145}, %fd1204;
	}
	shl.b32 	%r635, %r143, 20;
	add.s32 	%r636, %r635, %r145;
	mov.b64 	%fd2293, {%r144, %r636};
	{
	.reg .b32 %temp; 
	mov.b64 	{%temp, %r637}, %fd210;
	}
	mov.b32 	%f66, %r637;
	abs.f32 	%f15, %f66;
	setp.lt.f32 	%p141, %f15, 0f4086232B;
	mov.f64 	%fd2291, %fd2293;
	@%p141 bra 	$L__BB1_108;
	setp.lt.f64 	%p142, %fd210, 0d0000000000000000;
	add.f64 	%fd1205, %fd210, 0d7FF0000000000000;
	selp.f64 	%fd2291, 0d0000000000000000, %fd1205, %p142;
	setp.geu.f32 	%p143, %f15, 0f40874800;
	@%p143 bra 	$L__BB1_108;
	shr.u32 	%r638, %r143, 31;
	add.s32 	%r639, %r143, %r638;
	shr.s32 	%r640, %r639, 1;
	shl.b32 	%r641, %r640, 20;
	add.s32 	%r642, %r145, %r641;
	mov.b64 	%fd1206, {%r144, %r642};
	sub.s32 	%r643, %r143, %r640;
	shl.b32 	%r644, %r643, 20;
	add.s32 	%r645, %r644, 1072693248;
	mov.b32 	%r646, 0;
	mov.b64 	%fd1207, {%r646, %r645};
	mul.f64 	%fd2291, %fd1207, %fd1206;
$L__BB1_108:
	add.f64 	%fd215, %fd2291, 0d3FF0000000000000;
	{
	.reg .b32 %temp; 
	mov.b64 	{%temp, %r146}, %fd215;
	}
	abs.f64 	%fd216, %fd215;
	{ // callseq 9, 0
	.param .b64 param0;
	st.param.f64 	[param0], %fd216;
	.param .b64 param1;
	st.param.f64 	[param1], 0d4000000000000000;
	.param .b64 retval0;
	call.uni (retval0), 
	__internal_accurate_pow, 
	(
	param0, 
	param1
	);
	ld.param.f64 	%fd1208, [retval0];
	} // callseq 9
	setp.lt.s32 	%p147, %r146, 0;
	neg.f64 	%fd1210, %fd1208;
	selp.f64 	%fd1211, %fd1210, %fd1208, %p123;
	selp.f64 	%fd1212, %fd1211, %fd1208, %p147;
	setp.eq.f64 	%p148, %fd215, 0d0000000000000000;
	selp.b32 	%r647, %r146, 0, %p123;
	or.b32  	%r648, %r647, 2146435072;
	selp.b32 	%r649, %r648, %r647, %p122;
	mov.b32 	%r650, 0;
	mov.b64 	%fd1213, {%r650, %r649};
	selp.f64 	%fd2292, %fd1213, %fd1212, %p148;
	add.f64 	%fd1214, %fd215, 0d4000000000000000;
	{
	.reg .b32 %temp; 
	mov.b64 	{%temp, %r651}, %fd1214;
	}
	and.b32  	%r652, %r651, 2146435072;
	setp.ne.s32 	%p149, %r652, 2146435072;
	@%p149 bra 	$L__BB1_113;
	setp.num.f64 	%p150, %fd215, %fd215;
	@%p150 bra 	$L__BB1_111;
	mov.f64 	%fd1215, 0d4000000000000000;
	add.rn.f64 	%fd2292, %fd215, %fd1215;
	bra.uni 	$L__BB1_113;
$L__BB1_111:
	setp.neu.f64 	%p151, %fd216, 0d7FF0000000000000;
	@%p151 bra 	$L__BB1_113;
	selp.b32 	%r653, %r9, %r8, %p2;
	selp.b32 	%r654, %r653, %r8, %p147;
	mov.b32 	%r655, 0;
	mov.b64 	%fd2292, {%r655, %r654};
$L__BB1_113:
	setp.lt.f32 	%p153, %f15, 0f4086232B;
	setp.eq.f64 	%p154, %fd215, 0d3FF0000000000000;
	rcp.rn.f64 	%fd1216, %fd2292;
	selp.f64 	%fd221, 0d3FF0000000000000, %fd1216, %p154;
	@%p153 bra 	$L__BB1_116;
	setp.lt.f64 	%p155, %fd210, 0d0000000000000000;
	add.f64 	%fd1217, %fd210, 0d7FF0000000000000;
	selp.f64 	%fd2293, 0d0000000000000000, %fd1217, %p155;
	setp.geu.f32 	%p156, %f15, 0f40874800;
	@%p156 bra 	$L__BB1_116;
	shr.u32 	%r656, %r143, 31;
	add.s32 	%r657, %r143, %r656;
	shr.s32 	%r658, %r657, 1;
	shl.b32 	%r659, %r658, 20;
	add.s32 	%r660, %r145, %r659;
	mov.b64 	%fd1218, {%r144, %r660};
	sub.s32 	%r661, %r143, %r658;
	shl.b32 	%r662, %r661, 20;
	add.s32 	%r663, %r662, 1072693248;
	mov.b32 	%r664, 0;
	mov.b64 	%fd1219, {%r664, %r663};
	mul.f64 	%fd2293, %fd1219, %fd1218;
$L__BB1_116:
	setp.lt.s32 	%p157, %r6, 0;
	setp.eq.s32 	%p158, %r7, 1062207488;
	add.f64 	%fd225, %fd2293, 0d3FF0000000000000;
	{
	.reg .b32 %temp; 
	mov.b64 	{%temp, %r147}, %fd225;
	}
	abs.f64 	%fd226, %fd225;
	{ // callseq 10, 0
	.param .b64 param0;
	st.param.f64 	[param0], %fd226;
	.param .b64 param1;
	st.param.f64 	[param1], 0d4000000000000000;
	.param .b64 retval0;
	call.uni (retval0), 
	__internal_accurate_pow, 
	(
	param0, 
	param1
	);
	ld.param.f64 	%fd1220, [retval0];
	} // callseq 10
	setp.lt.s32 	%p160, %r147, 0;
	neg.f64 	%fd1222, %fd1220;
	selp.f64 	%fd1223, %fd1222, %fd1220, %p158;
	selp.f64 	%fd1224, %fd1223, %fd1220, %p160;
	setp.eq.f64 	%p161, %fd225, 0d0000000000000000;
	selp.b32 	%r665, %r147, 0, %p158;
	or.b32  	%r666, %r665, 2146435072;
	selp.b32 	%r667, %r666, %r665, %p157;
	mov.b32 	%r668, 0;
	mov.b64 	%fd1225, {%r668, %r667};
	selp.f64 	%fd2294, %fd1225, %fd1224, %p161;
	add.f64 	%fd1226, %fd225, 0d4000000000000000;
	{
	.reg .b32 %temp; 
	mov.b64 	{%temp, %r669}, %fd1226;
	}
	and.b32  	%r670, %r669, 2146435072;
	setp.ne.s32 	%p162, %r670, 2146435072;
	@%p162 bra 	$L__BB1_121;
	setp.num.f64 	%p163, %fd225, %fd225;
	@%p163 bra 	$L__BB1_119;
	mov.f64 	%fd1227, 0d4000000000000000;
	add.rn.f64 	%fd2294, %fd225, %fd1227;
	bra.uni 	$L__BB1_121;
$L__BB1_119:
	setp.neu.f64 	%p164, %fd226, 0d7FF0000000000000;
	@%p164 bra 	$L__BB1_121;
	selp.b32 	%r671, %r9, %r8, %p2;
	selp.b32 	%r672, %r671, %r8, %p160;
	mov.b32 	%r673, 0;
	mov.b64 	%fd2294, {%r673, %r672};
$L__BB1_121:
	setp.eq.f64 	%p166, %fd225, 0d3FF0000000000000;
	rcp.rn.f64 	%fd1228, %fd2294;
	selp.f64 	%fd231, 0d3FF0000000000000, %fd1228, %p166;
	setp.ltu.f64 	%p167, %fd80, 0dC044000000000000;
	@%p167 bra 	$L__BB1_132;
	mov.f64 	%fd1229, 0dC02551EB851EB852;
	sub.f64 	%fd1230, %fd1229, %fd80;
	div.rn.f64 	%fd232, %fd1230, 0d4026333333333333;
	fma.rn.f64 	%fd1231, %fd232, 0d3FF71547652B82FE, 0d4338000000000000;
	{
	.reg .b32 %temp; 
	mov.b64 	{%r148, %temp}, %fd1231;
	}
	mov.f64 	%fd1232, 0dC338000000000000;
	add.rn.f64 	%fd1233, %fd1231, %fd1232;
	fma.rn.f64 	%fd1234, %fd1233, 0dBFE62E42FEFA39EF, %fd232;
	fma.rn.f64 	%fd1235, %fd1233, 0dBC7ABC9E3B39803F, %fd1234;
	fma.rn.f64 	%fd1236, %fd1235, 0d3E5ADE1569CE2BDF, 0d3E928AF3FCA213EA;
	fma.rn.f64 	%fd1237, %fd1236, %fd1235, 0d3EC71DEE62401315;
	fma.rn.f64 	%fd1238, %fd1237, %fd1235, 0d3EFA01997C89EB71;
	fma.rn.f64 	%fd1239, %fd1238, %fd1235, 0d3F2A01A014761F65;
	fma.rn.f64 	%fd1240, %fd1239, %fd1235, 0d3F56C16C1852B7AF;
	fma.rn.f64 	%fd1241, %fd1240, %fd1235, 0d3F81111111122322;
	fma.rn.f64 	%fd1242, %fd1241, %fd1235, 0d3FA55555555502A1;
	fma.rn.f64 	%fd1243, %fd1242, %fd1235, 0d3FC5555555555511;
	fma.rn.f64 	%fd1244, %fd1243, %fd1235, 0d3FE000000000000B;
	fma.rn.f64 	%fd1245, %fd1244, %fd1235, 0d3FF0000000000000;
	fma.rn.f64 	%fd1246, %fd1245, %fd1235, 0d3FF0000000000000;
	{
	.reg .b32 %temp; 
	mov.b64 	{%r149, %temp}, %fd1246;
	}
	{
	.reg .b32 %temp; 
	mov.b64 	{%temp, %r150}, %fd1246;
	}
	shl.b32 	%r674, %r148, 20;
	add.s32 	%r675, %r674, %r150;
	mov.b64 	%fd2295, {%r149, %r675};
	{
	.reg .b32 %temp; 
	mov.b64 	{%temp, %r676}, %fd232;
	}
	mov.b32 	%f67, %r676;
	abs.f32 	%f16, %f67;
	setp.lt.f32 	%p168, %f16, 0f4086232B;
	@%p168 bra 	$L__BB1_125;
	setp.lt.f64 	%p169, %fd232, 0d0000000000000000;
	add.f64 	%fd1247, %fd232, 0d7FF0000000000000;
	selp.f64 	%fd2295, 0d0000000000000000, %fd1247, %p169;
	setp.geu.f32 	%p170, %f16, 0f40874800;
	@%p170 bra 	$L__BB1_125;
	shr.u32 	%r677, %r148, 31;
	add.s32 	%r678, %r148, %r677;
	shr.s32 	%r679, %r678, 1;
	shl.b32 	%r680, %r679, 20;
	add.s32 	%r681, %r150, %r680;
	mov.b64 	%fd1248, {%r149, %r681};
	sub.s32 	%r682, %r148, %r679;
	shl.b32 	%r683, %r682, 20;
	add.s32 	%r684, %r683, 1072693248;
	mov.b32 	%r685, 0;
	mov.b64 	%fd1249, {%r685, %r684};
	mul.f64 	%fd2295, %fd1249, %fd1248;
$L__BB1_125:
	add.f64 	%fd1250, %fd2295, 0d3FF0000000000000;
	mul.f64 	%fd237, %fd1250, 0d3FC0A3D70A3D70A4;
	mul.f64 	%fd238, %fd80, 0d3FAD2F1A9FBE76C9;
	fma.rn.f64 	%fd1251, %fd238, 0d3FF71547652B82FE, 0d4338000000000000;
	{
	.reg .b32 %temp; 
	mov.b64 	{%r151, %temp}, %fd1251;
	}
	mov.f64 	%fd1252, 0dC338000000000000;
	add.rn.f64 	%fd1253, %fd1251, %fd1252;
	fma.rn.f64 	%fd1254, %fd1253, 0dBFE62E42FEFA39EF, %fd238;
	fma.rn.f64 	%fd1255, %fd1253, 0dBC7ABC9E3B39803F, %fd1254;
	fma.rn.f64 	%fd1256, %fd1255, 0d3E5ADE1569CE2BDF, 0d3E928AF3FCA213EA;
	fma.rn.f64 	%fd1257, %fd1256, %fd1255, 0d3EC71DEE62401315;
	fma.rn.f64 	%fd1258, %fd1257, %fd1255, 0d3EFA01997C89EB71;
	fma.rn.f64 	%fd1259, %fd1258, %fd1255, 0d3F2A01A014761F65;
	fma.rn.f64 	%fd1260, %fd1259, %fd1255, 0d3F56C16C1852B7AF;
	fma.rn.f64 	%fd1261, %fd1260, %fd1255, 0d3F81111111122322;
	fma.rn.f64 	%fd1262, %fd1261, %fd1255, 0d3FA55555555502A1;
	fma.rn.f64 	%fd1263, %fd1262, %fd1255, 0d3FC5555555555511;
	fma.rn.f64 	%fd1264, %fd1263, %fd1255, 0d3FE000000000000B;
	fma.rn.f64 	%fd1265, %fd1264, %fd1255, 0d3FF0000000000000;
	fma.rn.f64 	%fd1266, %fd1265, %fd1255, 0d3FF0000000000000;
	{
	.reg .b32 %temp; 
	mov.b64 	{%r152, %temp}, %fd1266;
	}
	{
	.reg .b32 %temp; 
	mov.b64 	{%temp, %r153}, %fd1266;
	}
	shl.b32 	%r686, %r151, 20;
	add.s32 	%r687, %r686, %r153;
	mov.b64 	%fd2296, {%r152, %r687};
	{
	.reg .b32 %temp; 
	mov.b64 	{%temp, %r688}, %fd238;
	}
	mov.b32 	%f68, %r688;
	abs.f32 	%f17, %f68;
	setp.lt.f32 	%p171, %f17, 0f4086232B;
	@%p171 bra 	$L__BB1_128;
	setp.lt.f64 	%p172, %fd238, 0d0000000000000000;
	add.f64 	%fd1267, %fd238, 0d7FF0000000000000;
	selp.f64 	%fd2296, 0d0000000000000000, %fd1267, %p172;
	setp.geu.f32 	%p173, %f17, 0f40874800;
	@%p173 bra 	$L__BB1_128;
	shr.u32 	%r689, %r151, 31;
	add.s32 	%r690, %r151, %r689;
	shr.s32 	%r691, %r690, 1;
	shl.b32 	%r692, %r691, 20;
	add.s32 	%r693, %r153, %r692;
	mov.b64 	%fd1268, {%r152, %r693};
	sub.s32 	%r694, %r151, %r691;
	shl.b32 	%r695, %r694, 20;
	add.s32 	%r696, %r695, 1072693248;
	mov.b32 	%r697, 0;
	mov.b64 	%fd1269, {%r697, %r696};
	mul.f64 	%fd2296, %fd1269, %fd1268;
$L__BB1_128:
	add.f64 	%fd1270, %fd80, 0d4040000000000000;
	mul.f64 	%fd243, %fd1270, 0dBFB999999999999A;
	fma.rn.f64 	%fd1271, %fd243, 0d3FF71547652B82FE, 0d4338000000000000;
	{
	.reg .b32 %temp; 
	mov.b64 	{%r154, %temp}, %fd1271;
	}
	mov.f64 	%fd1272, 0dC338000000000000;
	add.rn.f64 	%fd1273, %fd1271, %fd1272;
	fma.rn.f64 	%fd1274, %fd1273, 0dBFE62E42FEFA39EF, %fd243;
	fma.rn.f64 	%fd1275, %fd1273, 0dBC7ABC9E3B39803F, %fd1274;
	fma.rn.f64 	%fd1276, %fd1275, 0d3E5ADE1569CE2BDF, 0d3E928AF3FCA213EA;
	fma.rn.f64 	%fd1277, %fd1276, %fd1275, 0d3EC71DEE62401315;
	fma.rn.f64 	%fd1278, %fd1277, %fd1275, 0d3EFA01997C89EB71;
	fma.rn.f64 	%fd1279, %fd1278, %fd1275, 0d3F2A01A014761F65;
	fma.rn.f64 	%fd1280, %fd1279, %fd1275, 0d3F56C16C1852B7AF;
	fma.rn.f64 	%fd1281, %fd1280, %fd1275, 0d3F81111111122322;
	fma.rn.f64 	%fd1282, %fd1281, %fd1275, 0d3FA55555555502A1;
	fma.rn.f64 	%fd1283, %fd1282, %fd1275, 0d3FC5555555555511;
	fma.rn.f64 	%fd1284, %fd1283, %fd1275, 0d3FE000000000000B;
	fma.rn.f64 	%fd1285, %fd1284, %fd1275, 0d3FF0000000000000;
	fma.rn.f64 	%fd1286, %fd1285, %fd1275, 0d3FF0000000000000;
	{
	.reg .b32 %temp; 
	mov.b64 	{%r155, %temp}, %fd1286;
	}
	{
	.reg .b32 %temp; 
	mov.b64 	{%temp, %r156}, %fd1286;
	}
	shl.b32 	%r698, %r154, 20;
	add.s32 	%r699, %r698, %r156;
	mov.b64 	%fd2297, {%r155, %r699};
	{
	.reg .b32 %temp; 
	mov.b64 	{%temp, %r700}, %fd243;
	}
	mov.b32 	%f69, %r700;
	abs.f32 	%f18, %f69;
	setp.lt.f32 	%p174, %f18, 0f4086232B;
	@%p174 bra 	$L__BB1_131;
	setp.lt.f64 	%p175, %fd243, 0d0000000000000000;
	add.f64 	%fd1287, %fd243, 0d7FF0000000000000;
	selp.f64 	%fd2297, 0d0000000000000000, %fd1287, %p175;
	setp.geu.f32 	%p176, %f18, 0f40874800;
	@%p176 bra 	$L__BB1_131;
	shr.u32 	%r701, %r154, 31;
	add.s32 	%r702, %r154, %r701;
	shr.s32 	%r703, %r702, 1;
	shl.b32 	%r704, %r703, 20;
	add.s32 	%r705, %r156, %r704;
	mov.b64 	%fd1288, {%r155, %r705};
	sub.s32 	%r706, %r154, %r703;
	shl.b32 	%r707, %r706, 20;
	add.s32 	%r708, %r707, 1072693248;
	mov.b32 	%r709, 0;
	mov.b64 	%fd1289, {%r709, %r708};
	mul.f64 	%fd2297, %fd1289, %fd1288;
$L__BB1_131:
	add.f64 	%fd1291, %fd2297, 0d3FF0000000000000;
	mul.f64 	%fd1292, %fd2296, 0d3FE3333333333333;
	div.rn.f64 	%fd2309, %fd1292, %fd1291;
	mov.f64 	%fd1293, 0d3FE8A3D70A3D70A4;
	div.rn.f64 	%fd2307, %fd1293, %fd237;
	mov.f64 	%fd2306, 0d0000000000000000;
	mov.f64 	%fd2308, %fd2306;
	bra.uni 	$L__BB1_157;
$L__BB1_132:
	mov.f64 	%fd1294, 0dC054000000000000;
	sub.f64 	%fd1295, %fd1294, %fd80;
	div.rn.f64 	%fd250, %fd1295, 0d401B333333333333;
	fma.rn.f64 	%fd1296, %fd250, 0d3FF71547652B82FE, 0d4338000000000000;
	{
	.reg .b32 %temp; 
	mov.b64 	{%r157, %temp}, %fd1296;
	}
	mov.f64 	%fd1297, 0dC338000000000000;
	add.rn.f64 	%fd1298, %fd1296, %fd1297;
	fma.rn.f64 	%fd1299, %fd1298, 0dBFE62E42FEFA39EF, %fd250;
	fma.rn.f64 	%fd1300, %fd1298, 0dBC7ABC9E3B39803F, %fd1299;
	fma.rn.f64 	%fd1301, %fd1300, 0d3E5ADE1569CE2BDF, 0d3E928AF3FCA213EA;
	fma.rn.f64 	%fd1302, %fd1301, %fd1300, 0d3EC71DEE62401315;
	fma.rn.f64 	%fd1303, %fd1302, %fd1300, 0d3EFA01997C89EB71;
	fma.rn.f64 	%fd1304, %fd1303, %fd1300, 0d3F2A01A014761F65;
	fma.rn.f64 	%fd1305, %fd1304, %fd1300, 0d3F56C16C1852B7AF;
	fma.rn.f64 	%fd1306, %fd1305, %fd1300, 0d3F81111111122322;
	fma.rn.f64 	%fd1307, %fd1306, %fd1300, 0d3FA55555555502A1;
	fma.rn.f64 	%fd1308, %fd1307, %fd1300, 0d3FC5555555555511;
	fma.rn.f64 	%fd1309, %fd1308, %fd1300, 0d3FE000000000000B;
	fma.rn.f64 	%fd1310, %fd1309, %fd1300, 0d3FF0000000000000;
	fma.rn.f64 	%fd1311, %fd1310, %fd1300, 0d3FF0000000000000;
	{
	.reg .b32 %temp; 
	mov.b64 	{%r158, %temp}, %fd1311;
	}
	{
	.reg .b32 %temp; 
	mov.b64 	{%temp, %r159}, %fd1311;
	}
	shl.b32 	%r710, %r157, 20;
	add.s32 	%r711, %r710, %r159;
	mov.b64 	%fd2298, {%r158, %r711};
	{
	.reg .b32 %temp; 
	mov.b64 	{%temp, %r712}, %fd250;
	}
	mov.b32 	%f70, %r712;
	abs.f32 	%f19, %f70;
	setp.lt.f32 	%p177, %f19, 0f4086232B;
	@%p177 bra 	$L__BB1_135;
	setp.lt.f64 	%p178, %fd250, 0d0000000000000000;
	add.f64 	%fd1312, %fd250, 0d7FF0000000000000;
	selp.f64 	%fd2298, 0d0000000000000000, %fd1312, %p178;
	setp.geu.f32 	%p179, %f19, 0f40874800;
	@%p179 bra 	$L__BB1_135;
	shr.u32 	%r713, %r157, 31;
	add.s32 	%r714, %r157, %r713;
	shr.s32 	%r715, %r714, 1;
	shl.b32 	%r716, %r715, 20;
	add.s32 	%r717, %r159, %r716;
	mov.b64 	%fd1313, {%r158, %r717};
	sub.s32 	%r718, %r157, %r715;
	shl.b32 	%r719, %r718, 20;
	add.s32 	%r720, %r719, 1072693248;
	mov.b32 	%r721, 0;
	mov.b64 	%fd1314, {%r721, %r720};
	mul.f64 	%fd2298, %fd1314, %fd1313;
$L__BB1_135:
	mul.f64 	%fd255, %fd80, 0d3FB4395810624DD3;
	fma.rn.f64 	%fd1315, %fd255, 0d3FF71547652B82FE, 0d4338000000000000;
	{
	.reg .b32 %temp; 
	mov.b64 	{%r160, %temp}, %fd1315;
	}
	mov.f64 	%fd1316, 0dC338000000000000;
	add.rn.f64 	%fd1317, %fd1315, %fd1316;
	fma.rn.f64 	%fd1318, %fd1317, 0dBFE62E42FEFA39EF, %fd255;
	fma.rn.f64 	%fd1319, %fd1317, 0dBC7ABC9E3B39803F, %fd1318;
	fma.rn.f64 	%fd1320, %fd1319, 0d3E5ADE1569CE2BDF, 0d3E928AF3FCA213EA;
	fma.rn.f64 	%fd1321, %fd1320, %fd1319, 0d3EC71DEE62401315;
	fma.rn.f64 	%fd1322, %fd1321, %fd1319, 0d3EFA01997C89EB71;
	fma.rn.f64 	%fd1323, %fd1322, %fd1319, 0d3F2A01A014761F65;
	fma.rn.f64 	%fd1324, %fd1323, %fd1319, 0d3F56C16C1852B7AF;
	fma.rn.f64 	%fd1325, %fd1324, %fd1319, 0d3F81111111122322;
	fma.rn.f64 	%fd1326, %fd1325, %fd1319, 0d3FA55555555502A1;
	fma.rn.f64 	%fd1327, %fd1326, %fd1319, 0d3FC5555555555511;
	fma.rn.f64 	%fd1328, %fd1327, %fd1319, 0d3FE000000000000B;
	fma.rn.f64 	%fd1329, %fd1328, %fd1319, 0d3FF0000000000000;
	fma.rn.f64 	%fd1330, %fd1329, %fd1319, 0d3FF0000000000000;
	{
	.reg .b32 %temp; 
	mov.b64 	{%r161, %temp}, %fd1330;
	}
	{
	.reg .b32 %temp; 
	mov.b64 	{%temp, %r162}, %fd1330;
	}
	shl.b32 	%r722, %r160, 20;
	add.s32 	%r723, %r722, %r162;
	mov.b64 	%fd2299, {%r161, %r723};
	{
	.reg .b32 %temp; 
	mov.b64 	{%temp, %r724}, %fd255;
	}
	mov.b32 	%f71, %r724;
	abs.f32 	%f20, %f71;
	setp.lt.f32 	%p180, %f20, 0f4086232B;
	@%p180 bra 	$L__BB1_138;
	setp.lt.f64 	%p181, %fd255, 0d0000000000000000;
	add.f64 	%fd1331, %fd255, 0d7FF0000000000000;
	selp.f64 	%fd2299, 0d0000000000000000, %fd1331, %p181;
	setp.geu.f32 	%p182, %f20, 0f40874800;
	@%p182 bra 	$L__BB1_138;
	shr.u32 	%r725, %r160, 31;
	add.s32 	%r726, %r160, %r725;
	shr.s32 	%r727, %r726, 1;
	shl.b32 	%r728, %r727, 20;
	add.s32 	%r729, %r162, %r728;
	mov.b64 	%fd1332, {%r161, %r729};
	sub.s32 	%r730, %r160, %r727;
	shl.b32 	%r731, %r730, 20;
	add.s32 	%r732, %r731, 1072693248;
	mov.b32 	%r733, 0;
	mov.b64 	%fd1333, {%r733, %r732};
	mul.f64 	%fd2299, %fd1333, %fd1332;
$L__BB1_138:
	mul.f64 	%fd260, %fd80, 0d3FD64DD2F1A9FBE7;
	fma.rn.f64 	%fd1334, %fd260, 0d3FF71547652B82FE, 0d4338000000000000;
	{
	.reg .b32 %temp; 
	mov.b64 	{%r163, %temp}, %fd1334;
	}
	mov.f64 	%fd1335, 0dC338000000000000;
	add.rn.f64 	%fd1336, %fd1334, %fd1335;
	fma.rn.f64 	%fd1337, %fd1336, 0dBFE62E42FEFA39EF, %fd260;
	fma.rn.f64 	%fd1338, %fd1336, 0dBC7ABC9E3B39803F, %fd1337;
	fma.rn.f64 	%fd1339, %fd1338, 0d3E5ADE1569CE2BDF, 0d3E928AF3FCA213EA;
	fma.rn.f64 	%fd1340, %fd1339, %fd1338, 0d3EC71DEE62401315;
	fma.rn.f64 	%fd1341, %fd1340, %fd1338, 0d3EFA01997C89EB71;
	fma.rn.f64 	%fd1342, %fd1341, %fd1338, 0d3F2A01A014761F65;
	fma.rn.f64 	%fd1343, %fd1342, %fd1338, 0d3F56C16C1852B7AF;
	fma.rn.f64 	%fd1344, %fd1343, %fd1338, 0d3F81111111122322;
	fma.rn.f64 	%fd1345, %fd1344, %fd1338, 0d3FA55555555502A1;
	fma.rn.f64 	%fd1346, %fd1345, %fd1338, 0d3FC5555555555511;
	fma.rn.f64 	%fd1347, %fd1346, %fd1338, 0d3FE000000000000B;
	fma.rn.f64 	%fd1348, %fd1347, %fd1338, 0d3FF0000000000000;
	fma.rn.f64 	%fd1349, %fd1348, %fd1338, 0d3FF0000000000000;
	{
	.reg .b32 %temp; 
	mov.b64 	{%r164, %temp}, %fd1349;
	}
	{
	.reg .b32 %temp; 
	mov.b64 	{%temp, %r165}, %fd1349;
	}
	shl.b32 	%r734, %r163, 20;
	add.s32 	%r735, %r734, %r165;
	mov.b64 	%fd2300, {%r164, %r735};
	{
	.reg .b32 %temp; 
	mov.b64 	{%temp, %r736}, %fd260;
	}
	mov.b32 	%f72, %r736;
	abs.f32 	%f21, %f72;
	setp.lt.f32 	%p183, %f21, 0f4086232B;
	@%p183 bra 	$L__BB1_141;
	setp.lt.f64 	%p184, %fd260, 0d0000000000000000;
	add.f64 	%fd1350, %fd260, 0d7FF0000000000000;
	selp.f64 	%fd2300, 0d0000000000000000, %fd1350, %p184;
	setp.geu.f32 	%p185, %f21, 0f40874800;
	@%p185 bra 	$L__BB1_141;
	shr.u32 	%r737, %r163, 31;
	add.s32 	%r738, %r163, %r737;
	shr.s32 	%r739, %r738, 1;
	shl.b32 	%r740, %r739, 20;
	add.s32 	%r741, %r165, %r740;
	mov.b64 	%fd1351, {%r164, %r741};
	sub.s32 	%r742, %r163, %r739;
	shl.b32 	%r743, %r742, 20;
	add.s32 	%r744, %r743, 1072693248;
	mov.b32 	%r745, 0;
	mov.b64 	%fd1352, {%r745, %r744};
	mul.f64 	%fd2300, %fd1352, %fd1351;
$L__BB1_141:
	mul.f64 	%fd1353, %fd2300, 0d4112EBC000000000;
	fma.rn.f64 	%fd2307, %fd2299, 0d400599999999999A, %fd1353;
	mul.f64 	%fd266, %fd80, 0d3FCF487FCB923A2A;
	fma.rn.f64 	%fd1354, %fd266, 0d3FF71547652B82FE, 0d4338000000000000;
	{
	.reg .b32 %temp; 
	mov.b64 	{%r166, %temp}, %fd1354;
	}
	mov.f64 	%fd1355, 0dC338000000000000;
	add.rn.f64 	%fd1356, %fd1354, %fd1355;
	fma.rn.f64 	%fd1357, %fd1356, 0dBFE62E42FEFA39EF, %fd266;
	fma.rn.f64 	%fd1358, %fd1356, 0dBC7ABC9E3B39803F, %fd1357;
	fma.rn.f64 	%fd1359, %fd1358, 0d3E5ADE1569CE2BDF, 0d3E928AF3FCA213EA;
	fma.rn.f64 	%fd1360, %fd1359, %fd1358, 0d3EC71DEE62401315;
	fma.rn.f64 	%fd1361, %fd1360, %fd1358, 0d3EFA01997C89EB71;
	fma.rn.f64 	%fd1362, %fd1361, %fd1358, 0d3F2A01A014761F65;
	fma.rn.f64 	%fd1363, %fd1362, %fd1358, 0d3F56C16C1852B7AF;
	fma.rn.f64 	%fd1364, %fd1363, %fd1358, 0d3F81111111122322;
	fma.rn.f64 	%fd1365, %fd1364, %fd1358, 0d3FA55555555502A1;
	fma.rn.f64 	%fd1366, %fd1365, %fd1358, 0d3FC5555555555511;
	fma.rn.f64 	%fd1367, %fd1366, %fd1358, 0d3FE000000000000B;
	fma.rn.f64 	%fd1368, %fd1367, %fd1358, 0d3FF0000000000000;
	fma.rn.f64 	%fd1369, %fd1368, %fd1358, 0d3FF0000000000000;
	{
	.reg .b32 %temp; 
	mov.b64 	{%r167, %temp}, %fd1369;
	}
	{
	.reg .b32 %temp; 
	mov.b64 	{%temp, %r168}, %fd1369;
	}
	shl.b32 	%r746, %r166, 20;
	add.s32 	%r747, %r746, %r168;
	mov.b64 	%fd2301, {%r167, %r747};
	{
	.reg .b32 %temp; 
	mov.b64 	{%temp, %r748}, %fd266;
	}
	mov.b32 	%f73, %r748;
	abs.f32 	%f22, %f73;
	setp.lt.f32 	%p186, %f22, 0f4086232B;
	@%p186 bra 	$L__BB1_144;
	setp.lt.f64 	%p187, %fd266, 0d0000000000000000;
	add.f64 	%fd1370, %fd266, 0d7FF0000000000000;
	selp.f64 	%fd2301, 0d0000000000000000, %fd1370, %p187;
	setp.geu.f32 	%p188, %f22, 0f40874800;
	@%p188 bra 	$L__BB1_144;
	shr.u32 	%r749, %r166, 31;
	add.s32 	%r750, %r166, %r749;
	shr.s32 	%r751, %r750, 1;
	shl.b32 	%r752, %r751, 20;
	add.s32 	%r753, %r168, %r752;
	mov.b64 	%fd1371, {%r167, %r753};
	sub.s32 	%r754, %r166, %r751;
	shl.b32 	%r755, %r754, 20;
	add.s32 	%r756, %r755, 1072693248;
	mov.b32 	%r757, 0;
	mov.b64 	%fd1372, {%r757, %r756};
	mul.f64 	%fd2301, %fd1372, %fd1371;
$L__BB1_144:
	mul.f64 	%fd271, %fd80, 0dBFA67B5F1BEF49CF;
	fma.rn.f64 	%fd1373, %fd271, 0d3FF71547652B82FE, 0d4338000000000000;
	{
	.reg .b32 %temp; 
	mov.b64 	{%r169, %temp}, %fd1373;
	}
	mov.f64 	%fd1374, 0dC338000000000000;
	add.rn.f64 	%fd1375, %fd1373, %fd1374;
	fma.rn.f64 	%fd1376, %fd1375, 0dBFE62E42FEFA39EF, %fd271;
	fma.rn.f64 	%fd1377, %fd1375, 0dBC7ABC9E3B39803F, %fd1376;
	fma.rn.f64 	%fd1378, %fd1377, 0d3E5ADE1569CE2BDF, 0d3E928AF3FCA213EA;
	fma.rn.f64 	%fd1379, %fd1378, %fd1377, 0d3EC71DEE62401315;
	fma.rn.f64 	%fd1380, %fd1379, %fd1377, 0d3EFA01997C89EB71;
	fma.rn.f64 	%fd1381, %fd1380, %fd1377, 0d3F2A01A014761F65;
	fma.rn.f64 	%fd1382, %fd1381, %fd1377, 0d3F56C16C1852B7AF;
	fma.rn.f64 	%fd1383, %fd1382, %fd1377, 0d3F81111111122322;
	fma.rn.f64 	%fd1384, %fd1383, %fd1377, 0d3FA55555555502A1;
	fma.rn.f64 	%fd1385, %fd1384, %fd1377, 0d3FC5555555555511;
	fma.rn.f64 	%fd1386, %fd1385, %fd1377, 0d3FE000000000000B;
	fma.rn.f64 	%fd1387, %fd1386, %fd1377, 0d3FF0000000000000;
	fma.rn.f64 	%fd1388, %fd1387, %fd1377, 0d3FF0000000000000;
	{
	.reg .b32 %temp; 
	mov.b64 	{%r170, %temp}, %fd1388;
	}
	{
	.reg .b32 %temp; 
	mov.b64 	{%temp, %r171}, %fd1388;
	}
	shl.b32 	%r758, %r169, 20;
	add.s32 	%r759, %r758, %r171;
	mov.b64 	%fd2302, {%r170, %r759};
	{
	.reg .b32 %temp; 
	mov.b64 	{%temp, %r760}, %fd271;
	}
	mov.b32 	%f74, %r760;
	abs.f32 	%f23, %f74;
	setp.lt.f32 	%p189, %f23, 0f4086232B;
	@%p189 bra 	$L__BB1_147;
	setp.lt.f64 	%p190, %fd271, 0d0000000000000000;
	add.f64 	%fd1389, %fd271, 0d7FF0000000000000;
	selp.f64 	%fd2302, 0d0000000000000000, %fd1389, %p190;
	setp.geu.f32 	%p191, %f23, 0f40874800;
	@%p191 bra 	$L__BB1_147;
	shr.u32 	%r761, %r169, 31;
	add.s32 	%r762, %r169, %r761;
	shr.s32 	%r763, %r762, 1;
	shl.b32 	%r764, %r763, 20;
	add.s32 	%r765, %r171, %r764;
	mov.b64 	%fd1390, {%r170, %r765};
	sub.s32 	%r766, %r169, %r763;
	shl.b32 	%r767, %r766, 20;
	add.s32 	%r768, %r767, 1072693248;
	mov.b32 	%r769, 0;
	mov.b64 	%fd1391, {%r769, %r768};
	mul.f64 	%fd2302, %fd1391, %fd1390;
$L__BB1_147:
	mul.f64 	%fd1392, %fd2302, 0dBEDD245BB28BE17E;
	fma.rn.f64 	%fd276, %fd2301, 0dC0D8D50000000000, %fd1392;
	add.f64 	%fd1393, %fd80, 0d4053CEB851EB851F;
	mul.f64 	%fd277, %fd1393, 0d3FD3E76C8B439581;
	fma.rn.f64 	%fd1394, %fd277, 0d3FF71547652B82FE, 0d4338000000000000;
	{
	.reg .b32 %temp; 
	mov.b64 	{%r172, %temp}, %fd1394;
	}
	mov.f64 	%fd1395, 0dC338000000000000;
	add.rn.f64 	%fd1396, %fd1394, %fd1395;
	fma.rn.f64 	%fd1397, %fd1396, 0dBFE62E42FEFA39EF, %fd277;
	fma.rn.f64 	%fd1398, %fd1396, 0dBC7ABC9E3B39803F, %fd1397;
	fma.rn.f64 	%fd1399, %fd1398, 0d3E5ADE1569CE2BDF, 0d3E928AF3FCA213EA;
	fma.rn.f64 	%fd1400, %fd1399, %fd1398, 0d3EC71DEE62401315;
	fma.rn.f64 	%fd1401, %fd1400, %fd1398, 0d3EFA01997C89EB71;
	fma.rn.f64 	%fd1402, %fd1401, %fd1398, 0d3F2A01A014761F65;
	fma.rn.f64 	%fd1403, %fd1402, %fd1398, 0d3F56C16C1852B7AF;
	fma.rn.f64 	%fd1404, %fd1403, %fd1398, 0d3F81111111122322;
	fma.rn.f64 	%fd1405, %fd1404, %fd1398, 0d3FA55555555502A1;
	fma.rn.f64 	%fd1406, %fd1405, %fd1398, 0d3FC5555555555511;
	fma.rn.f64 	%fd1407, %fd1406, %fd1398, 0d3FE000000000000B;
	fma.rn.f64 	%fd1408, %fd1407, %fd1398, 0d3FF0000000000000;
	fma.rn.f64 	%fd1409, %fd1408, %fd1398, 0d3FF0000000000000;
	{
	.reg .b32 %temp; 
	mov.b64 	{%r173, %temp}, %fd1409;
	}
	{
	.reg .b32 %temp; 
	mov.b64 	{%temp, %r174}, %fd1409;
	}
	shl.b32 	%r770, %r172, 20;
	add.s32 	%r771, %r770, %r174;
	mov.b64 	%fd2303, {%r173, %r771};
	{
	.reg .b32 %temp; 
	mov.b64 	{%temp, %r772}, %fd277;
	}
	mov.b32 	%f75, %r772;
	abs.f32 	%f24, %f75;
	setp.lt.f32 	%p192, %f24, 0f4086232B;
	@%p192 bra 	$L__BB1_150;
	setp.lt.f64 	%p193, %fd277, 0d0000000000000000;
	add.f64 	%fd1410, %fd277, 0d7FF0000000000000;
	selp.f64 	%fd2303, 0d0000000000000000, %fd1410, %p193;
	setp.geu.f32 	%p194, %f24, 0f40874800;
	@%p194 bra 	$L__BB1_150;
	shr.u32 	%r773, %r172, 31;
	add.s32 	%r774, %r172, %r773;
	shr.s32 	%r775, %r774, 1;
	shl.b32 	%r776, %r775, 20;
	add.s32 	%r777, %r174, %r776;
	mov.b64 	%fd1411, {%r173, %r777};
	sub.s32 	%r778, %r172, %r775;
	shl.b32 	%r779, %r778, 20;
	add.s32 	%r780, %r779, 1072693248;
	mov.b32 	%r781, 0;
	mov.b64 	%fd1412, {%r781, %r780};
	mul.f64 	%fd2303, %fd1412, %fd1411;
$L__BB1_150:
	add.f64 	%fd1413, %fd2303, 0d3FF0000000000000;
	add.f64 	%fd1414, %fd80, 0d4042E3D70A3D70A4;
	mul.f64 	%fd1415, %fd1414, %fd276;
	div.rn.f64 	%fd2308, %fd1415, %fd1413;
	mul.f64 	%fd283, %fd80, 0dBF858B827FA1A0CF;
	fma.rn.f64 	%fd1416, %fd283, 0d3FF71547652B82FE, 0d4338000000000000;
	{
	.reg .b32 %temp; 
	mov.b64 	{%r175, %temp}, %fd1416;
	}
	mov.f64 	%fd1417, 0dC338000000000000;
	add.rn.f64 	%fd1418, %fd1416, %fd1417;
	fma.rn.f64 	%fd1419, %fd1418, 0dBFE62E42FEFA39EF, %fd283;
	fma.rn.f64 	%fd1420, %fd1418, 0dBC7ABC9E3B39803F, %fd1419;
	fma.rn.f64 	%fd1421, %fd1420, 0d3E5ADE1569CE2BDF, 0d3E928AF3FCA213EA;
	fma.rn.f64 	%fd1422, %fd1421, %fd1420, 0d3EC71DEE62401315;
	fma.rn.f64 	%fd1423, %fd1422, %fd1420, 0d3EFA01997C89EB71;
	fma.rn.f64 	%fd1424, %fd1423, %fd1420, 0d3F2A01A014761F65;
	fma.rn.f64 	%fd1425, %fd1424, %fd1420, 0d3F56C16C1852B7AF;
	fma.rn.f64 	%fd1426, %fd1425, %fd1420, 0d3F81111111122322;
	fma.rn.f64 	%fd1427, %fd1426, %fd1420, 0d3FA55555555502A1;
	fma.rn.f64 	%fd1428, %fd1427, %fd1420, 0d3FC5555555555511;
	fma.rn.f64 	%fd1429, %fd1428, %fd1420, 0d3FE000000000000B;
	fma.rn.f64 	%fd1430, %fd1429, %fd1420, 0d3FF0000000000000;
	fma.rn.f64 	%fd1431, %fd1430, %fd1420, 0d3FF0000000000000;
	{
	.reg .b32 %temp; 
	mov.b64 	{%r176, %temp}, %fd1431;
	}
	{
	.reg .b32 %temp; 
	mov.b64 	{%temp, %r177}, %fd1431;
	}
	shl.b32 	%r782, %r175, 20;
	add.s32 	%r783, %r782, %r177;
	mov.b64 	%fd2304, {%r176, %r783};
	{
	.reg .b32 %temp; 
	mov.b64 	{%temp, %r784}, %fd283;
	}
	mov.b32 	%f76, %r784;
	abs.f32 	%f25, %f76;
	setp.lt.f32 	%p195, %f25, 0f4086232B;
	@%p195 bra 	$L__BB1_153;
	setp.lt.f64 	%p196, %fd283, 0d0000000000000000;
	add.f64 	%fd1432, %fd283, 0d7FF0000000000000;
	selp.f64 	%fd2304, 0d0000000000000000, %fd1432, %p196;
	setp.geu.f32 	%p197, %f25, 0f40874800;
	@%p197 bra 	$L__BB1_153;
	shr.u32 	%r785, %r175, 31;
	add.s32 	%r786, %r175, %r785;
	shr.s32 	%r787, %r786, 1;
	shl.b32 	%r788, %r787, 20;
	add.s32 	%r789, %r177, %r788;
	mov.b64 	%fd1433, {%r176, %r789};
	sub.s32 	%r790, %r175, %r787;
	shl.b32 	%r791, %r790, 20;
	add.s32 	%r792, %r791, 1072693248;
	mov.b32 	%r793, 0;
	mov.b64 	%fd1434, {%r793, %r792};
	mul.f64 	%fd2304, %fd1434, %fd1433;
$L__BB1_153:
	add.f64 	%fd1435, %fd80, 0d404411EB851EB852;
	mul.f64 	%fd288, %fd1435, 0dBFC1A36E2EB1C433;
	fma.rn.f64 	%fd1436, %fd288, 0d3FF71547652B82FE, 0d4338000000000000;
	{
	.reg .b32 %temp; 
	mov.b64 	{%r178, %temp}, %fd1436;
	}
	mov.f64 	%fd1437, 0dC338000000000000;
	add.rn.f64 	%fd1438, %fd1436, %fd1437;
	fma.rn.f64 	%fd1439, %fd1438, 0dBFE62E42FEFA39EF, %fd288;
	fma.rn.f64 	%fd1440, %fd1438, 0dBC7ABC9E3B39803F, %fd1439;
	fma.rn.f64 	%fd1441, %fd1440, 0d3E5ADE1569CE2BDF, 0d3E928AF3FCA213EA;
	fma.rn.f64 	%fd1442, %fd1441, %fd1440, 0d3EC71DEE62401315;
	fma.rn.f64 	%fd1443, %fd1442, %fd1440, 0d3EFA01997C89EB71;
	fma.rn.f64 	%fd1444, %fd1443, %fd1440, 0d3F2A01A014761F65;
	fma.rn.f64 	%fd1445, %fd1444, %fd1440, 0d3F56C16C1852B7AF;
	fma.rn.f64 	%fd1446, %fd1445, %fd1440, 0d3F81111111122322;
	fma.rn.f64 	%fd1447, %fd1446, %fd1440, 0d3FA55555555502A1;
	fma.rn.f64 	%fd1448, %fd1447, %fd1440, 0d3FC5555555555511;
	fma.rn.f64 	%fd1449, %fd1448, %fd1440, 0d3FE000000000000B;
	fma.rn.f64 	%fd1450, %fd1449, %fd1440, 0d3FF0000000000000;
	fma.rn.f64 	%fd1451, %fd1450, %fd1440, 0d3FF0000000000000;
	{
	.reg .b32 %temp; 
	mov.b64 	{%r179, %temp}, %fd1451;
	}
	{
	.reg .b32 %temp; 
	mov.b64 	{%temp, %r180}, %fd1451;
	}
	shl.b32 	%r794, %r178, 20;
	add.s32 	%r795, %r794, %r180;
	mov.b64 	%fd2305, {%r179, %r795};
	{
	.reg .b32 %temp; 
	mov.b64 	{%temp, %r796}, %fd288;
	}
	mov.b32 	%f77, %r796;
	abs.f32 	%f26, %f77;
	setp.lt.f32 	%p198, %f26, 0f4086232B;
	@%p198 bra 	$L__BB1_156;
	setp.lt.f64 	%p199, %fd288, 0d0000000000000000;
	add.f64 	%fd1452, %fd288, 0d7FF0000000000000;
	selp.f64 	%fd2305, 0d0000000000000000, %fd1452, %p199;
	setp.geu.f32 	%p200, %f26, 0f40874800;
	@%p200 bra 	$L__BB1_156;
	shr.u32 	%r797, %r178, 31;
	add.s32 	%r798, %r178, %r797;
	shr.s32 	%r799, %r798, 1;
	shl.b32 	%r800, %r799, 20;
	add.s32 	%r801, %r180, %r800;
	mov.b64 	%fd1453, {%r179, %r801};
	sub.s32 	%r802, %r178, %r799;
	shl.b32 	%r803, %r802, 20;
	add.s32 	%r804, %r803, 1072693248;
	mov.b32 	%r805, 0;
	mov.b64 	%fd1454, {%r805, %r804};
	mul.f64 	%fd2305, %fd1454, %fd1453;
$L__BB1_156:
	add.f64 	%fd1455, %fd2305, 0d3FF0000000000000;
	mul.f64 	%fd1456, %fd2304, 0d3F98D25EDD052935;
	div.rn.f64 	%fd2309, %fd1456, %fd1455;
	mul.f64 	%fd2306, %fd2298, 0d3FAD2F1A9FBE76C9;
$L__BB1_157:
	add.f64 	%fd1457, %fd2306, %fd2307;
	rcp.rn.f64 	%fd299, %fd1457;
	add.f64 	%fd300, %fd2308, %fd2309;
	add.f64 	%fd1458, %fd80, 0d4020000000000000;
	div.rn.f64 	%fd301, %fd1458, 0dC01E000000000000;
	fma.rn.f64 	%fd1459, %fd301, 0d3FF71547652B82FE, 0d4338000000000000;
	{
	.reg .b32 %temp; 
	mov.b64 	{%r181, %temp}, %fd1459;
	}
	mov.f64 	%fd1460, 0dC338000000000000;
	add.rn.f64 	%fd1461, %fd1459, %fd1460;
	fma.rn.f64 	%fd1462, %fd1461, 0dBFE62E42FEFA39EF, %fd301;
	fma.rn.f64 	%fd1463, %fd1461, 0dBC7ABC9E3B39803F, %fd1462;
	fma.rn.f64 	%fd1464, %fd1463, 0d3E5ADE1569CE2BDF, 0d3E928AF3FCA213EA;
	fma.rn.f64 	%fd1465, %fd1464, %fd1463, 0d3EC71DEE62401315;
	fma.rn.f64 	%fd1466, %fd1465, %fd1463, 0d3EFA01997C89EB71;
	fma.rn.f64 	%fd1467, %fd1466, %fd1463, 0d3F2A01A014761F65;
	fma.rn.f64 	%fd1468, %fd1467, %fd1463, 0d3F56C16C1852B7AF;
	fma.rn.f64 	%fd1469, %fd1468, %fd1463, 0d3F81111111122322;
	fma.rn.f64 	%fd1470, %fd1469, %fd1463, 0d3FA55555555502A1;
	fma.rn.f64 	%fd1471, %fd1470, %fd1463, 0d3FC5555555555511;
	fma.rn.f64 	%fd1472, %fd1471, %fd1463, 0d3FE000000000000B;
	fma.rn.f64 	%fd1473, %fd1472, %fd1463, 0d3FF0000000000000;
	fma.rn.f64 	%fd1474, %fd1473, %fd1463, 0d3FF0000000000000;
	{
	.reg .b32 %temp; 
	mov.b64 	{%r182, %temp}, %fd1474;
	}
	{
	.reg .b32 %temp; 
	mov.b64 	{%temp, %r183}, %fd1474;
	}
	shl.b32 	%r806, %r181, 20;
	add.s32 	%r807, %r806, %r183;
	mov.b64 	%fd2310, {%r182, %r807};
	{
	.reg .b32 %temp; 
	mov.b64 	{%temp, %r808}, %fd301;
	}
	mov.b32 	%f78, %r808;
	abs.f32 	%f27, %f78;
	setp.lt.f32 	%p201, %f27, 0f4086232B;
	@%p201 bra 	$L__BB1_160;
	setp.lt.f64 	%p202, %fd301, 0d0000000000000000;
	add.f64 	%fd1475, %fd301, 0d7FF0000000000000;
	selp.f64 	%fd2310, 0d0000000000000000, %fd1475, %p202;
	setp.geu.f32 	%p203, %f27, 0f40874800;
	@%p203 bra 	$L__BB1_160;
	shr.u32 	%r809, %r181, 31;
	add.s32 	%r810, %r181, %r809;
	shr.s32 	%r811, %r810, 1;
	shl.b32 	%r812, %r811, 20;
	add.s32 	%r813, %r183, %r812;
	mov.b64 	%fd1476, {%r182, %r813};
	sub.s32 	%r814, %r181, %r811;
	shl.b32 	%r815, %r814, 20;
	add.s32 	%r816, %r815, 1072693248;
	mov.b32 	%r817, 0;
	mov.b64 	%fd1477, {%r817, %r816};
	mul.f64 	%fd2310, %fd1477, %fd1476;
$L__BB1_160:
	add.f64 	%fd306, %fd2310, 0d3FF0000000000000;
	div.rn.f64 	%fd307, %fd197, 0dC02A000000000000;
	fma.rn.f64 	%fd1478, %fd307, 0d3FF71547652B82FE, 0d4338000000000000;
	{
	.reg .b32 %temp; 
	mov.b64 	{%r184, %temp}, %fd1478;
	}
	mov.f64 	%fd1479, 0dC338000000000000;
	add.rn.f64 	%fd1480, %fd1478, %fd1479;
	fma.rn.f64 	%fd1481, %fd1480, 0dBFE62E42FEFA39EF, %fd307;
	fma.rn.f64 	%fd1482, %fd1480, 0dBC7ABC9E3B39803F, %fd1481;
	fma.rn.f64 	%fd1483, %fd1482, 0d3E5ADE1569CE2BDF, 0d3E928AF3FCA213EA;
	fma.rn.f64 	%fd1484, %fd1483, %fd1482, 0d3EC71DEE62401315;
	fma.rn.f64 	%fd1485, %fd1484, %fd1482, 0d3EFA01997C89EB71;
	fma.rn.f64 	%fd1486, %fd1485, %fd1482, 0d3F2A01A014761F65;
	fma.rn.f64 	%fd1487, %fd1486, %fd1482, 0d3F56C16C1852B7AF;
	fma.rn.f64 	%fd1488, %fd1487, %fd1482, 0d3F81111111122322;
	fma.rn.f64 	%fd1489, %fd1488, %fd1482, 0d3FA55555555502A1;
	fma.rn.f64 	%fd1490, %fd1489, %fd1482, 0d3FC5555555555511;
	fma.rn.f64 	%fd1491, %fd1490, %fd1482, 0d3FE000000000000B;
	fma.rn.f64 	%fd1492, %fd1491, %fd1482, 0d3FF0000000000000;
	fma.rn.f64 	%fd1493, %fd1492, %fd1482, 0d3FF0000000000000;
	{
	.reg .b32 %temp; 
	mov.b64 	{%r185, %temp}, %fd1493;
	}
	{
	.reg .b32 %temp; 
	mov.b64 	{%temp, %r186}, %fd1493;
	}
	shl.b32 	%r818, %r184, 20;
	add.s32 	%r819, %r818, %r186;
	mov.b64 	%fd2311, {%r185, %r819};
	{
	.reg .b32 %temp; 
	mov.b64 	{%temp, %r820}, %fd307;
	}
	mov.b32 	%f79, %r820;
	abs.f32 	%f28, %f79;
	setp.lt.f32 	%p204, %f28, 0f4086232B;
	@%p204 bra 	$L__BB1_163;
	setp.lt.f64 	%p205, %fd307, 0d0000000000000000;
	add.f64 	%fd1494, %fd307, 0d7FF0000000000000;
	selp.f64 	%fd2311, 0d0000000000000000, %fd1494, %p205;
	setp.geu.f32 	%p206, %f28, 0f40874800;
	@%p206 bra 	$L__BB1_163;
	shr.u32 	%r821, %r184, 31;
	add.s32 	%r822, %r184, %r821;
	shr.s32 	%r823, %r822, 1;
	shl.b32 	%r824, %r823, 20;
	add.s32 	%r825, %r186, %r824;
	mov.b64 	%fd1495, {%r185, %r825};
	sub.s32 	%r826, %r184, %r823;
	shl.b32 	%r827, %r826, 20;
	add.s32 	%r828, %r827, 1072693248;
	mov.b32 	%r829, 0;
	mov.b64 	%fd1496, {%r829, %r828};
	mul.f64 	%fd2311, %fd1496, %fd1495;
$L__BB1_163:
	add.f64 	%fd1497, %fd2311, 0d3FF0000000000000;
	mov.f64 	%fd1498, 0d3FF6666666666666;
	div.rn.f64 	%fd312, %fd1498, %fd1497;
	add.f64 	%fd313, %fd80, 0d4014000000000000;
	div.rn.f64 	%fd314, %fd313, 0d4014000000000000;
	fma.rn.f64 	%fd1499, %fd314, 0d3FF71547652B82FE, 0d4338000000000000;
	{
	.reg .b32 %temp; 
	mov.b64 	{%r187, %temp}, %fd1499;
	}
	mov.f64 	%fd1500, 0dC338000000000000;
	add.rn.f64 	%fd1501, %fd1499, %fd1500;
	fma.rn.f64 	%fd1502, %fd1501, 0dBFE62E42FEFA39EF, %fd314;
	fma.rn.f64 	%fd1503, %fd1501, 0dBC7ABC9E3B39803F, %fd1502;
	fma.rn.f64 	%fd1504, %fd1503, 0d3E5ADE1569CE2BDF, 0d3E928AF3FCA213EA;
	fma.rn.f64 	%fd1505, %fd1504, %fd1503, 0d3EC71DEE62401315;
	fma.rn.f64 	%fd1506, %fd1505, %fd1503, 0d3EFA01997C89EB71;
	fma.rn.f64 	%fd1507, %fd1506, %fd1503, 0d3F2A01A014761F65;
	fma.rn.f64 	%fd1508, %fd1507, %fd1503, 0d3F56C16C1852B7AF;
	fma.rn.f64 	%fd1509, %fd1508, %fd1503, 0d3F81111111122322;
	fma.rn.f64 	%fd1510, %fd1509, %fd1503, 0d3FA55555555502A1;
	fma.rn.f64 	%fd1511, %fd1510, %fd1503, 0d3FC5555555555511;
	fma.rn.f64 	%fd1512, %fd1511, %fd1503, 0d3FE000000000000B;
	fma.rn.f64 	%fd1513, %fd1512, %fd1503, 0d3FF0000000000000;
	fma.rn.f64 	%fd1514, %fd1513, %fd1503, 0d3FF0000000000000;
	{
	.reg .b32 %temp; 
	mov.b64 	{%r188, %temp}, %fd1514;
	}
	{
	.reg .b32 %temp; 
	mov.b64 	{%temp, %r189}, %fd1514;
	}
	shl.b32 	%r830, %r187, 20;
	add.s32 	%r831, %r830, %r189;
	mov.b64 	%fd2312, {%r188, %r831};
	{
	.reg .b32 %temp; 
	mov.b64 	{%temp, %r832}, %fd314;
	}
	mov.b32 	%f80, %r832;
	abs.f32 	%f29, %f80;
	setp.lt.f32 	%p207, %f29, 0f4086232B;
	@%p207 bra 	$L__BB1_166;
	setp.lt.f64 	%p208, %fd314, 0d0000000000000000;
	add.f64 	%fd1515, %fd314, 0d7FF0000000000000;
	selp.f64 	%fd2312, 0d0000000000000000, %fd1515, %p208;
	setp.geu.f32 	%p209, %f29, 0f40874800;
	@%p209 bra 	$L__BB1_166;
	shr.u32 	%r833, %r187, 31;
	add.s32 	%r834, %r187, %r833;
	shr.s32 	%r835, %r834, 1;
	shl.b32 	%r836, %r835, 20;
	add.s32 	%r837, %r189, %r836;
	mov.b64 	%fd1516, {%r188, %r837};
	sub.s32 	%r838, %r187, %r835;
	shl.b32 	%r839, %r838, 20;
	add.s32 	%r840, %r839, 1072693248;
	mov.b32 	%r841, 0;
	mov.b64 	%fd1517, {%r841, %r840};
	mul.f64 	%fd2312, %fd1517, %fd1516;
$L__BB1_166:
	add.f64 	%fd319, %fd2312, 0d3FF0000000000000;
	mov.f64 	%fd1518, 0d4049000000000000;
	sub.f64 	%fd1519, %fd1518, %fd80;
	div.rn.f64 	%fd320, %fd1519, 0d4034000000000000;
	fma.rn.f64 	%fd1520, %fd320, 0d3FF71547652B82FE, 0d4338000000000000;
	{
	.reg .b32 %temp; 
	mov.b64 	{%r190, %temp}, %fd1520;
	}
	mov.f64 	%fd1521, 0dC338000000000000;
	add.rn.f64 	%fd1522, %fd1520, %fd1521;
	fma.rn.f64 	%fd1523, %fd1522, 0dBFE62E42FEFA39EF, %fd320;
	fma.rn.f64 	%fd1524, %fd1522, 0dBC7ABC9E3B39803F, %fd1523;
	fma.rn.f64 	%fd1525, %fd1524, 0d3E5ADE1569CE2BDF, 0d3E928AF3FCA213EA;
	fma.rn.f64 	%fd1526, %fd1525, %fd1524, 0d3EC71DEE62401315;
	fma.rn.f64 	%fd1527, %fd1526, %fd1524, 0d3EFA01997C89EB71;
	fma.rn.f64 	%fd1528, %fd1527, %fd1524, 0d3F2A01A014761F65;
	fma.rn.f64 	%fd1529, %fd1528, %fd1524, 0d3F56C16C1852B7AF;
	fma.rn.f64 	%fd1530, %fd1529, %fd1524, 0d3F81111111122322;
	fma.rn.f64 	%fd1531, %fd1530, %fd1524, 0d3FA55555555502A1;
	fma.rn.f64 	%fd1532, %fd1531, %fd1524, 0d3FC5555555555511;
	fma.rn.f64 	%fd1533, %fd1532, %fd1524, 0d3FE000000000000B;
	fma.rn.f64 	%fd1534, %fd1533, %fd1524, 0d3FF0000000000000;
	fma.rn.f64 	%fd1535, %fd1534, %fd1524, 0d3FF0000000000000;
	{
	.reg .b32 %temp; 
	mov.b64 	{%r191, %temp}, %fd1535;
	}
	{
	.reg .b32 %temp; 
	mov.b64 	{%temp, %r192}, %fd1535;
	}
	shl.b32 	%r842, %r190, 20;
	add.s32 	%r843, %r842, %r192;
	mov.b64 	%fd2313, {%r191, %r843};
	{
	.reg .b32 %temp; 
	mov.b64 	{%temp, %r844}, %fd320;
	}
	mov.b32 	%f81, %r844;
	abs.f32 	%f30, %f81;
	setp.lt.f32 	%p210, %f30, 0f4086232B;
	@%p210 bra 	$L__BB1_169;
	setp.lt.f64 	%p211, %fd320, 0d0000000000000000;
	add.f64 	%fd1536, %fd320, 0d7FF0000000000000;
	selp.f64 	%fd2313, 0d0000000000000000, %fd1536, %p211;
	setp.geu.f32 	%p212, %f30, 0f40874800;
	@%p212 bra 	$L__BB1_169;
	shr.u32 	%r845, %r190, 31;
	add.s32 	%r846, %r190, %r845;
	shr.s32 	%r847, %r846, 1;
	shl.b32 	%r848, %r847, 20;
	add.s32 	%r849, %r192, %r848;
	mov.b64 	%fd1537, {%r191, %r849};
	sub.s32 	%r850, %r190, %r847;
	shl.b32 	%r851, %r850, 20;
	add.s32 	%r852, %r851, 1072693248;
	mov.b32 	%r853, 0;
	mov.b64 	%fd1538, {%r853, %r852};
	mul.f64 	%fd2313, %fd1538, %fd1537;
$L__BB1_169:
	add.f64 	%fd1539, %fd2313, 0d3FF0000000000000;
	rcp.rn.f64 	%fd1540, %fd1539;
	add.f64 	%fd1541, %fd312, 0d3FD0000000000000;
	mov.f64 	%fd1542, 0d3FF6666666666666;
	div.rn.f64 	%fd1543, %fd1542, %fd319;
	fma.rn.f64 	%fd325, %fd1541, %fd1543, %fd1540;
	add.f64 	%fd326, %fd80, 0d4034000000000000;
	div.rn.f64 	%fd327, %fd326, 0d401C000000000000;
	fma.rn.f64 	%fd1544, %fd327, 0d3FF71547652B82FE, 0d4338000000000000;
	{
	.reg .b32 %temp; 
	mov.b64 	{%r193, %temp}, %fd1544;
	}
	mov.f64 	%fd1545, 0dC338000000000000;
	add.rn.f64 	%fd1546, %fd1544, %fd1545;
	fma.rn.f64 	%fd1547, %fd1546, 0dBFE62E42FEFA39EF, %fd327;
	fma.rn.f64 	%fd1548, %fd1546, 0dBC7ABC9E3B39803F, %fd1547;
	fma.rn.f64 	%fd1549, %fd1548, 0d3E5ADE1569CE2BDF, 0d3E928AF3FCA213EA;
	fma.rn.f64 	%fd1550, %fd1549, %fd1548, 0d3EC71DEE62401315;
	fma.rn.f64 	%fd1551, %fd1550, %fd1548, 0d3EFA01997C89EB71;
	fma.rn.f64 	%fd1552, %fd1551, %fd1548, 0d3F2A01A014761F65;
	fma.rn.f64 	%fd1553, %fd1552, %fd1548, 0d3F56C16C1852B7AF;
	fma.rn.f64 	%fd1554, %fd1553, %fd1548, 0d3F81111111122322;
	fma.rn.f64 	%fd1555, %fd1554, %fd1548, 0d3FA55555555502A1;
	fma.rn.f64 	%fd1556, %fd1555, %fd1548, 0d3FC5555555555511;
	fma.rn.f64 	%fd1557, %fd1556, %fd1548, 0d3FE000000000000B;
	fma.rn.f64 	%fd1558, %fd1557, %fd1548, 0d3FF0000000000000;
	fma.rn.f64 	%fd1559, %fd1558, %fd1548, 0d3FF0000000000000;
	{
	.reg .b32 %temp; 
	mov.b64 	{%r194, %temp}, %fd1559;
	}
	{
	.reg .b32 %temp; 
	mov.b64 	{%temp, %r195}, %fd1559;
	}
	shl.b32 	%r854, %r193, 20;
	add.s32 	%r855, %r854, %r195;
	mov.b64 	%fd2314, {%r194, %r855};
	{
	.reg .b32 %temp; 
	mov.b64 	{%temp, %r856}, %fd327;
	}
	mov.b32 	%f82, %r856;
	abs.f32 	%f31, %f82;
	setp.lt.f32 	%p213, %f31, 0f4086232B;
	@%p213 bra 	$L__BB1_172;
	setp.lt.f64 	%p214, %fd327, 0d0000000000000000;
	add.f64 	%fd1560, %fd327, 0d7FF0000000000000;
	selp.f64 	%fd2314, 0d0000000000000000, %fd1560, %p214;
	setp.geu.f32 	%p215, %f31, 0f40874800;
	@%p215 bra 	$L__BB1_172;
	shr.u32 	%r857, %r193, 31;
	add.s32 	%r858, %r193, %r857;
	shr.s32 	%r859, %r858, 1;
	shl.b32 	%r860, %r859, 20;
	add.s32 	%r861, %r195, %r860;
	mov.b64 	%fd1561, {%r194, %r861};
	sub.s32 	%r862, %r193, %r859;
	shl.b32 	%r863, %r862, 20;
	add.s32 	%r864, %r863, 1072693248;
	mov.b32 	%r865, 0;
	mov.b64 	%fd1562, {%r865, %r864};
	mul.f64 	%fd2314, %fd1562, %fd1561;
$L__BB1_172:
	add.f64 	%fd332, %fd2314, 0d3FF0000000000000;
	add.f64 	%fd333, %fd80, 0d403B000000000000;
	{
	.reg .b32 %temp; 
	mov.b64 	{%temp, %r196}, %fd333;
	}
	abs.f64 	%fd334, %fd333;
	{ // callseq 11, 0
	.param .b64 param0;
	st.param.f64 	[param0], %fd334;
	.param .b64 param1;
	st.param.f64 	[param1], 0d4000000000000000;
	.param .b64 retval0;
	call.uni (retval0), 
	__internal_accurate_pow, 
	(
	param0, 
	param1
	);
	ld.param.f64 	%fd1563, [retval0];
	} // callseq 11
	setp.lt.s32 	%p219, %r196, 0;
	neg.f64 	%fd1565, %fd1563;
	selp.f64 	%fd1566, %fd1565, %fd1563, %p158;
	selp.f64 	%fd1567, %fd1566, %fd1563, %p219;
	setp.eq.f64 	%p220, %fd333, 0d0000000000000000;
	selp.b32 	%r866, %r196, 0, %p158;
	or.b32  	%r867, %r866, 2146435072;
	selp.b32 	%r868, %r867, %r866, %p157;
	mov.b32 	%r869, 0;
	mov.b64 	%fd1568, {%r869, %r868};
	selp.f64 	%fd2315, %fd1568, %fd1567, %p220;
	add.f64 	%fd1569, %fd333, 0d4000000000000000;
	{
	.reg .b32 %temp; 
	mov.b64 	{%temp, %r870}, %fd1569;
	}
	and.b32  	%r871, %r870, 2146435072;
	setp.ne.s32 	%p221, %r871, 2146435072;
	@%p221 bra 	$L__BB1_177;
	setp.num.f64 	%p222, %fd333, %fd333;
	@%p222 bra 	$L__BB1_175;
	mov.f64 	%fd1570, 0d4000000000000000;
	add.rn.f64 	%fd2315, %fd333, %fd1570;
	bra.uni 	$L__BB1_177;
$L__BB1_175:
	setp.neu.f64 	%p223, %fd334, 0d7FF0000000000000;
	@%p223 bra 	$L__BB1_177;
	selp.b32 	%r872, %r9, %r8, %p2;
	selp.b32 	%r873, %r872, %r8, %p219;
	mov.b32 	%r874, 0;
	mov.b64 	%fd2315, {%r874, %r873};
$L__BB1_177:
	setp.eq.f64 	%p225, %fd333, 0d3FF0000000000000;
	div.rn.f64 	%fd1571, %fd2315, 0dC06C200000000000;
	selp.f64 	%fd339, 0dBF723456789ABCDF, %fd1571, %p225;
	fma.rn.f64 	%fd1572, %fd339, 0d3FF71547652B82FE, 0d4338000000000000;
	{
	.reg .b32 %temp; 
	mov.b64 	{%r197, %temp}, %fd1572;
	}
	mov.f64 	%fd1573, 0dC338000000000000;
	add.rn.f64 	%fd1574, %fd1572, %fd1573;
	fma.rn.f64 	%fd1575, %fd1574, 0dBFE62E42FEFA39EF, %fd339;
	fma.rn.f64 	%fd1576, %fd1574, 0dBC7ABC9E3B39803F, %fd1575;
	fma.rn.f64 	%fd1577, %fd1576, 0d3E5ADE1569CE2BDF, 0d3E928AF3FCA213EA;
	fma.rn.f64 	%fd1578, %fd1577, %fd1576, 0d3EC71DEE62401315;
	fma.rn.f64 	%fd1579, %fd1578, %fd1576, 0d3EFA01997C89EB71;
	fma.rn.f64 	%fd1580, %fd1579, %fd1576, 0d3F2A01A014761F65;
	fma.rn.f64 	%fd1581, %fd1580, %fd1576, 0d3F56C16C1852B7AF;
	fma.rn.f64 	%fd1582, %fd1581, %fd1576, 0d3F81111111122322;
	fma.rn.f64 	%fd1583, %fd1582, %fd1576, 0d3FA55555555502A1;
	fma.rn.f64 	%fd1584, %fd1583, %fd1576, 0d3FC5555555555511;
	fma.rn.f64 	%fd1585, %fd1584, %fd1576, 0d3FE000000000000B;
	fma.rn.f64 	%fd1586, %fd1585, %fd1576, 0d3FF0000000000000;
	fma.rn.f64 	%fd1587, %fd1586, %fd1576, 0d3FF0000000000000;
	{
	.reg .b32 %temp; 
	mov.b64 	{%r198, %temp}, %fd1587;
	}
	{
	.reg .b32 %temp; 
	mov.b64 	{%temp, %r199}, %fd1587;
	}
	shl.b32 	%r875, %r197, 20;
	add.s32 	%r876, %r875, %r199;
	mov.b64 	%fd2316, {%r198, %r876};
	{
	.reg .b32 %temp; 
	mov.b64 	{%temp, %r877}, %fd339;
	}
	mov.b32 	%f83, %r877;
	abs.f32 	%f32, %f83;
	setp.lt.f32 	%p226, %f32, 0f4086232B;
	@%p226 bra 	$L__BB1_180;
	setp.lt.f64 	%p227, %fd339, 0d0000000000000000;
	add.f64 	%fd1588, %fd339, 0d7FF0000000000000;
	selp.f64 	%fd2316, 0d0000000000000000, %fd1588, %p227;
	setp.geu.f32 	%p228, %f32, 0f40874800;
	@%p228 bra 	$L__BB1_180;
	shr.u32 	%r878, %r197, 31;
	add.s32 	%r879, %r197, %r878;
	shr.s32 	%r880, %r879, 1;
	shl.b32 	%r881, %r880, 20;
	add.s32 	%r882, %r199, %r881;
	mov.b64 	%fd1589, {%r198, %r882};
	sub.s32 	%r883, %r197, %r880;
	shl.b32 	%r884, %r883, 20;
	add.s32 	%r885, %r884, 1072693248;
	mov.b32 	%r886, 0;
	mov.b64 	%fd1590, {%r886, %r885};
	mul.f64 	%fd2316, %fd1590, %fd1589;
$L__BB1_180:
	mov.f64 	%fd1591, 0d402A000000000000;
	sub.f64 	%fd1592, %fd1591, %fd80;
	div.rn.f64 	%fd344, %fd1592, 0d4024000000000000;
	fma.rn.f64 	%fd1593, %fd344, 0d3FF71547652B82FE, 0d4338000000000000;
	{
	.reg .b32 %temp; 
	mov.b64 	{%r200, %temp}, %fd1593;
	}
	mov.f64 	%fd1594, 0dC338000000000000;
	add.rn.f64 	%fd1595, %fd1593, %fd1594;
	fma.rn.f64 	%fd1596, %fd1595, 0dBFE62E42FEFA39EF, %fd344;
	fma.rn.f64 	%fd1597, %fd1595, 0dBC7ABC9E3B39803F, %fd1596;
	fma.rn.f64 	%fd1598, %fd1597, 0d3E5ADE1569CE2BDF, 0d3E928AF3FCA213EA;
	fma.rn.f64 	%fd1599, %fd1598, %fd1597, 0d3EC71DEE62401315;
	fma.rn.f64 	%fd1600, %fd1599, %fd1597, 0d3EFA01997C89EB71;
	fma.rn.f64 	%fd1601, %fd1600, %fd1597, 0d3F2A01A014761F65;
	fma.rn.f64 	%fd1602, %fd1601, %fd1597, 0d3F56C16C1852B7AF;
	fma.rn.f64 	%fd1603, %fd1602, %fd1597, 0d3F81111111122322;
	fma.rn.f64 	%fd1604, %fd1603, %fd1597, 0d3FA55555555502A1;
	fma.rn.f64 	%fd1605, %fd1604, %fd1597, 0d3FC5555555555511;
	fma.rn.f64 	%fd1606, %fd1605, %fd1597, 0d3FE000000000000B;
	fma.rn.f64 	%fd1607, %fd1606, %fd1597, 0d3FF0000000000000;
	fma.rn.f64 	%fd1608, %fd1607, %fd1597, 0d3FF0000000000000;
	{
	.reg .b32 %temp; 
	mov.b64 	{%r201, %temp}, %fd1608;
	}
	{
	.reg .b32 %temp; 
	mov.b64 	{%temp, %r202}, %fd1608;
	}
	shl.b32 	%r887, %r200, 20;
	add.s32 	%r888, %r887, %r202;
	mov.b64 	%fd2317, {%r201, %r888};
	{
	.reg .b32 %temp; 
	mov.b64 	{%temp, %r889}, %fd344;
	}
	mov.b32 	%f84, %r889;
	abs.f32 	%f33, %f84;
	setp.lt.f32 	%p229, %f33, 0f4086232B;
	@%p229 bra 	$L__BB1_183;
	setp.lt.f64 	%p230, %fd344, 0d0000000000000000;
	add.f64 	%fd1609, %fd344, 0d7FF0000000000000;
	selp.f64 	%fd2317, 0d0000000000000000, %fd1609, %p230;
	setp.geu.f32 	%p231, %f33, 0f40874800;
	@%p231 bra 	$L__BB1_183;
	shr.u32 	%r890, %r200, 31;
	add.s32 	%r891, %r200, %r890;
	shr.s32 	%r892, %r891, 1;
	shl.b32 	%r893, %r892, 20;
	add.s32 	%r894, %r202, %r893;
	mov.b64 	%fd1610, {%r201, %r894};
	sub.s32 	%r895, %r200, %r892;
	shl.b32 	%r896, %r895, 20;
	add.s32 	%r897, %r896, 1072693248;
	mov.b32 	%r898, 0;
	mov.b64 	%fd1611, {%r898, %r897};
	mul.f64 	%fd2317, %fd1611, %fd1610;
$L__BB1_183:
	add.f64 	%fd349, %fd2317, 0d3FF0000000000000;
	add.f64 	%fd350, %fd80, 0d403E000000000000;
	div.rn.f64 	%fd351, %fd350, 0d4024000000000000;
	fma.rn.f64 	%fd1612, %fd351, 0d3FF71547652B82FE, 0d4338000000000000;
	{
	.reg .b32 %temp; 
	mov.b64 	{%r203, %temp}, %fd1612;
	}
	mov.f64 	%fd1613, 0dC338000000000000;
	add.rn.f64 	%fd1614, %fd1612, %fd1613;
	fma.rn.f64 	%fd1615, %fd1614, 0dBFE62E42FEFA39EF, %fd351;
	fma.rn.f64 	%fd1616, %fd1614, 0dBC7ABC9E3B39803F, %fd1615;
	fma.rn.f64 	%fd1617, %fd1616, 0d3E5ADE1569CE2BDF, 0d3E928AF3FCA213EA;
	fma.rn.f64 	%fd1618, %fd1617, %fd1616, 0d3EC71DEE62401315;
	fma.rn.f64 	%fd1619, %fd1618, %fd1616, 0d3EFA01997C89EB71;
	fma.rn.f64 	%fd1620, %fd1619, %fd1616, 0d3F2A01A014761F65;
	fma.rn.f64 	%fd1621, %fd1620, %fd1616, 0d3F56C16C1852B7AF;
	fma.rn.f64 	%fd1622, %fd1621, %fd1616, 0d3F81111111122322;
	fma.rn.f64 	%fd1623, %fd1622, %fd1616, 0d3FA55555555502A1;
	fma.rn.f64 	%fd1624, %fd1623, %fd1616, 0d3FC5555555555511;
	fma.rn.f64 	%fd1625, %fd1624, %fd1616, 0d3FE000000000000B;
	fma.rn.f64 	%fd1626, %fd1625, %fd1616, 0d3FF0000000000000;
	fma.rn.f64 	%fd1627, %fd1626, %fd1616, 0d3FF0000000000000;
	{
	.reg .b32 %temp; 
	mov.b64 	{%r204, %temp}, %fd1627;
	}
	{
	.reg .b32 %temp; 
	mov.b64 	{%temp, %r205}, %fd1627;
	}
	shl.b32 	%r899, %r203, 20;
	add.s32 	%r900, %r899, %r205;
	mov.b64 	%fd2323, {%r204, %r900};
	{
	.reg .b32 %temp; 
	mov.b64 	{%temp, %r901}, %fd351;
	}
	mov.b32 	%f85, %r901;
	abs.f32 	%f34, %f85;
	setp.lt.f32 	%p232, %f34, 0f4086232B;
	mov.f64 	%fd2318, %fd2323;
	@%p232 bra 	$L__BB1_186;
	setp.lt.f64 	%p233, %fd351, 0d0000000000000000;
	add.f64 	%fd1628, %fd351, 0d7FF0000000000000;
	selp.f64 	%fd2318, 0d0000000000000000, %fd1628, %p233;
	setp.geu.f32 	%p234, %f34, 0f40874800;
	@%p234 bra 	$L__BB1_186;
	shr.u32 	%r902, %r203, 31;
	add.s32 	%r903, %r203, %r902;
	shr.s32 	%r904, %r903, 1;
	shl.b32 	%r905, %r904, 20;
	add.s32 	%r906, %r205, %r905;
	mov.b64 	%fd1629, {%r204, %r906};
	sub.s32 	%r907, %r203, %r904;
	shl.b32 	%r908, %r907, 20;
	add.s32 	%r909, %r908, 1072693248;
	mov.b32 	%r910, 0;
	mov.b64 	%fd1630, {%r910, %r909};
	mul.f64 	%fd2318, %fd1630, %fd1629;
$L__BB1_186:
	add.f64 	%fd1631, %fd2318, 0d3FF0000000000000;
	mov.f64 	%fd1632, 0d4066800000000000;
	div.rn.f64 	%fd1633, %fd1632, %fd1631;
	add.f64 	%fd1634, %fd1633, 0d4034000000000000;
	mov.f64 	%fd1635, 0d4069000000000000;
	div.rn.f64 	%fd1636, %fd1635, %fd349;
	fma.rn.f64 	%fd1637, %fd2316, 0d40913A0000000000, %fd1636;
	add.f64 	%fd356, %fd1637, %fd1634;
	div.rn.f64 	%fd357, %fd197, 0d401C000000000000;
	fma.rn.f64 	%fd1638, %fd357, 0d3FF71547652B82FE, 0d4338000000000000;
	{
	.reg .b32 %temp; 
	mov.b64 	{%r206, %temp}, %fd1638;
	}
	mov.f64 	%fd1639, 0dC338000000000000;
	add.rn.f64 	%fd1640, %fd1638, %fd1639;
	fma.rn.f64 	%fd1641, %fd1640, 0dBFE62E42FEFA39EF, %fd357;
	fma.rn.f64 	%fd1642, %fd1640, 0dBC7ABC9E3B39803F, %fd1641;
	fma.rn.f64 	%fd1643, %fd1642, 0d3E5ADE1569CE2BDF, 0d3E928AF3FCA213EA;
	fma.rn.f64 	%fd1644, %fd1643, %fd1642, 0d3EC71DEE62401315;
	fma.rn.f64 	%fd1645, %fd1644, %fd1642, 0d3EFA01997C89EB71;
	fma.rn.f64 	%fd1646, %fd1645, %fd1642, 0d3F2A01A014761F65;
	fma.rn.f64 	%fd1647, %fd1646, %fd1642, 0d3F56C16C1852B7AF;
	fma.rn.f64 	%fd1648, %fd1647, %fd1642, 0d3F81111111122322;
	fma.rn.f64 	%fd1649, %fd1648, %fd1642, 0d3FA55555555502A1;
	fma.rn.f64 	%fd1650, %fd1649, %fd1642, 0d3FC5555555555511;
	fma.rn.f64 	%fd1651, %fd1650, %fd1642, 0d3FE000000000000B;
	fma.rn.f64 	%fd1652, %fd1651, %fd1642, 0d3FF0000000000000;
	fma.rn.f64 	%fd1653, %fd1652, %fd1642, 0d3FF0000000000000;
	{
	.reg .b32 %temp; 
	mov.b64 	{%r207, %temp}, %fd1653;
	}
	{
	.reg .b32 %temp; 
	mov.b64 	{%temp, %r208}, %fd1653;
	}
	shl.b32 	%r911, %r206, 20;
	add.s32 	%r912, %r911, %r208;
	mov.b64 	%fd2319, {%r207, %r912};
	{
	.reg .b32 %temp; 
	mov.b64 	{%temp, %r913}, %fd357;
	}
	mov.b32 	%f86, %r913;
	abs.f32 	%f35, %f86;
	setp.lt.f32 	%p235, %f35, 0f4086232B;
	@%p235 bra 	$L__BB1_189;
	setp.lt.f64 	%p236, %fd357, 0d0000000000000000;
	add.f64 	%fd1654, %fd357, 0d7FF0000000000000;
	selp.f64 	%fd2319, 0d0000000000000000, %fd1654, %p236;
	setp.geu.f32 	%p237, %f35, 0f40874800;
	@%p237 bra 	$L__BB1_189;
	shr.u32 	%r914, %r206, 31;
	add.s32 	%r915, %r206, %r914;
	shr.s32 	%r916, %r915, 1;
	shl.b32 	%r917, %r916, 20;
	add.s32 	%r918, %r208, %r917;
	mov.b64 	%fd1655, {%r207, %r918};
	sub.s32 	%r919, %r206, %r916;
	shl.b32 	%r920, %r919, 20;
	add.s32 	%r921, %r920, 1072693248;
	mov.b32 	%r922, 0;
	mov.b64 	%fd1656, {%r922, %r921};
	mul.f64 	%fd2319, %fd1656, %fd1655;
$L__BB1_189:
	setp.lt.s32 	%p238, %r6, 0;
	setp.eq.s32 	%p239, %r7, 1062207488;
	add.f64 	%fd1657, %fd2319, 0d3FF0000000000000;
	mov.f64 	%fd1658, 0d3FE570A3D70A3D71;
	div.rn.f64 	%fd362, %fd1658, %fd1657;
	add.f64 	%fd363, %fd80, 0d4039000000000000;
	{
	.reg .b32 %temp; 
	mov.b64 	{%temp, %r209}, %fd363;
	}
	abs.f64 	%fd364, %fd363;
	{ // callseq 12, 0
	.param .b64 param0;
	st.param.f64 	[param0], %fd364;
	.param .b64 param1;
	st.param.f64 	[param1], 0d4000000000000000;
	.param .b64 retval0;
	call.uni (retval0), 
	__internal_accurate_pow, 
	(
	param0, 
	param1
	);
	ld.param.f64 	%fd1659, [retval0];
	} // callseq 12
	setp.lt.s32 	%p241, %r209, 0;
	neg.f64 	%fd1661, %fd1659;
	selp.f64 	%fd1662, %fd1661, %fd1659, %p239;
	selp.f64 	%fd1663, %fd1662, %fd1659, %p241;
	setp.eq.f64 	%p242, %fd363, 0d0000000000000000;
	selp.b32 	%r923, %r209, 0, %p239;
	or.b32  	%r924, %r923, 2146435072;
	selp.b32 	%r925, %r924, %r923, %p238;
	mov.b32 	%r926, 0;
	mov.b64 	%fd1664, {%r926, %r925};
	selp.f64 	%fd2320, %fd1664, %fd1663, %p242;
	add.f64 	%fd1665, %fd363, 0d4000000000000000;
	{
	.reg .b32 %temp; 
	mov.b64 	{%temp, %r927}, %fd1665;
	}
	and.b32  	%r928, %r927, 2146435072;
	setp.ne.s32 	%p243, %r928, 2146435072;
	@%p243 bra 	$L__BB1_194;
	setp.num.f64 	%p244, %fd363, %fd363;
	@%p244 bra 	$L__BB1_192;
	mov.f64 	%fd1666, 0d4000000000000000;
	add.rn.f64 	%fd2320, %fd363, %fd1666;
	bra.uni 	$L__BB1_194;
$L__BB1_192:
	setp.neu.f64 	%p245, %fd364, 0d7FF0000000000000;
	@%p245 bra 	$L__BB1_194;
	setp.lt.s32 	%p246, %r209, 0;
	selp.b32 	%r929, %r9, %r8, %p2;
	selp.b32 	%r930, %r929, %r8, %p246;
	mov.b32 	%r931, 0;
	mov.b64 	%fd2320, {%r931, %r930};
$L__BB1_194:
	setp.eq.f64 	%p247, %fd363, 0d3FF0000000000000;
	div.rn.f64 	%fd1667, %fd2320, 0dC065400000000000;
	selp.f64 	%fd369, 0dBF78181818181818, %fd1667, %p247;
	fma.rn.f64 	%fd1668, %fd369, 0d3FF71547652B82FE, 0d4338000000000000;
	{
	.reg .b32 %temp; 
	mov.b64 	{%r210, %temp}, %fd1668;
	}
	mov.f64 	%fd1669, 0dC338000000000000;
	add.rn.f64 	%fd1670, %fd1668, %fd1669;
	fma.rn.f64 	%fd1671, %fd1670, 0dBFE62E42FEFA39EF, %fd369;
	fma.rn.f64 	%fd1672, %fd1670, 0dBC7ABC9E3B39803F, %fd1671;
	fma.rn.f64 	%fd1673, %fd1672, 0d3E5ADE1569CE2BDF, 0d3E928AF3FCA213EA;
	fma.rn.f64 	%fd1674, %fd1673, %fd1672, 0d3EC71DEE62401315;
	fma.rn.f64 	%fd1675, %fd1674, %fd1672, 0d3EFA01997C89EB71;
	fma.rn.f64 	%fd1676, %fd1675, %fd1672, 0d3F2A01A014761F65;
	fma.rn.f64 	%fd1677, %fd1676, %fd1672, 0d3F56C16C1852B7AF;
	fma.rn.f64 	%fd1678, %fd1677, %fd1672, 0d3F81111111122322;
	fma.rn.f64 	%fd1679, %fd1678, %fd1672, 0d3FA55555555502A1;
	fma.rn.f64 	%fd1680, %fd1679, %fd1672, 0d3FC5555555555511;
	fma.rn.f64 	%fd1681, %fd1680, %fd1672, 0d3FE000000000000B;
	fma.rn.f64 	%fd1682, %fd1681, %fd1672, 0d3FF0000000000000;
	fma.rn.f64 	%fd1683, %fd1682, %fd1672, 0d3FF0000000000000;
	{
	.reg .b32 %temp; 
	mov.b64 	{%r211, %temp}, %fd1683;
	}
	{
	.reg .b32 %temp; 
	mov.b64 	{%temp, %r212}, %fd1683;
	}
	shl.b32 	%r932, %r210, 20;
	add.s32 	%r933, %r932, %r212;
	mov.b64 	%fd2321, {%r211, %r933};
	{
	.reg .b32 %temp; 
	mov.b64 	{%temp, %r934}, %fd369;
	}
	mov.b32 	%f87, %r934;
	abs.f32 	%f36, %f87;
	setp.lt.f32 	%p248, %f36, 0f4086232B;
	@%p248 bra 	$L__BB1_197;
	setp.lt.f64 	%p249, %fd369, 0d0000000000000000;
	add.f64 	%fd1684, %fd369, 0d7FF0000000000000;
	selp.f64 	%fd2321, 0d0000000000000000, %fd1684, %p249;
	setp.geu.f32 	%p250, %f36, 0f40874800;
	@%p250 bra 	$L__BB1_197;
	shr.u32 	%r935, %r210, 31;
	add.s32 	%r936, %r210, %r935;
	shr.s32 	%r937, %r936, 1;
	shl.b32 	%r938, %r937, 20;
	add.s32 	%r939, %r212, %r938;
	mov.b64 	%fd1685, {%r211, %r939};
	sub.s32 	%r940, %r210, %r937;
	shl.b32 	%r941, %r940, 20;
	add.s32 	%r942, %r941, 1072693248;
	mov.b32 	%r943, 0;
	mov.b64 	%fd1686, {%r943, %r942};
	mul.f64 	%fd2321, %fd1686, %fd1685;
$L__BB1_197:
	mov.f64 	%fd1687, 0d4039000000000000;
	sub.f64 	%fd1688, %fd1687, %fd80;
	div.rn.f64 	%fd374, %fd1688, 0d4024000000000000;
	fma.rn.f64 	%fd1689, %fd374, 0d3FF71547652B82FE, 0d4338000000000000;
	{
	.reg .b32 %temp; 
	mov.b64 	{%r213, %temp}, %fd1689;
	}
	mov.f64 	%fd1690, 0dC338000000000000;
	add.rn.f64 	%fd1691, %fd1689, %fd1690;
	fma.rn.f64 	%fd1692, %fd1691, 0dBFE62E42FEFA39EF, %fd374;
	fma.rn.f64 	%fd1693, %fd1691, 0dBC7ABC9E3B39803F, %fd1692;
	fma.rn.f64 	%fd1694, %fd1693, 0d3E5ADE1569CE2BDF, 0d3E928AF3FCA213EA;
	fma.rn.f64 	%fd1695, %fd1694, %fd1693, 0d3EC71DEE62401315;
	fma.rn.f64 	%fd1696, %fd1695, %fd1693, 0d3EFA01997C89EB71;
	fma.rn.f64 	%fd1697, %fd1696, %fd1693, 0d3F2A01A014761F65;
	fma.rn.f64 	%fd1698, %fd1697, %fd1693, 0d3F56C16C1852B7AF;
	fma.rn.f64 	%fd1699, %fd1698, %fd1693, 0d3F81111111122322;
	fma.rn.f64 	%fd1700, %fd1699, %fd1693, 0d3FA55555555502A1;
	fma.rn.f64 	%fd1701, %fd1700, %fd1693, 0d3FC5555555555511;
	fma.rn.f64 	%fd1702, %fd1701, %fd1693, 0d3FE000000000000B;
	fma.rn.f64 	%fd1703, %fd1702, %fd1693, 0d3FF0000000000000;
	fma.rn.f64 	%fd1704, %fd1703, %fd1693, 0d3FF0000000000000;
	{
	.reg .b32 %temp; 
	mov.b64 	{%r214, %temp}, %fd1704;
	}
	{
	.reg .b32 %temp; 
	mov.b64 	{%temp, %r215}, %fd1704;
	}
	shl.b32 	%r944, %r213, 20;
	add.s32 	%r945, %r944, %r215;
	mov.b64 	%fd2322, {%r214, %r945};
	{
	.reg .b32 %temp; 
	mov.b64 	{%temp, %r946}, %fd374;
	}
	mov.b32 	%f88, %r946;
	abs.f32 	%f37, %f88;
	setp.lt.f32 	%p251, %f37, 0f4086232B;
	@%p251 bra 	$L__BB1_200;
	setp.lt.f64 	%p252, %fd374, 0d0000000000000000;
	add.f64 	%fd1705, %fd374, 0d7FF0000000000000;
	selp.f64 	%fd2322, 0d0000000000000000, %fd1705, %p252;
	setp.geu.f32 	%p253, %f37, 0f40874800;
	@%p253 bra 	$L__BB1_200;
	shr.u32 	%r947, %r213, 31;
	add.s32 	%r948, %r213, %r947;
	shr.s32 	%r949, %r948, 1;
	shl.b32 	%r950, %r949, 20;
	add.s32 	%r951, %r215, %r950;
	mov.b64 	%fd1706, {%r214, %r951};
	sub.s32 	%r952, %r213, %r949;
	shl.b32 	%r953, %r952, 20;
	add.s32 	%r954, %r953, 1072693248;
	mov.b32 	%r955, 0;
	mov.b64 	%fd1707, {%r955, %r954};
	mul.f64 	%fd2322, %fd1707, %fd1706;
$L__BB1_200:
	add.f64 	%fd379, %fd2322, 0d3FF0000000000000;
	@%p232 bra 	$L__BB1_203;
	setp.lt.f64 	%p255, %fd351, 0d0000000000000000;
	add.f64 	%fd1708, %fd351, 0d7FF0000000000000;
	selp.f64 	%fd2323, 0d0000000000000000, %fd1708, %p255;
	setp.geu.f32 	%p256, %f34, 0f40874800;
	@%p256 bra 	$L__BB1_203;
	shr.u32 	%r956, %r203, 31;
	add.s32 	%r957, %r203, %r956;
	shr.s32 	%r958, %r957, 1;
	shl.b32 	%r959, %r958, 20;
	add.s32 	%r960, %r205, %r959;
	mov.b64 	%fd1709, {%r204, %r960};
	sub.s32 	%r961, %r203, %r958;
	shl.b32 	%r962, %r961, 20;
	add.s32 	%r963, %r962, 1072693248;
	mov.b32 	%r964, 0;
	mov.b64 	%fd1710, {%r964, %r963};
	mul.f64 	%fd2323, %fd1710, %fd1709;
$L__BB1_203:
	add.f64 	%fd1711, %fd2323, 0d3FF0000000000000;
	mov.f64 	%fd1712, 0d4030000000000000;
	div.rn.f64 	%fd1713, %fd1712, %fd1711;
	mov.f64 	%fd1714, 0d403F000000000000;
	div.rn.f64 	%fd1715, %fd1714, %fd379;
	fma.rn.f64 	%fd1716, %fd2321, 0d4082C00000000000, %fd1715;
	add.f64 	%fd383, %fd1716, %fd1713;
	div.rn.f64 	%fd384, %fd84, 0d4049000000000000;
	{
	.reg .b32 %temp; 
	mov.b64 	{%temp, %r216}, %fd384;
	}
	abs.f64 	%fd385, %fd384;
	{ // callseq 13, 0
	.param .b64 param0;
	st.param.f64 	[param0], %fd385;
	.param .b64 param1;
	st.param.f64 	[param1], 0d4000000000000000;
	.param .b64 retval0;
	call.uni (retval0), 
	__internal_accurate_pow, 
	(
	param0, 
	param1
	);
	ld.param.f64 	%fd1717, [retval0];
	} // callseq 13
	setp.lt.s32 	%p260, %r216, 0;
	neg.f64 	%fd1719, %fd1717;
	selp.f64 	%fd1720, %fd1719, %fd1717, %p239;
	selp.f64 	%fd1721, %fd1720, %fd1717, %p260;
	setp.eq.f64 	%p261, %fd384, 0d0000000000000000;
	selp.b32 	%r965, %r216, 0, %p239;
	or.b32  	%r966, %r965, 2146435072;
	selp.b32 	%r967, %r966, %r965, %p238;
	mov.b32 	%r968, 0;
	mov.b64 	%fd1722, {%r968, %r967};
	selp.f64 	%fd2325, %fd1722, %fd1721, %p261;
	add.f64 	%fd1723, %fd384, 0d4000000000000000;
	{
	.reg .b32 %temp; 
	mov.b64 	{%temp, %r969}, %fd1723;
	}
	and.b32  	%r217, %r969, 2146435072;
	setp.ne.s32 	%p262, %r217, 2146435072;
	mov.f64 	%fd2324, %fd2325;
	@%p262 bra 	$L__BB1_208;
	setp.num.f64 	%p263, %fd384, %fd384;
	@%p263 bra 	$L__BB1_206;
	mov.f64 	%fd1724, 0d4000000000000000;
	add.rn.f64 	%fd2324, %fd384, %fd1724;
	bra.uni 	$L__BB1_208;
$L__BB1_206:
	setp.neu.f64 	%p264, %fd385, 0d7FF0000000000000;
	mov.f64 	%fd2324, %fd2325;
	@%p264 bra 	$L__BB1_208;
	selp.b32 	%r970, %r9, %r8, %p2;
	selp.b32 	%r971, %r970, %r8, %p260;
	mov.b32 	%r972, 0;
	mov.b64 	%fd2324, {%r972, %r971};
$L__BB1_208:
	@%p262 bra 	$L__BB1_213;
	setp.num.f64 	%p267, %fd384, %fd384;
	@%p267 bra 	$L__BB1_211;
	mov.f64 	%fd1725, 0d4000000000000000;
	add.rn.f64 	%fd2325, %fd384, %fd1725;
	bra.uni 	$L__BB1_213;
$L__BB1_211:
	setp.neu.f64 	%p268, %fd385, 0d7FF0000000000000;
	@%p268 bra 	$L__BB1_213;
	selp.b32 	%r973, %r9, %r8, %p2;
	selp.b32 	%r974, %r973, %r8, %p260;
	mov.b32 	%r975, 0;
	mov.b64 	%fd2325, {%r975, %r974};
$L__BB1_213:
	setp.eq.f64 	%p270, %fd384, 0d3FF0000000000000;
	add.f64 	%fd1726, %fd2325, 0d3FF0000000000000;
	mov.f64 	%fd1727, 0d4054000000000000;
	div.rn.f64 	%fd1728, %fd1727, %fd1726;
	add.f64 	%fd1729, %fd1728, 0d4000000000000000;
	selp.f64 	%fd393, 0d4045000000000000, %fd1729, %p270;
	mov.f64 	%fd1730, 0d4034000000000000;
	sub.f64 	%fd1731, %fd1730, %fd80;
	div.rn.f64 	%fd394, %fd1731, 0d4018000000000000;
	fma.rn.f64 	%fd1732, %fd394, 0d3FF71547652B82FE, 0d4338000000000000;
	{
	.reg .b32 %temp; 
	mov.b64 	{%r218, %temp}, %fd1732;
	}
	mov.f64 	%fd1733, 0dC338000000000000;
	add.rn.f64 	%fd1734, %fd1732, %fd1733;
	fma.rn.f64 	%fd1735, %fd1734, 0dBFE62E42FEFA39EF, %fd394;
	fma.rn.f64 	%fd1736, %fd1734, 0dBC7ABC9E3B39803F, %fd1735;
	fma.rn.f64 	%fd1737, %fd1736, 0d3E5ADE1569CE2BDF, 0d3E928AF3FCA213EA;
	fma.rn.f64 	%fd1738, %fd1737, %fd1736, 0d3EC71DEE62401315;
	fma.rn.f64 	%fd1739, %fd1738, %fd1736, 0d3EFA01997C89EB71;
	fma.rn.f64 	%fd1740, %fd1739, %fd1736, 0d3F2A01A014761F65;
	fma.rn.f64 	%fd1741, %fd1740, %fd1736, 0d3F56C16C1852B7AF;
	fma.rn.f64 	%fd1742, %fd1741, %fd1736, 0d3F81111111122322;
	fma.rn.f64 	%fd1743, %fd1742, %fd1736, 0d3FA55555555502A1;
	fma.rn.f64 	%fd1744, %fd1743, %fd1736, 0d3FC5555555555511;
	fma.rn.f64 	%fd1745, %fd1744, %fd1736, 0d3FE000000000000B;
	fma.rn.f64 	%fd1746, %fd1745, %fd1736, 0d3FF0000000000000;
	fma.rn.f64 	%fd1747, %fd1746, %fd1736, 0d3FF0000000000000;
	{
	.reg .b32 %temp; 
	mov.b64 	{%r219, %temp}, %fd1747;
	}
	{
	.reg .b32 %temp; 
	mov.b64 	{%temp, %r220}, %fd1747;
	}
	shl.b32 	%r976, %r218, 20;
	add.s32 	%r977, %r976, %r220;
	mov.b64 	%fd2326, {%r219, %r977};
	{
	.reg .b32 %temp; 
	mov.b64 	{%temp, %r978}, %fd394;
	}
	mov.b32 	%f89, %r978;
	abs.f32 	%f38, %f89;
	setp.lt.f32 	%p271, %f38, 0f4086232B;
	@%p271 bra 	$L__BB1_216;
	setp.lt.f64 	%p272, %fd394, 0d0000000000000000;
	add.f64 	%fd1748, %fd394, 0d7FF0000000000000;
	selp.f64 	%fd2326, 0d0000000000000000, %fd1748, %p272;
	setp.geu.f32 	%p273, %f38, 0f40874800;
	@%p273 bra 	$L__BB1_216;
	shr.u32 	%r979, %r218, 31;
	add.s32 	%r980, %r218, %r979;
	shr.s32 	%r981, %r980, 1;
	shl.b32 	%r982, %r981, 20;
	add.s32 	%r983, %r220, %r982;
	mov.b64 	%fd1749, {%r219, %r983};
	sub.s32 	%r984, %r218, %r981;
	shl.b32 	%r985, %r984, 20;
	add.s32 	%r986, %r985, 1072693248;
	mov.b32 	%r987, 0;
	mov.b64 	%fd1750, {%r987, %r986};
	mul.f64 	%fd2326, %fd1750, %fd1749;
$L__BB1_216:
	setp.lt.s32 	%p274, %r6, 0;
	setp.eq.s32 	%p275, %r7, 1062207488;
	add.f64 	%fd399, %fd2326, 0d3FF0000000000000;
	add.f64 	%fd400, %fd80, 0d4044000000000000;
	{
	.reg .b32 %temp; 
	mov.b64 	{%temp, %r221}, %fd400;
	}
	abs.f64 	%fd401, %fd400;
	{ // callseq 14, 0
	.param .b64 param0;
	st.param.f64 	[param0], %fd401;
	.param .b64 param1;
	st.param.f64 	[param1], 0d4000000000000000;
	.param .b64 retval0;
	call.uni (retval0), 
	__internal_accurate_pow, 
	(
	param0, 
	param1
	);
	ld.param.f64 	%fd1751, [retval0];
	} // callseq 14
	setp.lt.s32 	%p277, %r221, 0;
	neg.f64 	%fd1753, %fd1751;
	selp.f64 	%fd1754, %fd1753, %fd1751, %p275;
	selp.f64 	%fd1755, %fd1754, %fd1751, %p277;
	setp.eq.f64 	%p278, %fd400, 0d0000000000000000;
	selp.b32 	%r988, %r221, 0, %p275;
	or.b32  	%r989, %r988, 2146435072;
	selp.b32 	%r990, %r989, %r988, %p274;
	mov.b32 	%r991, 0;
	mov.b64 	%fd1756, {%r991, %r990};
	selp.f64 	%fd2327, %fd1756, %fd1755, %p278;
	add.f64 	%fd1757, %fd400, 0d4000000000000000;
	{
	.reg .b32 %temp; 
	mov.b64 	{%temp, %r992}, %fd1757;
	}
	and.b32  	%r993, %r992, 2146435072;
	setp.ne.s32 	%p279, %r993, 2146435072;
	@%p279 bra 	$L__BB1_221;
	setp.num.f64 	%p280, %fd400, %fd400;
	@%p280 bra 	$L__BB1_219;
	mov.f64 	%fd1758, 0d4000000000000000;
	add.rn.f64 	%fd2327, %fd400, %fd1758;
	bra.uni 	$L__BB1_221;
$L__BB1_219:
	setp.neu.f64 	%p281, %fd401, 0d7FF0000000000000;
	@%p281 bra 	$L__BB1_221;
	selp.b32 	%r994, %r9, %r8, %p2;
	selp.b32 	%r995, %r994, %r8, %p277;
	mov.b32 	%r996, 0;
	mov.b64 	%fd2327, {%r996, %r995};
$L__BB1_221:
	setp.eq.f64 	%p283, %fd400, 0d3FF0000000000000;
	div.rn.f64 	%fd1759, %fd2327, 0dC09C200000000000;
	selp.f64 	%fd406, 0dBF423456789ABCDF, %fd1759, %p283;
	fma.rn.f64 	%fd1760, %fd406, 0d3FF71547652B82FE, 0d4338000000000000;
	{
	.reg .b32 %temp; 
	mov.b64 	{%r222, %temp}, %fd1760;
	}
	mov.f64 	%fd1761, 0dC338000000000000;
	add.rn.f64 	%fd1762, %fd1760, %fd1761;
	fma.rn.f64 	%fd1763, %fd1762, 0dBFE62E42FEFA39EF, %fd406;
	fma.rn.f64 	%fd1764, %fd1762, 0dBC7ABC9E3B39803F, %fd1763;
	fma.rn.f64 	%fd1765, %fd1764, 0d3E5ADE1569CE2BDF, 0d3E928AF3FCA213EA;
	fma.rn.f64 	%fd1766, %fd1765, %fd1764, 0d3EC71DEE62401315;
	fma.rn.f64 	%fd1767, %fd1766, %fd1764, 0d3EFA01997C89EB71;
	fma.rn.f64 	%fd1768, %fd1767, %fd1764, 0d3F2A01A014761F65;
	fma.rn.f64 	%fd1769, %fd1768, %fd1764, 0d3F56C16C1852B7AF;
	fma.rn.f64 	%fd1770, %fd1769, %fd1764, 0d3F81111111122322;
	fma.rn.f64 	%fd1771, %fd1770, %fd1764, 0d3FA55555555502A1;
	fma.rn.f64 	%fd1772, %fd1771, %fd1764, 0d3FC5555555555511;
	fma.rn.f64 	%fd1773, %fd1772, %fd1764, 0d3FE000000000000B;
	fma.rn.f64 	%fd1774, %fd1773, %fd1764, 0d3FF0000000000000;
	fma.rn.f64 	%fd1775, %fd1774, %fd1764, 0d3FF0000000000000;
	{
	.reg .b32 %temp; 
	mov.b64 	{%r223, %temp}, %fd1775;
	}
	{
	.reg .b32 %temp; 
	mov.b64 	{%temp, %r224}, %fd1775;
	}
	shl.b32 	%r997, %r222, 20;
	add.s32 	%r998, %r997, %r224;
	mov.b64 	%fd2328, {%r223, %r998};
	{
	.reg .b32 %temp; 
	mov.b64 	{%temp, %r999}, %fd406;
	}
	mov.b32 	%f90, %r999;
	abs.f32 	%f39, %f90;
	setp.lt.f32 	%p284, %f39, 0f4086232B;
	@%p284 bra 	$L__BB1_224;
	setp.lt.f64 	%p285, %fd406, 0d0000000000000000;
	add.f64 	%fd1776, %fd406, 0d7FF0000000000000;
	selp.f64 	%fd2328, 0d0000000000000000, %fd1776, %p285;
	setp.geu.f32 	%p286, %f39, 0f40874800;
	@%p286 bra 	$L__BB1_224;
	shr.u32 	%r1000, %r222, 31;
	add.s32 	%r1001, %r222, %r1000;
	shr.s32 	%r1002, %r1001, 1;
	shl.b32 	%r1003, %r1002, 20;
	add.s32 	%r1004, %r224, %r1003;
	mov.b64 	%fd1777, {%r223, %r1004};
	sub.s32 	%r1005, %r222, %r1002;
	shl.b32 	%r1006, %r1005, 20;
	add.s32 	%r1007, %r1006, 1072693248;
	mov.b32 	%r1008, 0;
	mov.b64 	%fd1778, {%r1008, %r1007};
	mul.f64 	%fd2328, %fd1778, %fd1777;
$L__BB1_224:
	fma.rn.f64 	%fd411, %fd2328, 0d4023000000000000, 0d3FE999999999999A;
	div.rn.f64 	%fd412, %fd326, 0d4014000000000000;
	fma.rn.f64 	%fd1779, %fd412, 0d3FF71547652B82FE, 0d4338000000000000;
	{
	.reg .b32 %temp; 
	mov.b64 	{%r225, %temp}, %fd1779;
	}
	mov.f64 	%fd1780, 0dC338000000000000;
	add.rn.f64 	%fd1781, %fd1779, %fd1780;
	fma.rn.f64 	%fd1782, %fd1781, 0dBFE62E42FEFA39EF, %fd412;
	fma.rn.f64 	%fd1783, %fd1781, 0dBC7ABC9E3B39803F, %fd1782;
	fma.rn.f64 	%fd1784, %fd1783, 0d3E5ADE1569CE2BDF, 0d3E928AF3FCA213EA;
	fma.rn.f64 	%fd1785, %fd1784, %fd1783, 0d3EC71DEE62401315;
	fma.rn.f64 	%fd1786, %fd1785, %fd1783, 0d3EFA01997C89EB71;
	fma.rn.f64 	%fd1787, %fd1786, %fd1783, 0d3F2A01A014761F65;
	fma.rn.f64 	%fd1788, %fd1787, %fd1783, 0d3F56C16C1852B7AF;
	fma.rn.f64 	%fd1789, %fd1788, %fd1783, 0d3F81111111122322;
	fma.rn.f64 	%fd1790, %fd1789, %fd1783, 0d3FA55555555502A1;
	fma.rn.f64 	%fd1791, %fd1790, %fd1783, 0d3FC5555555555511;
	fma.rn.f64 	%fd1792, %fd1791, %fd1783, 0d3FE000000000000B;
	fma.rn.f64 	%fd1793, %fd1792, %fd1783, 0d3FF0000000000000;
	fma.rn.f64 	%fd1794, %fd1793, %fd1783, 0d3FF0000000000000;
	{
	.reg .b32 %temp; 
	mov.b64 	{%r226, %temp}, %fd1794;
	}
	{
	.reg .b32 %temp; 
	mov.b64 	{%temp, %r227}, %fd1794;
	}
	shl.b32 	%r1009, %r225, 20;
	add.s32 	%r1010, %r1009, %r227;
	mov.b64 	%fd2329, {%r226, %r1010};
	{
	.reg .b32 %temp; 
	mov.b64 	{%temp, %r1011}, %fd412;
	}
	mov.b32 	%f91, %r1011;
	abs.f32 	%f40, %f91;
	setp.lt.f32 	%p287, %f40, 0f4086232B;
	@%p287 bra 	$L__BB1_227;
	setp.lt.f64 	%p288, %fd412, 0d0000000000000000;
	add.f64 	%fd1795, %fd412, 0d7FF0000000000000;
	selp.f64 	%fd2329, 0d0000000000000000, %fd1795, %p288;
	setp.geu.f32 	%p289, %f40, 0f40874800;
	@%p289 bra 	$L__BB1_227;
	shr.u32 	%r1012, %r225, 31;
	add.s32 	%r1013, %r225, %r1012;
	shr.s32 	%r1014, %r1013, 1;
	shl.b32 	%r1015, %r1014, 20;
	add.s32 	%r1016, %r227, %r1015;
	mov.b64 	%fd1796, {%r226, %r1016};
	sub.s32 	%r1017, %r225, %r1014;
	shl.b32 	%r1018, %r1017, 20;
	add.s32 	%r1019, %r1018, 1072693248;
	mov.b32 	%r1020, 0;
	mov.b64 	%fd1797, {%r1020, %r1019};
	mul.f64 	%fd2329, %fd1797, %fd1796;
$L__BB1_227:
	add.f64 	%fd417, %fd2329, 0d3FF0000000000000;
	add.f64 	%fd418, %fd80, 0d4046800000000000;
	{
	.reg .b32 %temp; 
	mov.b64 	{%temp, %r228}, %fd418;
	}
	abs.f64 	%fd419, %fd418;
	{ // callseq 15, 0
	.param .b64 param0;
	st.param.f64 	[param0], %fd419;
	.param .b64 param1;
	st.param.f64 	[param1], 0d4000000000000000;
	.param .b64 retval0;
	call.uni (retval0), 
	__internal_accurate_pow, 
	(
	param0, 
	param1
	);
	ld.param.f64 	%fd1798, [retval0];
	} // callseq 15
	setp.lt.s32 	%p293, %r228, 0;
	neg.f64 	%fd1800, %fd1798;
	selp.f64 	%fd1801, %fd1800, %fd1798, %p275;
	selp.f64 	%fd1802, %fd1801, %fd1798, %p293;
	setp.eq.f64 	%p294, %fd418, 0d0000000000000000;
	selp.b32 	%r1021, %r228, 0, %p275;
	or.b32  	%r1022, %r1021, 2146435072;
	selp.b32 	%r1023, %r1022, %r1021, %p274;
	mov.b32 	%r1024, 0;
	mov.b64 	%fd1803, {%r1024, %r1023};
	selp.f64 	%fd2330, %fd1803, %fd1802, %p294;
	add.f64 	%fd1804, %fd418, 0d4000000000000000;
	{
	.reg .b32 %temp; 
	mov.b64 	{%temp, %r1025}, %fd1804;
	}
	and.b32  	%r1026, %r1025, 2146435072;
	setp.ne.s32 	%p295, %r1026, 2146435072;
	@%p295 bra 	$L__BB1_232;
	setp.num.f64 	%p296, %fd418, %fd418;
	@%p296 bra 	$L__BB1_230;
	mov.f64 	%fd1805, 0d4000000000000000;
	add.rn.f64 	%fd2330, %fd418, %fd1805;
	bra.uni 	$L__BB1_232;
$L__BB1_230:
	setp.neu.f64 	%p297, %fd419, 0d7FF0000000000000;
	@%p297 bra 	$L__BB1_232;
	selp.b32 	%r1027, %r9, %r8, %p2;
	selp.b32 	%r1028, %r1027, %r8, %p293;
	mov.b32 	%r1029, 0;
	mov.b64 	%fd2330, {%r1029, %r1028};
$L__BB1_232:
	setp.eq.f64 	%p299, %fd418, 0d3FF0000000000000;
	div.rn.f64 	%fd1806, %fd2330, 0dC074000000000000;
	selp.f64 	%fd424, 0dBF6999999999999A, %fd1806, %p299;
	fma.rn.f64 	%fd1807, %fd424, 0d3FF71547652B82FE, 0d4338000000000000;
	{
	.reg .b32 %temp; 
	mov.b64 	{%r229, %temp}, %fd1807;
	}
	mov.f64 	%fd1808, 0dC338000000000000;
	add.rn.f64 	%fd1809, %fd1807, %fd1808;
	fma.rn.f64 	%fd1810, %fd1809, 0dBFE62E42FEFA39EF, %fd424;
	fma.rn.f64 	%fd1811, %fd1809, 0dBC7ABC9E3B39803F, %fd1810;
	fma.rn.f64 	%fd1812, %fd1811, 0d3E5ADE1569CE2BDF, 0d3E928AF3FCA213EA;
	fma.rn.f64 	%fd1813, %fd1812, %fd1811, 0d3EC71DEE62401315;
	fma.rn.f64 	%fd1814, %fd1813, %fd1811, 0d3EFA01997C89EB71;
	fma.rn.f64 	%fd1815, %fd1814, %fd1811, 0d3F2A01A014761F65;
	fma.rn.f64 	%fd1816, %fd1815, %fd1811, 0d3F56C16C1852B7AF;
	fma.rn.f64 	%fd1817, %fd1816, %fd1811, 0d3F81111111122322;
	fma.rn.f64 	%fd1818, %fd1817, %fd1811, 0d3FA55555555502A1;
	fma.rn.f64 	%fd1819, %fd1818, %fd1811, 0d3FC5555555555511;
	fma.rn.f64 	%fd1820, %fd1819, %fd1811, 0d3FE000000000000B;
	fma.rn.f64 	%fd1821, %fd1820, %fd1811, 0d3FF0000000000000;
	fma.rn.f64 	%fd1822, %fd1821, %fd1811, 0d3FF0000000000000;
	{
	.reg .b32 %temp; 
	mov.b64 	{%r230, %temp}, %fd1822;
	}
	{
	.reg .b32 %temp; 
	mov.b64 	{%temp, %r231}, %fd1822;
	}
	shl.b32 	%r1030, %r229, 20;
	add.s32 	%r1031, %r1030, %r231;
	mov.b64 	%fd2331, {%r230, %r1031};
	{
	.reg .b32 %temp; 
	mov.b64 	{%temp, %r1032}, %fd424;
	}
	mov.b32 	%f92, %r1032;
	abs.f32 	%f41, %f92;
	setp.lt.f32 	%p300, %f41, 0f4086232B;
	@%p300 bra 	$L__BB1_235;
	setp.lt.f64 	%p301, %fd424, 0d0000000000000000;
	add.f64 	%fd1823, %fd424, 0d7FF0000000000000;
	selp.f64 	%fd2331, 0d0000000000000000, %fd1823, %p301;
	setp.geu.f32 	%p302, %f41, 0f40874800;
	@%p302 bra 	$L__BB1_235;
	shr.u32 	%r1033, %r229, 31;
	add.s32 	%r1034, %r229, %r1033;
	shr.s32 	%r1035, %r1034, 1;
	shl.b32 	%r1036, %r1035, 20;
	add.s32 	%r1037, %r231, %r1036;
	mov.b64 	%fd1824, {%r230, %r1037};
	sub.s32 	%r1038, %r229, %r1035;
	shl.b32 	%r1039, %r1038, 20;
	add.s32 	%r1040, %r1039, 1072693248;
	mov.b32 	%r1041, 0;
	mov.b64 	%fd1825, {%r1041, %r1040};
	mul.f64 	%fd2331, %fd1825, %fd1824;
$L__BB1_235:
	add.f64 	%fd1826, %fd80, 0dC034000000000000;
	div.rn.f64 	%fd429, %fd1826, 0d4014000000000000;
	fma.rn.f64 	%fd1827, %fd429, 0d3FF71547652B82FE, 0d4338000000000000;
	{
	.reg .b32 %temp; 
	mov.b64 	{%r232, %temp}, %fd1827;
	}
	mov.f64 	%fd1828, 0dC338000000000000;
	add.rn.f64 	%fd1829, %fd1827, %fd1828;
	fma.rn.f64 	%fd1830, %fd1829, 0dBFE62E42FEFA39EF, %fd429;
	fma.rn.f64 	%fd1831, %fd1829, 0dBC7ABC9E3B39803F, %fd1830;
	fma.rn.f64 	%fd1832, %fd1831, 0d3E5ADE1569CE2BDF, 0d3E928AF3FCA213EA;
	fma.rn.f64 	%fd1833, %fd1832, %fd1831, 0d3EC71DEE62401315;
	fma.rn.f64 	%fd1834, %fd1833, %fd1831, 0d3EFA01997C89EB71;
	fma.rn.f64 	%fd1835, %fd1834, %fd1831, 0d3F2A01A014761F65;
	fma.rn.f64 	%fd1836, %fd1835, %fd1831, 0d3F56C16C1852B7AF;
	fma.rn.f64 	%fd1837, %fd1836, %fd1831, 0d3F81111111122322;
	fma.rn.f64 	%fd1838, %fd1837, %fd1831, 0d3FA55555555502A1;
	fma.rn.f64 	%fd1839, %fd1838, %fd1831, 0d3FC5555555555511;
	fma.rn.f64 	%fd1840, %fd1839, %fd1831, 0d3FE000000000000B;
	fma.rn.f64 	%fd1841, %fd1840, %fd1831, 0d3FF0000000000000;
	fma.rn.f64 	%fd1842, %fd1841, %fd1831, 0d3FF0000000000000;
	{
	.reg .b32 %temp; 
	mov.b64 	{%r233, %temp}, %fd1842;
	}
	{
	.reg .b32 %temp; 
	mov.b64 	{%temp, %r234}, %fd1842;
	}
	shl.b32 	%r1042, %r232, 20;
	add.s32 	%r1043, %r1042, %r234;
	mov.b64 	%fd2332, {%r233, %r1043};
	{
	.reg .b32 %temp; 
	mov.b64 	{%temp, %r1044}, %fd429;
	}
	mov.b32 	%f93, %r1044;
	abs.f32 	%f42, %f93;
	setp.lt.f32 	%p303, %f42, 0f4086232B;
	@%p303 bra 	$L__BB1_238;
	setp.lt.f64 	%p304, %fd429, 0d0000000000000000;
	add.f64 	%fd1843, %fd429, 0d7FF0000000000000;
	selp.f64 	%fd2332, 0d0000000000000000, %fd1843, %p304;
	setp.geu.f32 	%p305, %f42, 0f40874800;
	@%p305 bra 	$L__BB1_238;
	shr.u32 	%r1045, %r232, 31;
	add.s32 	%r1046, %r232, %r1045;
	shr.s32 	%r1047, %r1046, 1;
	shl.b32 	%r1048, %r1047, 20;
	add.s32 	%r1049, %r234, %r1048;
	mov.b64 	%fd1844, {%r233, %r1049};
	sub.s32 	%r1050, %r232, %r1047;
	shl.b32 	%r1051, %r1050, 20;
	add.s32 	%r1052, %r1051, 1072693248;
	mov.b32 	%r1053, 0;
	mov.b64 	%fd1845, {%r1053, %r1052};
	mul.f64 	%fd2332, %fd1845, %fd1844;
$L__BB1_238:
	add.f64 	%fd1846, %fd2332, 0d3FF0000000000000;
	mov.f64 	%fd1847, 0d4014000000000000;
	div.rn.f64 	%fd1848, %fd1847, %fd1846;
	fma.rn.f64 	%fd434, %fd2331, 0d4055400000000000, %fd1848;
	div.rn.f64 	%fd435, %fd313, 0dC02C000000000000;
	fma.rn.f64 	%fd1849, %fd435, 0d3FF71547652B82FE, 0d4338000000000000;
	{
	.reg .b32 %temp; 
	mov.b64 	{%r235, %temp}, %fd1849;
	}
	mov.f64 	%fd1850, 0dC338000000000000;
	add.rn.f64 	%fd1851, %fd1849, %fd1850;
	fma.rn.f64 	%fd1852, %fd1851, 0dBFE62E42FEFA39EF, %fd435;
	fma.rn.f64 	%fd1853, %fd1851, 0dBC7ABC9E3B39803F, %fd1852;
	fma.rn.f64 	%fd1854, %fd1853, 0d3E5ADE1569CE2BDF, 0d3E928AF3FCA213EA;
	fma.rn.f64 	%fd1855, %fd1854, %fd1853, 0d3EC71DEE62401315;
	fma.rn.f64 	%fd1856, %fd1855, %fd1853, 0d3EFA01997C89EB71;
	fma.rn.f64 	%fd1857, %fd1856, %fd1853, 0d3F2A01A014761F65;
	fma.rn.f64 	%fd1858, %fd1857, %fd1853, 0d3F56C16C1852B7AF;
	fma.rn.f64 	%fd1859, %fd1858, %fd1853, 0d3F81111111122322;
	fma.rn.f64 	%fd1860, %fd1859, %fd1853, 0d3FA55555555502A1;
	fma.rn.f64 	%fd1861, %fd1860, %fd1853, 0d3FC5555555555511;
	fma.rn.f64 	%fd1862, %fd1861, %fd1853, 0d3FE000000000000B;
	fma.rn.f64 	%fd1863, %fd1862, %fd1853, 0d3FF0000000000000;
	fma.rn.f64 	%fd1864, %fd1863, %fd1853, 0d3FF0000000000000;
	{
	.reg .b32 %temp; 
	mov.b64 	{%r236, %temp}, %fd1864;
	}
	{
	.reg .b32 %temp; 
	mov.b64 	{%temp, %r237}, %fd1864;
	}
	shl.b32 	%r1054, %r235, 20;
	add.s32 	%r1055, %r1054, %r237;
	mov.b64 	%fd2333, {%r236, %r1055};
	{
	.reg .b32 %temp; 
	mov.b64 	{%temp, %r1056}, %fd435;
	}
	mov.b32 	%f94, %r1056;
	abs.f32 	%f43, %f94;
	setp.lt.f32 	%p306, %f43, 0f4086232B;
	@%p306 bra 	$L__BB1_241;
	setp.lt.f64 	%p307, %fd435, 0d0000000000000000;
	add.f64 	%fd1865, %fd435, 0d7FF0000000000000;
	selp.f64 	%fd2333, 0d0000000000000000, %fd1865, %p307;
	setp.geu.f32 	%p308, %f43, 0f40874800;
	@%p308 bra 	$L__BB1_241;
	shr.u32 	%r1057, %r235, 31;
	add.s32 	%r1058, %r235, %r1057;
	shr.s32 	%r1059, %r1058, 1;
	shl.b32 	%r1060, %r1059, 20;
	add.s32 	%r1061, %r237, %r1060;
	mov.b64 	%fd1866, {%r236, %r1061};
	sub.s32 	%r1062, %r235, %r1059;
	shl.b32 	%r1063, %r1062, 20;
	add.s32 	%r1064, %r1063, 1072693248;
	mov.b32 	%r1065, 0;
	mov.b64 	%fd1867, {%r1065, %r1064};
	mul.f64 	%fd2333, %fd1867, %fd1866;
$L__BB1_241:
	add.f64 	%fd440, %fd2333, 0d3FF0000000000000;
	add.f64 	%fd1868, %fd80, 0dC014000000000000;
	div.rn.f64 	%fd441, %fd1868, 0dC018000000000000;
	fma.rn.f64 	%fd1869, %fd441, 0d3FF71547652B82FE, 0d4338000000000000;
	{
	.reg .b32 %temp; 
	mov.b64 	{%r238, %temp}, %fd1869;
	}
	mov.f64 	%fd1870, 0dC338000000000000;
	add.rn.f64 	%fd1871, %fd1869, %fd1870;
	fma.rn.f64 	%fd1872, %fd1871, 0dBFE62E42FEFA39EF, %fd441;
	fma.rn.f64 	%fd1873, %fd1871, 0dBC7ABC9E3B39803F, %fd1872;
	fma.rn.f64 	%fd1874, %fd1873, 0d3E5ADE1569CE2BDF, 0d3E928AF3FCA213EA;
	fma.rn.f64 	%fd1875, %fd1874, %fd1873, 0d3EC71DEE62401315;
	fma.rn.f64 	%fd1876, %fd1875, %fd1873, 0d3EFA01997C89EB71;
	fma.rn.f64 	%fd1877, %fd1876, %fd1873, 0d3F2A01A014761F65;
	fma.rn.f64 	%fd1878, %fd1877, %fd1873, 0d3F56C16C1852B7AF;
	fma.rn.f64 	%fd1879, %fd1878, %fd1873, 0d3F81111111122322;
	fma.rn.f64 	%fd1880, %fd1879, %fd1873, 0d3FA55555555502A1;
	fma.rn.f64 	%fd1881, %fd1880, %fd1873, 0d3FC5555555555511;
	fma.rn.f64 	%fd1882, %fd1881, %fd1873, 0d3FE000000000000B;
	fma.rn.f64 	%fd1883, %fd1882, %fd1873, 0d3FF0000000000000;
	fma.rn.f64 	%fd1884, %fd1883, %fd1873, 0d3FF0000000000000;
	{
	.reg .b32 %temp; 
	mov.b64 	{%r239, %temp}, %fd1884;
	}
	{
	.reg .b32 %temp; 
	mov.b64 	{%temp, %r240}, %fd1884;
	}
	shl.b32 	%r1066, %r238, 20;
	add.s32 	%r1067, %r1066, %r240;
	mov.b64 	%fd2334, {%r239, %r1067};
	{
	.reg .b32 %temp; 
	mov.b64 	{%temp, %r1068}, %fd441;
	}
	mov.b32 	%f95, %r1068;
	abs.f32 	%f44, %f95;
	setp.lt.f32 	%p309, %f44, 0f4086232B;
	@%p309 bra 	$L__BB1_244;
	setp.lt.f64 	%p310, %fd441, 0d0000000000000000;
	add.f64 	%fd1885, %fd441, 0d7FF0000000000000;
	selp.f64 	%fd2334, 0d0000000000000000, %fd1885, %p310;
	setp.geu.f32 	%p311, %f44, 0f40874800;
	@%p311 bra 	$L__BB1_244;
	shr.u32 	%r1069, %r238, 31;
	add.s32 	%r1070, %r238, %r1069;
	shr.s32 	%r1071, %r1070, 1;
	shl.b32 	%r1072, %r1071, 20;
	add.s32 	%r1073, %r240, %r1072;
	mov.b64 	%fd1886, {%r239, %r1073};
	sub.s32 	%r1074, %r238, %r1071;
	shl.b32 	%r1075, %r1074, 20;
	add.s32 	%r1076, %r1075, 1072693248;
	mov.b32 	%r1077, 0;
	mov.b64 	%fd1887, {%r1077, %r1076};
	mul.f64 	%fd2334, %fd1887, %fd1886;
$L__BB1_244:
	add.f64 	%fd1888, %fd2334, 0d3FF0000000000000;
	sqrt.rn.f64 	%fd446, %fd1888;
	add.f64 	%fd1889, %fd80, 0dC041800000000000;
	div.rn.f64 	%fd447, %fd1889, 0d402E000000000000;
	fma.rn.f64 	%fd1890, %fd447, 0d3FF71547652B82FE, 0d4338000000000000;
	{
	.reg .b32 %temp; 
	mov.b64 	{%r241, %temp}, %fd1890;
	}
	mov.f64 	%fd1891, 0dC338000000000000;
	add.rn.f64 	%fd1892, %fd1890, %fd1891;
	fma.rn.f64 	%fd1893, %fd1892, 0dBFE62E42FEFA39EF, %fd447;
	fma.rn.f64 	%fd1894, %fd1892, 0dBC7ABC9E3B39803F, %fd1893;
	fma.rn.f64 	%fd1895, %fd1894, 0d3E5ADE1569CE2BDF, 0d3E928AF3FCA213EA;
	fma.rn.f64 	%fd1896, %fd1895, %fd1894, 0d3EC71DEE62401315;
	fma.rn.f64 	%fd1897, %fd1896, %fd1894, 0d3EFA01997C89EB71;
	fma.rn.f64 	%fd1898, %fd1897, %fd1894, 0d3F2A01A014761F65;
	fma.rn.f64 	%fd1899, %fd1898, %fd1894, 0d3F56C16C1852B7AF;
	fma.rn.f64 	%fd1900, %fd1899, %fd1894, 0d3F81111111122322;
	fma.rn.f64 	%fd1901, %fd1900, %fd1894, 0d3FA55555555502A1;
	fma.rn.f64 	%fd1902, %fd1901, %fd1894, 0d3FC5555555555511;
	fma.rn.f64 	%fd1903, %fd1902, %fd1894, 0d3FE000000000000B;
	fma.rn.f64 	%fd1904, %fd1903, %fd1894, 0d3FF0000000000000;
	fma.rn.f64 	%fd1905, %fd1904, %fd1894, 0d3FF0000000000000;
	{
	.reg .b32 %temp; 
	mov.b64 	{%r242, %temp}, %fd1905;
	}
	{
	.reg .b32 %temp; 
	mov.b64 	{%temp, %r243}, %fd1905;
	}
	shl.b32 	%r1078, %r241, 20;
	add.s32 	%r1079, %r1078, %r243;
	mov.b64 	%fd2335, {%r242, %r1079};
	{
	.reg .b32 %temp; 
	mov.b64 	{%temp, %r1080}, %fd447;
	}
	mov.b32 	%f96, %r1080;
	abs.f32 	%f45, %f96;
	setp.lt.f32 	%p312, %f45, 0f4086232B;
	@%p312 bra 	$L__BB1_247;
	setp.lt.f64 	%p313, %fd447, 0d0000000000000000;
	add.f64 	%fd1906, %fd447, 0d7FF0000000000000;
	selp.f64 	%fd2335, 0d0000000000000000, %fd1906, %p313;
	setp.geu.f32 	%p314, %f45, 0f40874800;
	@%p314 bra 	$L__BB1_247;
	shr.u32 	%r1081, %r241, 31;
	add.s32 	%r1082, %r241, %r1081;
	shr.s32 	%r1083, %r1082, 1;
	shl.b32 	%r1084, %r1083, 20;
	add.s32 	%r1085, %r243, %r1084;
	mov.b64 	%fd1907, {%r242, %r1085};
	sub.s32 	%r1086, %r241, %r1083;
	shl.b32 	%r1087, %r1086, 20;
	add.s32 	%r1088, %r1087, 1072693248;
	mov.b32 	%r1089, 0;
	mov.b64 	%fd1908, {%r1089, %r1088};
	mul.f64 	%fd2335, %fd1908, %fd1907;
$L__BB1_247:
	add.f64 	%fd1909, %fd2335, 0d3FF0000000000000;
	rcp.rn.f64 	%fd1910, %fd1909;
	mov.f64 	%fd1911, 0d4095E00000000000;
	div.rn.f64 	%fd1912, %fd1911, %fd446;
	fma.rn.f64 	%fd452, %fd1912, %fd1910, 0d4054000000000000;
	add.f64 	%fd1913, %fd80, 0d403A000000000000;
	div.rn.f64 	%fd453, %fd1913, 0dC01C000000000000;
	fma.rn.f64 	%fd1914, %fd453, 0d3FF71547652B82FE, 0d4338000000000000;
	{
	.reg .b32 %temp; 
	mov.b64 	{%r244, %temp}, %fd1914;
	}
	mov.f64 	%fd1915, 0dC338000000000000;
	add.rn.f64 	%fd1916, %fd1914, %fd1915;
	fma.rn.f64 	%fd1917, %fd1916, 0dBFE62E42FEFA39EF, %fd453;
	fma.rn.f64 	%fd1918, %fd1916, 0dBC7ABC9E3B39803F, %fd1917;
	fma.rn.f64 	%fd1919, %fd1918, 0d3E5ADE1569CE2BDF, 0d3E928AF3FCA213EA;
	fma.rn.f64 	%fd1920, %fd1919, %fd1918, 0d3EC71DEE62401315;
	fma.rn.f64 	%fd1921, %fd1920, %fd1918, 0d3EFA01997C89EB71;
	fma.rn.f64 	%fd1922, %fd1921, %fd1918, 0d3F2A01A014761F65;
	fma.rn.f64 	%fd1923, %fd1922, %fd1918, 0d3F56C16C1852B7AF;
	fma.rn.f64 	%fd1924, %fd1923, %fd1918, 0d3F81111111122322;
	fma.rn.f64 	%fd1925, %fd1924, %fd1918, 0d3FA55555555502A1;
	fma.rn.f64 	%fd1926, %fd1925, %fd1918, 0d3FC5555555555511;
	fma.rn.f64 	%fd1927, %fd1926, %fd1918, 0d3FE000000000000B;
	fma.rn.f64 	%fd1928, %fd1927, %fd1918, 0d3FF0000000000000;
	fma.rn.f64 	%fd1929, %fd1928, %fd1918, 0d3FF0000000000000;
	{
	.reg .b32 %temp; 
	mov.b64 	{%r245, %temp}, %fd1929;
	}
	{
	.reg .b32 %temp; 
	mov.b64 	{%temp, %r246}, %fd1929;
	}
	shl.b32 	%r1090, %r244, 20;
	add.s32 	%r1091, %r1090, %r246;
	mov.b64 	%fd2336, {%r245, %r1091};
	{
	.reg .b32 %temp; 
	mov.b64 	{%temp, %r1092}, %fd453;
	}
	mov.b32 	%f97, %r1092;
	abs.f32 	%f46, %f97;
	setp.lt.f32 	%p315, %f46, 0f4086232B;
	@%p315 bra 	$L__BB1_250;
	setp.lt.f64 	%p316, %fd453, 0d0000000000000000;
	add.f64 	%fd1930, %fd453, 0d7FF0000000000000;
	selp.f64 	%fd2336, 0d0000000000000000, %fd1930, %p316;
	setp.geu.f32 	%p317, %f46, 0f40874800;
	@%p317 bra 	$L__BB1_250;
	shr.u32 	%r1093, %r244, 31;
	add.s32 	%r1094, %r244, %r1093;
	shr.s32 	%r1095, %r1094, 1;
	shl.b32 	%r1096, %r1095, 20;
	add.s32 	%r1097, %r246, %r1096;
	mov.b64 	%fd1931, {%r245, %r1097};
	sub.s32 	%r1098, %r244, %r1095;
	shl.b32 	%r1099, %r1098, 20;
	add.s32 	%r1100, %r1099, 1072693248;
	mov.b32 	%r1101, 0;
	mov.b64 	%fd1932, {%r1101, %r1100};
	mul.f64 	%fd2336, %fd1932, %fd1931;
$L__BB1_250:
	add.f64 	%fd458, %fd2336, 0d3FF0000000000000;
	div.rn.f64 	%fd459, %fd418, 0dC024000000000000;
	fma.rn.f64 	%fd1933, %fd459, 0d3FF71547652B82FE, 0d4338000000000000;
	{
	.reg .b32 %temp; 
	mov.b64 	{%r247, %temp}, %fd1933;
	}
	mov.f64 	%fd1934, 0dC338000000000000;
	add.rn.f64 	%fd1935, %fd1933, %fd1934;
	fma.rn.f64 	%fd1936, %fd1935, 0dBFE62E42FEFA39EF, %fd459;
	fma.rn.f64 	%fd1937, %fd1935, 0dBC7ABC9E3B39803F, %fd1936;
	fma.rn.f64 	%fd1938, %fd1937, 0d3E5ADE1569CE2BDF, 0d3E928AF3FCA213EA;
	fma.rn.f64 	%fd1939, %fd1938, %fd1937, 0d3EC71DEE62401315;
	fma.rn.f64 	%fd1940, %fd1939, %fd1937, 0d3EFA01997C89EB71;
	fma.rn.f64 	%fd1941, %fd1940, %fd1937, 0d3F2A01A014761F65;
	fma.rn.f64 	%fd1942, %fd1941, %fd1937, 0d3F56C16C1852B7AF;
	fma.rn.f64 	%fd1943, %fd1942, %fd1937, 0d3F81111111122322;
	fma.rn.f64 	%fd1944, %fd1943, %fd1937, 0d3FA55555555502A1;
	fma.rn.f64 	%fd1945, %fd1944, %fd1937, 0d3FC5555555555511;
	fma.rn.f64 	%fd1946, %fd1945, %fd1937, 0d3FE000000000000B;
	fma.rn.f64 	%fd1947, %fd1946, %fd1937, 0d3FF0000000000000;
	fma.rn.f64 	%fd1948, %fd1947, %fd1937, 0d3FF0000000000000;
	{
	.reg .b32 %temp; 
	mov.b64 	{%r248, %temp}, %fd1948;
	}
	{
	.reg .b32 %temp; 
	mov.b64 	{%temp, %r249}, %fd1948;
	}
	shl.b32 	%r1102, %r247, 20;
	add.s32 	%r1103, %r1102, %r249;
	mov.b64 	%fd2337, {%r248, %r1103};
	{
	.reg .b32 %temp; 
	mov.b64 	{%temp, %r1104}, %fd459;
	}
	mov.b32 	%f98, %r1104;
	abs.f32 	%f47, %f98;
	setp.lt.f32 	%p318, %f47, 0f4086232B;
	@%p318 bra 	$L__BB1_253;
	setp.lt.f64 	%p319, %fd459, 0d0000000000000000;
	add.f64 	%fd1949, %fd459, 0d7FF0000000000000;
	selp.f64 	%fd2337, 0d0000000000000000, %fd1949, %p319;
	setp.geu.f32 	%p320, %f47, 0f40874800;
	@%p320 bra 	$L__BB1_253;
	shr.u32 	%r1105, %r247, 31;
	add.s32 	%r1106, %r247, %r1105;
	shr.s32 	%r1107, %r1106, 1;
	shl.b32 	%r1108, %r1107, 20;
	add.s32 	%r1109, %r249, %r1108;
	mov.b64 	%fd1950, {%r248, %r1109};
	sub.s32 	%r1110, %r247, %r1107;
	shl.b32 	%r1111, %r1110, 20;
	add.s32 	%r1112, %r1111, 1072693248;
	mov.b32 	%r1113, 0;
	mov.b64 	%fd1951, {%r1113, %r1112};
	mul.f64 	%fd2337, %fd1951, %fd1950;
$L__BB1_253:
	add.f64 	%fd464, %fd2337, 0d3FF0000000000000;
	div.rn.f64 	%fd465, %fd350, 0d4027000000000000;
	fma.rn.f64 	%fd1952, %fd465, 0d3FF71547652B82FE, 0d4338000000000000;
	{
	.reg .b32 %temp; 
	mov.b64 	{%r250, %temp}, %fd1952;
	}
	mov.f64 	%fd1953, 0dC338000000000000;
	add.rn.f64 	%fd1954, %fd1952, %fd1953;
	fma.rn.f64 	%fd1955, %fd1954, 0dBFE62E42FEFA39EF, %fd465;
	fma.rn.f64 	%fd1956, %fd1954, 0dBC7ABC9E3B39803F, %fd1955;
	fma.rn.f64 	%fd1957, %fd1956, 0d3E5ADE1569CE2BDF, 0d3E928AF3FCA213EA;
	fma.rn.f64 	%fd1958, %fd1957, %fd1956, 0d3EC71DEE62401315;
	fma.rn.f64 	%fd1959, %fd1958, %fd1956, 0d3EFA01997C89EB71;
	fma.rn.f64 	%fd1960, %fd1959, %fd1956, 0d3F2A01A014761F65;
	fma.rn.f64 	%fd1961, %fd1960, %fd1956, 0d3F56C16C1852B7AF;
	fma.rn.f64 	%fd1962, %fd1961, %fd1956, 0d3F81111111122322;
	fma.rn.f64 	%fd1963, %fd1962, %fd1956, 0d3FA55555555502A1;
	fma.rn.f64 	%fd1964, %fd1963, %fd1956, 0d3FC5555555555511;
	fma.rn.f64 	%fd1965, %fd1964, %fd1956, 0d3FE000000000000B;
	fma.rn.f64 	%fd1966, %fd1965, %fd1956, 0d3FF0000000000000;
	fma.rn.f64 	%fd1967, %fd1966, %fd1956, 0d3FF0000000000000;
	{
	.reg .b32 %temp; 
	mov.b64 	{%r251, %temp}, %fd1967;
	}
	{
	.reg .b32 %temp; 
	mov.b64 	{%temp, %r252}, %fd1967;
	}
	shl.b32 	%r1114, %r250, 20;
	add.s32 	%r1115, %r1114, %r252;
	mov.b64 	%fd2338, {%r251, %r1115};
	{
	.reg .b32 %temp; 
	mov.b64 	{%temp, %r1116}, %fd465;
	}
	mov.b32 	%f99, %r1116;
	abs.f32 	%f48, %f99;
	setp.lt.f32 	%p321, %f48, 0f4086232B;
	@%p321 bra 	$L__BB1_256;
	setp.lt.f64 	%p322, %fd465, 0d0000000000000000;
	add.f64 	%fd1968, %fd465, 0d7FF0000000000000;
	selp.f64 	%fd2338, 0d0000000000000000, %fd1968, %p322;
	setp.geu.f32 	%p323, %f48, 0f40874800;
	@%p323 bra 	$L__BB1_256;
	shr.u32 	%r1117, %r250, 31;
	add.s32 	%r1118, %r250, %r1117;
	shr.s32 	%r1119, %r1118, 1;
	shl.b32 	%r1120, %r1119, 20;
	add.s32 	%r1121, %r252, %r1120;
	mov.b64 	%fd1969, {%r251, %r1121};
	sub.s32 	%r1122, %r250, %r1119;
	shl.b32 	%r1123, %r1122, 20;
	add.s32 	%r1124, %r1123, 1072693248;
	mov.b32 	%r1125, 0;
	mov.b64 	%fd1970, {%r1125, %r1124};
	mul.f64 	%fd2338, %fd1970, %fd1969;
$L__BB1_256:
	add.f64 	%fd1971, %fd2338, 0d3FF0000000000000;
	mov.f64 	%fd1972, 0d4018000000000000;
	div.rn.f64 	%fd1973, %fd1972, %fd1971;
	mov.f64 	%fd1974, 0d407C200000000000;
	div.rn.f64 	%fd1975, %fd1974, %fd464;
	mul.f64 	%fd470, %fd1975, %fd1973;
	add.f64 	%fd1976, %fd80, 0d4056000000000000;
	div.rn.f64 	%fd471, %fd1976, 0d4038000000000000;
	fma.rn.f64 	%fd1977, %fd471, 0d3FF71547652B82FE, 0d4338000000000000;
	{
	.reg .b32 %temp; 
	mov.b64 	{%r253, %temp}, %fd1977;
	}
	mov.f64 	%fd1978, 0dC338000000000000;
	add.rn.f64 	%fd1979, %fd1977, %fd1978;
	fma.rn.f64 	%fd1980, %fd1979, 0dBFE62E42FEFA39EF, %fd471;
	fma.rn.f64 	%fd1981, %fd1979, 0dBC7ABC9E3B39803F, %fd1980;
	fma.rn.f64 	%fd1982, %fd1981, 0d3E5ADE1569CE2BDF, 0d3E928AF3FCA213EA;
	fma.rn.f64 	%fd1983, %fd1982, %fd1981, 0d3EC71DEE62401315;
	fma.rn.f64 	%fd1984, %fd1983, %fd1981, 0d3EFA01997C89EB71;
	fma.rn.f64 	%fd1985, %fd1984, %fd1981, 0d3F2A01A014761F65;
	fma.rn.f64 	%fd1986, %fd1985, %fd1981, 0d3F56C16C1852B7AF;
	fma.rn.f64 	%fd1987, %fd1986, %fd1981, 0d3F81111111122322;
	fma.rn.f64 	%fd1988, %fd1987, %fd1981, 0d3FA55555555502A1;
	fma.rn.f64 	%fd1989, %fd1988, %fd1981, 0d3FC5555555555511;
	fma.rn.f64 	%fd1990, %fd1989, %fd1981, 0d3FE000000000000B;
	fma.rn.f64 	%fd1991, %fd1990, %fd1981, 0d3FF0000000000000;
	fma.rn.f64 	%fd1992, %fd1991, %fd1981, 0d3FF0000000000000;
	{
	.reg .b32 %temp; 
	mov.b64 	{%r254, %temp}, %fd1992;
	}
	{
	.reg .b32 %temp; 
	mov.b64 	{%temp, %r255}, %fd1992;
	}
	shl.b32 	%r1126, %r253, 20;
	add.s32 	%r1127, %r1126, %r255;
	mov.b64 	%fd2339, {%r254, %r1127};
	{
	.reg .b32 %temp; 
	mov.b64 	{%temp, %r1128}, %fd471;
	}
	mov.b32 	%f100, %r1128;
	abs.f32 	%f49, %f100;
	setp.lt.f32 	%p324, %f49, 0f4086232B;
	@%p324 bra 	$L__BB1_259;
	setp.lt.f64 	%p325, %fd471, 0d0000000000000000;
	add.f64 	%fd1993, %fd471, 0d7FF0000000000000;
	selp.f64 	%fd2339, 0d0000000000000000, %fd1993, %p325;
	setp.geu.f32 	%p326, %f49, 0f40874800;
	@%p326 bra 	$L__BB1_259;
	shr.u32 	%r1129, %r253, 31;
	add.s32 	%r1130, %r253, %r1129;
	shr.s32 	%r1131, %r1130, 1;
	shl.b32 	%r1132, %r1131, 20;
	add.s32 	%r1133, %r255, %r1132;
	mov.b64 	%fd1994, {%r254, %r1133};
	sub.s32 	%r1134, %r253, %r1131;
	shl.b32 	%r1135, %r1134, 20;
	add.s32 	%r1136, %r1135, 1072693248;
	mov.b32 	%r1137, 0;
	mov.b64 	%fd1995, {%r1137, %r1136};
	mul.f64 	%fd2339, %fd1995, %fd1994;
$L__BB1_259:
	add.f64 	%fd476, %fd2339, 0d3FF0000000000000;
	add.f64 	%fd1996, %fd80, 0d404E000000000000;
	div.rn.f64 	%fd477, %fd1996, 0dC034000000000000;
	fma.rn.f64 	%fd1997, %fd477, 0d3FF71547652B82FE, 0d4338000000000000;
	{
	.reg .b32 %temp; 
	mov.b64 	{%r256, %temp}, %fd1997;
	}
	mov.f64 	%fd1998, 0dC338000000000000;
	add.rn.f64 	%fd1999, %fd1997, %fd1998;
	fma.rn.f64 	%fd2000, %fd1999, 0dBFE62E42FEFA39EF, %fd477;
	fma.rn.f64 	%fd2001, %fd1999, 0dBC7ABC9E3B39803F, %fd2000;
	fma.rn.f64 	%fd2002, %fd2001, 0d3E5ADE1569CE2BDF, 0d3E928AF3FCA213EA;
	fma.rn.f64 	%fd2003, %fd2002, %fd2001, 0d3EC71DEE62401315;
	fma.rn.f64 	%fd2004, %fd2003, %fd2001, 0d3EFA01997C89EB71;
	fma.rn.f64 	%fd2005, %fd2004, %fd2001, 0d3F2A01A014761F65;
	fma.rn.f64 	%fd2006, %fd2005, %fd2001, 0d3F56C16C1852B7AF;
	fma.rn.f64 	%fd2007, %fd2006, %fd2001, 0d3F81111111122322;
	fma.rn.f64 	%fd2008, %fd2007, %fd2001, 0d3FA55555555502A1;
	fma.rn.f64 	%fd2009, %fd2008, %fd2001, 0d3FC5555555555511;
	fma.rn.f64 	%fd2010, %fd2009, %fd2001, 0d3FE000000000000B;
	fma.rn.f64 	%fd2011, %fd2010, %fd2001, 0d3FF0000000000000;
	fma.rn.f64 	%fd2012, %fd2011, %fd2001, 0d3FF0000000000000;
	{
	.reg .b32 %temp; 
	mov.b64 	{%r257, %temp}, %fd2012;
	}
	{
	.reg .b32 %temp; 
	mov.b64 	{%temp, %r258}, %fd2012;
	}
	shl.b32 	%r1138, %r256, 20;
	add.s32 	%r1139, %r1138, %r258;
	mov.b64 	%fd2340, {%r257, %r1139};
	{
	.reg .b32 %temp; 
	mov.b64 	{%temp, %r1140}, %fd477;
	}
	mov.b32 	%f101, %r1140;
	abs.f32 	%f50, %f101;
	setp.lt.f32 	%p327, %f50, 0f4086232B;
	@%p327 bra 	$L__BB1_262;
	setp.lt.f64 	%p328, %fd477, 0d0000000000000000;
	add.f64 	%fd2013, %fd477, 0d7FF0000000000000;
	selp.f64 	%fd2340, 0d0000000000000000, %fd2013, %p328;
	setp.geu.f32 	%p329, %f50, 0f40874800;
	@%p329 bra 	$L__BB1_262;
	shr.u32 	%r1141, %r256, 31;
	add.s32 	%r1142, %r256, %r1141;
	shr.s32 	%r1143, %r1142, 1;
	shl.b32 	%r1144, %r1143, 20;
	add.s32 	%r1145, %r258, %r1144;
	mov.b64 	%fd2014, {%r257, %r1145};
	sub.s32 	%r1146, %r256, %r1143;
	shl.b32 	%r1147, %r1146, 20;
	add.s32 	%r1148, %r1147, 1072693248;
	mov.b32 	%r1149, 0;
	mov.b64 	%fd2015, {%r1149, %r1148};
	mul.f64 	%fd2340, %fd2015, %fd2014;
$L__BB1_262:
	add.f64 	%fd482, %fd2340, 0d3FF0000000000000;
	add.f64 	%fd2016, %fd80, 0dC04E000000000000;
	div.rn.f64 	%fd483, %fd2016, 0d4034000000000000;
	fma.rn.f64 	%fd2017, %fd483, 0d3FF71547652B82FE, 0d4338000000000000;
	{
	.reg .b32 %temp; 
	mov.b64 	{%r259, %temp}, %fd2017;
	}
	mov.f64 	%fd2018, 0dC338000000000000;
	add.rn.f64 	%fd2019, %fd2017, %fd2018;
	fma.rn.f64 	%fd2020, %fd2019, 0dBFE62E42FEFA39EF, %fd483;
	fma.rn.f64 	%fd2021, %fd2019, 0dBC7ABC9E3B39803F, %fd2020;
	fma.rn.f64 	%fd2022, %fd2021, 0d3E5ADE1569CE2BDF, 0d3E928AF3FCA213EA;
	fma.rn.f64 	%fd2023, %fd2022, %fd2021, 0d3EC71DEE62401315;
	fma.rn.f64 	%fd2024, %fd2023, %fd2021, 0d3EFA01997C89EB71;
	fma.rn.f64 	%fd2025, %fd2024, %fd2021, 0d3F2A01A014761F65;
	fma.rn.f64 	%fd2026, %fd2025, %fd2021, 0d3F56C16C1852B7AF;
	fma.rn.f64 	%fd2027, %fd2026, %fd2021, 0d3F81111111122322;
	fma.rn.f64 	%fd2028, %fd2027, %fd2021, 0d3FA55555555502A1;
	fma.rn.f64 	%fd2029, %fd2028, %fd2021, 0d3FC5555555555511;
	fma.rn.f64 	%fd2030, %fd2029, %fd2021, 0d3FE000000000000B;
	fma.rn.f64 	%fd2031, %fd2030, %fd2021, 0d3FF0000000000000;
	fma.rn.f64 	%fd2032, %fd2031, %fd2021, 0d3FF0000000000000;
	{
	.reg .b32 %temp; 
	mov.b64 	{%r260, %temp}, %fd2032;
	}
	{
	.reg .b32 %temp; 
	mov.b64 	{%temp, %r261}, %fd2032;
	}
	shl.b32 	%r1150, %r259, 20;
	add.s32 	%r1151, %r1150, %r261;
	mov.b64 	%fd2341, {%r260, %r1151};
	{
	.reg .b32 %temp; 
	mov.b64 	{%temp, %r1152}, %fd483;
	}
	mov.b32 	%f102, %r1152;
	abs.f32 	%f51, %f102;
	setp.lt.f32 	%p330, %f51, 0f4086232B;
	@%p330 bra 	$L__BB1_265;
	setp.lt.f64 	%p331, %fd483, 0d0000000000000000;
	add.f64 	%fd2033, %fd483, 0d7FF0000000000000;
	selp.f64 	%fd2341, 0d0000000000000000, %fd2033, %p331;
	setp.geu.f32 	%p332, %f51, 0f40874800;
	@%p332 bra 	$L__BB1_265;
	shr.u32 	%r1153, %r259, 31;
	add.s32 	%r1154, %r259, %r1153;
	shr.s32 	%r1155, %r1154, 1;
	shl.b32 	%r1156, %r1155, 20;
	add.s32 	%r1157, %r261, %r1156;
	mov.b64 	%fd2034, {%r260, %r1157};
	sub.s32 	%r1158, %r259, %r1155;
	shl.b32 	%r1159, %r1158, 20;
	add.s32 	%r1160, %r1159, 1072693248;
	mov.b32 	%r1161, 0;
	mov.b64 	%fd2035, {%r1161, %r1160};
	mul.f64 	%fd2341, %fd2035, %fd2034;
$L__BB1_265:
	setp.lt.s32 	%p333, %r6, 0;
	setp.eq.s32 	%p334, %r7, 1062207488;
	add.f64 	%fd2036, %fd2341, 0d3FF0000000000000;
	mov.f64 	%fd2037, 0d3FF1EB851EB851EC;
	div.rn.f64 	%fd2038, %fd2037, %fd2036;
	mov.f64 	%fd2039, 0d4008000000000000;
	div.rn.f64 	%fd2040, %fd2039, %fd482;
	mul.f64 	%fd488, %fd2040, %fd2038;
	add.s64 	%rd56, %rd42, %rd19;
	ld.global.f64 	%fd489, [%rd56];
	sub.f64 	%fd2041, %fd489, %fd55;
	mul.f64 	%fd490, %fd2255, %fd2041;
	mov.f64 	%fd2042, 0d3FD0000000000000;
	div.rn.f64 	%fd491, %fd2042, %fd55;
	{
	.reg .b32 %temp; 
	mov.b64 	{%temp, %r262}, %fd491;
	}
	abs.f64 	%fd492, %fd491;
	{ // callseq 16, 0
	.param .b64 param0;
	st.param.f64 	[param0], %fd492;
	.param .b64 param1;
	st.param.f64 	[param1], 0d4000000000000000;
	.param .b64 retval0;
	call.uni (retval0), 
	__internal_accurate_pow, 
	(
	param0, 
	param1
	);
	ld.param.f64 	%fd2043, [retval0];
	} // callseq 16
	setp.lt.s32 	%p336, %r262, 0;
	neg.f64 	%fd2045, %fd2043;
	selp.f64 	%fd2046, %fd2045, %fd2043, %p334;
	selp.f64 	%fd2047, %fd2046, %fd2043, %p336;
	setp.eq.f64 	%p337, %fd491, 0d0000000000000000;
	selp.b32 	%r1162, %r262, 0, %p334;
	or.b32  	%r1163, %r1162, 2146435072;
	selp.b32 	%r1164, %r1163, %r1162, %p333;
	mov.b32 	%r1165, 0;
	mov.b64 	%fd2048, {%r1165, %r1164};
	selp.f64 	%fd2342, %fd2048, %fd2047, %p337;
	add.f64 	%fd2049, %fd491, 0d4000000000000000;
	{
	.reg .b32 %temp; 
	mov.b64 	{%temp, %r1166}, %fd2049;
	}
	and.b32  	%r1167, %r1166, 2146435072;
	setp.ne.s32 	%p338, %r1167, 2146435072;
	@%p338 bra 	$L__BB1_270;
	setp.num.f64 	%p339, %fd491, %fd491;
	@%p339 bra 	$L__BB1_268;
	mov.f64 	%fd2050, 0d4000000000000000;
	add.rn.f64 	%fd2342, %fd491, %fd2050;
	bra.uni 	$L__BB1_270;
$L__BB1_268:
	setp.neu.f64 	%p340, %fd492, 0d7FF0000000000000;
	@%p340 bra 	$L__BB1_270;
	selp.b32 	%r1168, %r9, %r8, %p2;
	selp.b32 	%r1169, %r1168, %r8, %p336;
	mov.b32 	%r1170, 0;
	mov.b64 	%fd2342, {%r1170, %r1169};
$L__BB1_270:
	setp.eq.f64 	%p345, %fd491, 0d3FF0000000000000;
	add.f64 	%fd2051, %fd2342, 0d3FF0000000000000;
	selp.f64 	%fd2052, 0d4000000000000000, %fd2051, %p345;
	div.rn.f64 	%fd497, %fd2256, %fd2052;
	mov.f64 	%fd2053, 0d4097700000000000;
	div.rn.f64 	%fd498, %fd2053, %fd489;
	{
	.reg .b32 %temp; 
	mov.b64 	{%temp, %r263}, %fd498;
	}
	abs.f64 	%fd499, %fd498;
	{ // callseq 17, 0
	.param .b64 param0;
	st.param.f64 	[param0], %fd499;
	.param .b64 param1;
	st.param.f64 	[param1], 0d4000000000000000;
	.param .b64 retval0;
	call.uni (retval0), 
	__internal_accurate_pow, 
	(
	param0, 
	param1
	);
	ld.param.f64 	%fd2054, [retval0];
	} // callseq 17
	setp.lt.s32 	%p346, %r263, 0;
	neg.f64 	%fd2056, %fd2054;
	selp.f64 	%fd2057, %fd2056, %fd2054, %p334;
	selp.f64 	%fd2058, %fd2057, %fd2054, %p346;
	setp.eq.f64 	%p347, %fd498, 0d0000000000000000;
	selp.b32 	%r1171, %r263, 0, %p334;
	or.b32  	%r1172, %r1171, 2146435072;
	selp.b32 	%r1173, %r1172, %r1171, %p333;
	mov.b32 	%r1174, 0;
	mov.b64 	%fd2059, {%r1174, %r1173};
	selp.f64 	%fd2343, %fd2059, %fd2058, %p347;
	add.f64 	%fd2060, %fd498, 0d4000000000000000;
	{
	.reg .b32 %temp; 
	mov.b64 	{%temp, %r1175}, %fd2060;
	}
	and.b32  	%r1176, %r1175, 2146435072;
	setp.ne.s32 	%p348, %r1176, 2146435072;
	@%p348 bra 	$L__BB1_275;
	setp.num.f64 	%p349, %fd498, %fd498;
	@%p349 bra 	$L__BB1_273;
	mov.f64 	%fd2061, 0d4000000000000000;
	add.rn.f64 	%fd2343, %fd498, %fd2061;
	bra.uni 	$L__BB1_275;
$L__BB1_273:
	setp.neu.f64 	%p350, %fd499, 0d7FF0000000000000;
	@%p350 bra 	$L__BB1_275;
	selp.b32 	%r1177, %r9, %r8, %p2;
	selp.b32 	%r1178, %r1177, %r8, %p346;
	mov.b32 	%r1179, 0;
	mov.b64 	%fd2343, {%r1179, %r1178};
$L__BB1_275:
	setp.lt.s32 	%p352, %r6, 0;
	setp.eq.s32 	%p353, %r7, 1062207488;
	setp.eq.f64 	%p355, %fd498, 0d3FF0000000000000;
	add.f64 	%fd2062, %fd2343, 0d3FF0000000000000;
	mov.f64 	%fd2063, 0dBFF8000000000000;
	div.rn.f64 	%fd2064, %fd2063, %fd2062;
	add.f64 	%fd2065, %fd2064, 0d4004000000000000;
	selp.f64 	%fd504, 0d3FFC000000000000, %fd2065, %p355;
	mov.f64 	%fd2066, 0d3E8421F5F40D8376;
	div.rn.f64 	%fd505, %fd2066, %fd504;
	{
	.reg .b32 %temp; 
	mov.b64 	{%temp, %r264}, %fd84;
	}
	abs.f64 	%fd506, %fd84;
	{ // callseq 18, 0
	.param .b64 param0;
	st.param.f64 	[param0], %fd506;
	.param .b64 param1;
	st.param.f64 	[param1], 0d4000000000000000;
	.param .b64 retval0;
	call.uni (retval0), 
	__internal_accurate_pow, 
	(
	param0, 
	param1
	);
	ld.param.f64 	%fd2067, [retval0];
	} // callseq 18
	setp.lt.s32 	%p356, %r264, 0;
	neg.f64 	%fd2069, %fd2067;
	selp.f64 	%fd2070, %fd2069, %fd2067, %p353;
	selp.f64 	%fd2071, %fd2070, %fd2067, %p356;
	setp.eq.f64 	%p357, %fd84, 0d0000000000000000;
	selp.b32 	%r1180, %r264, 0, %p353;
	or.b32  	%r1181, %r1180, 2146435072;
	selp.b32 	%r1182, %r1181, %r1180, %p352;
	mov.b32 	%r1183, 0;
	mov.b64 	%fd2072, {%r1183, %r1182};
	selp.f64 	%fd2345, %fd2072, %fd2071, %p357;
	add.f64 	%fd2073, %fd84, 0d4000000000000000;
	{
	.reg .b32 %temp; 
	mov.b64 	{%temp, %r1184}, %fd2073;
	}
	and.b32  	%r265, %r1184, 2146435072;
	setp.ne.s32 	%p358, %r265, 2146435072;
	mov.f64 	%fd2344, %fd2345;
	@%p358 bra 	$L__BB1_280;
	setp.num.f64 	%p359, %fd84, %fd84;
	@%p359 bra 	$L__BB1_278;
	mov.f64 	%fd2074, 0d4000000000000000;
	add.rn.f64 	%fd2344, %fd84, %fd2074;
	bra.uni 	$L__BB1_280;
$L__BB1_278:
	setp.neu.f64 	%p360, %fd506, 0d7FF0000000000000;
	mov.f64 	%fd2344, %fd2345;
	@%p360 bra 	$L__BB1_280;
	setp.lt.s32 	%p361, %r264, 0;
	selp.b32 	%r1185, %r9, %r8, %p2;
	selp.b32 	%r1186, %r1185, %r8, %p361;
	mov.b32 	%r1187, 0;
	mov.b64 	%fd2344, {%r1187, %r1186};
$L__BB1_280:
	ld.param.u32 	%r1249, [_Z12computeStatePdS_idS_iS_ii_param_2];
	setp.eq.f64 	%p363, %fd84, 0d3FF0000000000000;
	selp.f64 	%fd2075, 0d3FF0000000000000, %fd2344, %p363;
	mul.f64 	%fd2076, %fd505, %fd2075;
	mul.wide.s32 	%rd103, %r1249, 96;
	add.s64 	%rd57, %rd43, %rd103;
	ld.global.f64 	%fd2077, [%rd57];
	mul.f64 	%fd511, %fd2077, %fd2076;
	@%p358 bra 	$L__BB1_285;
	setp.num.f64 	%p364, %fd84, %fd84;
	@%p364 bra 	$L__BB1_283;
	mov.f64 	%fd2078, 0d4000000000000000;
	add.rn.f64 	%fd2345, %fd84, %fd2078;
	bra.uni 	$L__BB1_285;
$L__BB1_283:
	setp.neu.f64 	%p365, %fd506, 0d7FF0000000000000;
	@%p365 bra 	$L__BB1_285;
	setp.lt.s32 	%p366, %r264, 0;
	selp.b32 	%r1188, %r9, %r8, %p2;
	selp.b32 	%r1189, %r1188, %r8, %p366;
	mov.b32 	%r1190, 0;
	mov.b64 	%fd2345, {%r1190, %r1189};
$L__BB1_285:
	selp.f64 	%fd2079, 0d3FF0000000000000, %fd2345, %p363;
	fma.rn.f64 	%fd2080, %fd505, %fd2079, 0d3FAEB851EB851EB8;
	div.rn.f64 	%fd2081, %fd511, %fd2080;
	mul.f64 	%fd2082, %fd2257, %fd2081;
	sub.f64 	%fd2083, %fd489, %fd84;
	mul.f64 	%fd515, %fd2083, %fd2082;
	sub.f64 	%fd2084, %fd84, %fd55;
	mul.f64 	%fd516, %fd2084, 0d3F6F212D77318FC5;
	add.f64 	%fd517, %fd55, 0d3FF0000000000000;
	{
	.reg .b32 %temp; 
	mov.b64 	{%temp, %r266}, %fd517;
	}
	abs.f64 	%fd518, %fd517;
	{ // callseq 19, 0
	.param .b64 param0;
	st.param.f64 	[param0], %fd518;
	.param .b64 param1;
	st.param.f64 	[param1], 0d4000000000000000;
	.param .b64 retval0;
	call.uni (retval0), 
	__internal_accurate_pow, 
	(
	param0, 
	param1
	);
	ld.param.f64 	%fd2085, [retval0];
	} // callseq 19
	setp.lt.s32 	%p371, %r266, 0;
	neg.f64 	%fd2087, %fd2085;
	selp.f64 	%fd2088, %fd2087, %fd2085, %p353;
	selp.f64 	%fd2089, %fd2088, %fd2085, %p371;
	setp.eq.f64 	%p372, %fd517, 0d0000000000000000;
	selp.b32 	%r1191, %r266, 0, %p353;
	or.b32  	%r1192, %r1191, 2146435072;
	selp.b32 	%r1193, %r1192, %r1191, %p352;
	mov.b32 	%r1194, 0;
	mov.b64 	%fd2090, {%r1194, %r1193};
	selp.f64 	%fd2346, %fd2090, %fd2089, %p372;
	add.f64 	%fd2091, %fd517, 0d4000000000000000;
	{
	.reg .b32 %temp; 
	mov.b64 	{%temp, %r1195}, %fd2091;
	}
	and.b32  	%r1196, %r1195, 2146435072;
	setp.ne.s32 	%p373, %r1196, 2146435072;
	@%p373 bra 	$L__BB1_290;
	setp.num.f64 	%p374, %fd517, %fd517;
	@%p374 bra 	$L__BB1_288;
	mov.f64 	%fd2092, 0d4000000000000000;
	add.rn.f64 	%fd2346, %fd517, %fd2092;
	bra.uni 	$L__BB1_290;
$L__BB1_288:
	setp.neu.f64 	%p375, %fd518, 0d7FF0000000000000;
	@%p375 bra 	$L__BB1_290;
	selp.b32 	%r1197, %r9, %r8, %p2;
	selp.b32 	%r1198, %r1197, %r8, %p371;
	mov.b32 	%r1199, 0;
	mov.b64 	%fd2346, {%r1199, %r1198};
$L__BB1_290:
	setp.lt.s32 	%p377, %r10, 0;
	setp.eq.s32 	%p378, %r11, 1072693248;
	setp.eq.f64 	%p380, %fd517, 0d3FF0000000000000;
	mov.f64 	%fd2093, 0d4069000000000000;
	div.rn.f64 	%fd2094, %fd2093, %fd2346;
	add.f64 	%fd2095, %fd2094, 0d3FF0000000000000;
	selp.f64 	%fd523, 0d4069200000000000, %fd2095, %p380;
	{
	.reg .b32 %temp; 
	mov.b64 	{%temp, %r267}, %fd523;
	}
	abs.f64 	%fd524, %fd523;
	{ // callseq 20, 0
	.param .b64 param0;
	st.param.f64 	[param0], %fd524;
	.param .b64 param1;
	st.param.f64 	[param1], 0dBFF0000000000000;
	.param .b64 retval0;
	call.uni (retval0), 
	__internal_accurate_pow, 
	(
	param0, 
	param1
	);
	ld.param.f64 	%fd2096, [retval0];
	} // callseq 20
	setp.lt.s32 	%p381, %r267, 0;
	neg.f64 	%fd2098, %fd2096;
	selp.f64 	%fd2099, %fd2098, %fd2096, %p378;
	selp.f64 	%fd2100, %fd2099, %fd2096, %p381;
	setp.eq.f64 	%p382, %fd523, 0d0000000000000000;
	selp.b32 	%r1200, %r267, 0, %p378;
	or.b32  	%r1201, %r1200, 2146435072;
	selp.b32 	%r1202, %r1201, %r1200, %p377;
	mov.b32 	%r1203, 0;
	mov.b64 	%fd2101, {%r1203, %r1202};
	selp.f64 	%fd2347, %fd2101, %fd2100, %p382;
	add.f64 	%fd2102, %fd523, 0dBFF0000000000000;
	{
	.reg .b32 %temp; 
	mov.b64 	{%temp, %r1204}, %fd2102;
	}
	and.b32  	%r1205, %r1204, 2146435072;
	setp.ne.s32 	%p383, %r1205, 2146435072;
	@%p383 bra 	$L__BB1_295;
	setp.num.f64 	%p384, %fd523, %fd523;
	@%p384 bra 	$L__BB1_293;
	mov.f64 	%fd2103, 0dBFF0000000000000;
	add.rn.f64 	%fd2347, %fd523, %fd2103;
	bra.uni 	$L__BB1_295;
$L__BB1_293:
	setp.neu.f64 	%p385, %fd524, 0d7FF0000000000000;
	@%p385 bra 	$L__BB1_295;
	selp.b32 	%r1207, %r328, %r12, %p381;
	mov.b32 	%r1208, 0;
	mov.b64 	%fd2347, {%r1208, %r1207};
$L__BB1_295:
	setp.lt.s32 	%p387, %r6, 0;
	setp.eq.s32 	%p388, %r7, 1062207488;
	setp.eq.f64 	%p390, %fd523, 0d3FF0000000000000;
	selp.f64 	%fd529, 0d3FF0000000000000, %fd2347, %p390;
	add.f64 	%fd530, %fd84, 0d3FD0000000000000;
	{
	.reg .b32 %temp; 
	mov.b64 	{%temp, %r268}, %fd530;
	}
	abs.f64 	%fd531, %fd530;
	{ // callseq 21, 0
	.param .b64 param0;
	st.param.f64 	[param0], %fd531;
	.param .b64 param1;
	st.param.f64 	[param1], 0d4000000000000000;
	.param .b64 retval0;
	call.uni (retval0), 
	__internal_accurate_pow, 
	(
	param0, 
	param1
	);
	ld.param.f64 	%fd2104, [retval0];
	} // callseq 21
	setp.lt.s32 	%p391, %r268, 0;
	neg.f64 	%fd2106, %fd2104;
	selp.f64 	%fd2107, %fd2106, %fd2104, %p388;
	selp.f64 	%fd2108, %fd2107, %fd2104, %p391;
	setp.eq.f64 	%p392, %fd530, 0d0000000000000000;
	selp.b32 	%r1209, %r268, 0, %p388;
	or.b32  	%r1210, %r1209, 2146435072;
	selp.b32 	%r1211, %r1210, %r1209, %p387;
	mov.b32 	%r1212, 0;
	mov.b64 	%fd2109, {%r1212, %r1211};
	selp.f64 	%fd2348, %fd2109, %fd2108, %p392;
	add.f64 	%fd2110, %fd530, 0d4000000000000000;
	{
	.reg .b32 %temp; 
	mov.b64 	{%temp, %r1213}, %fd2110;
	}
	and.b32  	%r1214, %r1213, 2146435072;
	setp.ne.s32 	%p393, %r1214, 2146435072;
	@%p393 bra 	$L__BB1_300;
	setp.num.f64 	%p394, %fd530, %fd530;
	@%p394 bra 	$L__BB1_298;
	mov.f64 	%fd2111, 0d4000000000000000;
	add.rn.f64 	%fd2348, %fd530, %fd2111;
	bra.uni 	$L__BB1_300;
$L__BB1_298:
	setp.neu.f64 	%p395, %fd531, 0d7FF0000000000000;
	@%p395 bra 	$L__BB1_300;
	selp.b32 	%r1215, %r9, %r8, %p2;
	selp.b32 	%r1216, %r1215, %r8, %p391;
	mov.b32 	%r1217, 0;
	mov.b64 	%fd2348, {%r1217, %r1216};
$L__BB1_300:
	setp.eq.f64 	%p400, %fd530, 0d3FF0000000000000;
	mov.f64 	%fd2112, 0d4059000000000000;
	div.rn.f64 	%fd2113, %fd2112, %fd2348;
	add.f64 	%fd2114, %fd2113, 0d3FF0000000000000;
	selp.f64 	%fd536, 0d4059400000000000, %fd2114, %p400;
	{
	.reg .b32 %temp; 
	mov.b64 	{%temp, %r269}, %fd536;
	}
	abs.f64 	%fd537, %fd536;
	{ // callseq 22, 0
	.param .b64 param0;
	st.param.f64 	[param0], %fd537;
	.param .b64 param1;
	st.param.f64 	[param1], 0dBFF0000000000000;
	.param .b64 retval0;
	call.uni (retval0), 
	__internal_accurate_pow, 
	(
	param0, 
	param1
	);
	ld.param.f64 	%fd2115, [retval0];
	} // callseq 22
	setp.lt.s32 	%p401, %r269, 0;
	neg.f64 	%fd2117, %fd2115;
	selp.f64 	%fd2118, %fd2117, %fd2115, %p378;
	selp.f64 	%fd2119, %fd2118, %fd2115, %p401;
	setp.eq.f64 	%p402, %fd536, 0d0000000000000000;
	selp.b32 	%r1218, %r269, 0, %p378;
	or.b32  	%r1219, %r1218, 2146435072;
	selp.b32 	%r1220, %r1219, %r1218, %p377;
	mov.b32 	%r1221, 0;
	mov.b64 	%fd2120, {%r1221, %r1220};
	selp.f64 	%fd2349, %fd2120, %fd2119, %p402;
	add.f64 	%fd2121, %fd536, 0dBFF0000000000000;
	{
	.reg .b32 %temp; 
	mov.b64 	{%temp, %r1222}, %fd2121;
	}
	and.b32  	%r1223, %r1222, 2146435072;
	setp.ne.s32 	%p403, %r1223, 2146435072;
	@%p403 bra 	$L__BB1_305;
	setp.num.f64 	%p404, %fd536, %fd536;
	@%p404 bra 	$L__BB1_303;
	mov.f64 	%fd2122, 0dBFF0000000000000;
	add.rn.f64 	%fd2349, %fd536, %fd2122;
	bra.uni 	$L__BB1_305;
$L__BB1_303:
	setp.neu.f64 	%p405, %fd537, 0d7FF0000000000000;
	@%p405 bra 	$L__BB1_305;
	selp.b32 	%r1225, %r328, %r12, %p401;
	mov.b32 	%r1226, 0;
	mov.b64 	%fd2349, {%r1226, %r1225};
$L__BB1_305:
	setp.lt.s32 	%p407, %r6, 0;
	setp.eq.s32 	%p408, %r7, 1062207488;
	setp.eq.f64 	%p410, %fd536, 0d3FF0000000000000;
	selp.f64 	%fd542, 0d3FF0000000000000, %fd2349, %p410;
	add.f64 	%fd543, %fd489, 0d4072C00000000000;
	{
	.reg .b32 %temp; 
	mov.b64 	{%temp, %r270}, %fd543;
	}
	abs.f64 	%fd544, %fd543;
	{ // callseq 23, 0
	.param .b64 param0;
	st.param.f64 	[param0], %fd544;
	.param .b64 param1;
	st.param.f64 	[param1], 0d4000000000000000;
	.param .b64 retval0;
	call.uni (retval0), 
	__internal_accurate_pow, 
	(
	param0, 
	param1
	);
	ld.param.f64 	%fd2123, [retval0];
	} // callseq 23
	setp.lt.s32 	%p411, %r270, 0;
	neg.f64 	%fd2125, %fd2123;
	selp.f64 	%fd2126, %fd2125, %fd2123, %p408;
	selp.f64 	%fd2127, %fd2126, %fd2123, %p411;
	setp.eq.f64 	%p412, %fd543, 0d0000000000000000;
	selp.b32 	%r1227, %r270, 0, %p408;
	or.b32  	%r1228, %r1227, 2146435072;
	selp.b32 	%r1229, %r1228, %r1227, %p407;
	mov.b32 	%r1230, 0;
	mov.b64 	%fd2128, {%r1230, %r1229};
	selp.f64 	%fd2350, %fd2128, %fd2127, %p412;
	add.f64 	%fd2129, %fd543, 0d4000000000000000;
	{
	.reg .b32 %temp; 
	mov.b64 	{%temp, %r1231}, %fd2129;
	}
	and.b32  	%r1232, %r1231, 2146435072;
	setp.ne.s32 	%p413, %r1232, 2146435072;
	@%p413 bra 	$L__BB1_310;
	setp.num.f64 	%p414, %fd543, %fd543;
	@%p414 bra 	$L__BB1_308;
	mov.f64 	%fd2130, 0d4000000000000000;
	add.rn.f64 	%fd2350, %fd543, %fd2130;
	bra.uni 	$L__BB1_310;
$L__BB1_308:
	setp.neu.f64 	%p415, %fd544, 0d7FF0000000000000;
	@%p415 bra 	$L__BB1_310;
	selp.b32 	%r1233, %r9, %r8, %p2;
	selp.b32 	%r1234, %r1233, %r8, %p411;
	mov.b32 	%r1235, 0;
	mov.b64 	%fd2350, {%r1235, %r1234};
$L__BB1_310:
	setp.lt.s32 	%p417, %r10, 0;
	setp.eq.s32 	%p418, %r11, 1072693248;
	setp.eq.f64 	%p420, %fd543, 0d3FF0000000000000;
	mov.f64 	%fd2131, 0d4146E36000000000;
	div.rn.f64 	%fd2132, %fd2131, %fd2350;
	add.f64 	%fd2133, %fd2132, 0d3FF0000000000000;
	selp.f64 	%fd549, 0d4146E36080000000, %fd2133, %p420;
	{
	.reg .b32 %temp; 
	mov.b64 	{%temp, %r271}, %fd549;
	}
	abs.f64 	%fd550, %fd549;
	{ // callseq 24, 0
	.param .b64 param0;
	st.param.f64 	[param0], %fd550;
	.param .b64 param1;
	st.param.f64 	[param1], 0dBFF0000000000000;
	.param .b64 retval0;
	call.uni (retval0), 
	__internal_accurate_pow, 
	(
	param0, 
	param1
	);
	ld.param.f64 	%fd2134, [retval0];
	} // callseq 24
	setp.lt.s32 	%p421, %r271, 0;
	neg.f64 	%fd2136, %fd2134;
	selp.f64 	%fd2137, %fd2136, %fd2134, %p418;
	selp.f64 	%fd2138, %fd2137, %fd2134, %p421;
	setp.eq.f64 	%p422, %fd549, 0d0000000000000000;
	selp.b32 	%r1236, %r271, 0, %p418;
	or.b32  	%r1237, %r1236, 2146435072;
	selp.b32 	%r1238, %r1237, %r1236, %p417;
	mov.b32 	%r1239, 0;
	mov.b64 	%fd2139, {%r1239, %r1238};
	selp.f64 	%fd2351, %fd2139, %fd2138, %p422;
	add.f64 	%fd2140, %fd549, 0dBFF0000000000000;
	{
	.reg .b32 %temp; 
	mov.b64 	{%temp, %r1240}, %fd2140;
	}
	and.b32  	%r1241, %r1240, 2146435072;
	setp.ne.s32 	%p423, %r1241, 2146435072;
	@%p423 bra 	$L__BB1_315;
	setp.num.f64 	%p424, %fd549, %fd549;
	@%p424 bra 	$L__BB1_313;
	mov.f64 	%fd2141, 0dBFF0000000000000;
	add.rn.f64 	%fd2351, %fd549, %fd2141;
	bra.uni 	$L__BB1_315;
$L__BB1_313:
	setp.neu.f64 	%p425, %fd550, 0d7FF0000000000000;
	@%p425 bra 	$L__BB1_315;
	selp.b32 	%r1243, %r328, %r12, %p421;
	mov.b32 	%r1244, 0;
	mov.b64 	%fd2351, {%r1244, %r1243};
$L__BB1_315:
	ld.param.u64 	%rd109, [_Z12computeStatePdS_idS_iS_ii_param_1];
	setp.eq.f64 	%p427, %fd549, 0d3FF0000000000000;
	selp.f64 	%fd555, 0d3FF0000000000000, %fd2351, %p427;
	mul.wide.s32 	%rd104, %r1269, 8;
	cvta.to.global.u64 	%rd105, %rd109;
	add.s64 	%rd106, %rd105, %rd104;
	st.global.f64 	[%rd106], %fd178;
	ld.global.f64 	%fd556, [%rd43];
	sub.f64 	%fd2142, %fd190, %fd556;
	div.rn.f64 	%fd2143, %fd2142, %fd209;
	fma.rn.f64 	%fd557, %fd590, %fd2143, %fd556;
	abs.f64 	%fd2144, %fd557;
	setp.equ.f64 	%p428, %fd2144, 0d7FF0000000000000;
	@%p428 bra 	$L__BB1_317;
	st.global.f64 	[%rd25], %fd557;
	bra.uni 	$L__BB1_318;
$L__BB1_317:
	st.global.f64 	[%rd25], %fd556;
$L__BB1_318:
	ld.global.f64 	%fd558, [%rd44];
	sub.f64 	%fd2145, %fd221, %fd558;
	div.rn.f64 	%fd2146, %fd2145, %fd299;
	fma.rn.f64 	%fd559, %fd590, %fd2146, %fd558;
	abs.f64 	%fd2147, %fd559;
	setp.equ.f64 	%p429, %fd2147, 0d7FF0000000000000;
	@%p429 bra 	$L__BB1_320;
	st.global.f64 	[%rd26], %fd559;
	bra.uni 	$L__BB1_321;
$L__BB1_320:
	st.global.f64 	[%rd26], %fd558;
$L__BB1_321:
	ld.global.f64 	%fd560, [%rd45];
	sub.f64 	%fd2148, %fd231, %fd560;
	rcp.rn.f64 	%fd2149, %fd300;
	div.rn.f64 	%fd2150, %fd2148, %fd2149;
	fma.rn.f64 	%fd561, %fd590, %fd2150, %fd560;
	abs.f64 	%fd2151, %fd561;
	setp.equ.f64 	%p430, %fd2151, 0d7FF0000000000000;
	@%p430 bra 	$L__BB1_323;
	st.global.f64 	[%rd27], %fd561;
	bra.uni 	$L__BB1_324;
$L__BB1_323:
	st.global.f64 	[%rd27], %fd560;
$L__BB1_324:
	ld.global.f64 	%fd562, [%rd46];
	rcp.rn.f64 	%fd2152, %fd306;
	sub.f64 	%fd2153, %fd2152, %fd562;
	div.rn.f64 	%fd2154, %fd2153, %fd325;
	fma.rn.f64 	%fd563, %fd590, %fd2154, %fd562;
	abs.f64 	%fd2155, %fd563;
	setp.equ.f64 	%p431, %fd2155, 0d7FF0000000000000;
	@%p431 bra 	$L__BB1_326;
	st.global.f64 	[%rd28], %fd563;
	bra.uni 	$L__BB1_327;
$L__BB1_326:
	st.global.f64 	[%rd28], %fd562;
$L__BB1_327:
	ld.global.f64 	%fd564, [%rd47];
	rcp.rn.f64 	%fd2156, %fd332;
	sub.f64 	%fd2157, %fd2156, %fd564;
	div.rn.f64 	%fd2158, %fd2157, %fd356;
	fma.rn.f64 	%fd565, %fd590, %fd2158, %fd564;
	abs.f64 	%fd2159, %fd565;
	setp.equ.f64 	%p432, %fd2159, 0d7FF0000000000000;
	@%p432 bra 	$L__BB1_329;
	st.global.f64 	[%rd29], %fd565;
	bra.uni 	$L__BB1_330;
$L__BB1_329:
	st.global.f64 	[%rd29], %fd564;
$L__BB1_330:
	ld.global.f64 	%fd566, [%rd48];
	add.f64 	%fd2160, %fd362, 0d3FD51EB851EB851F;
	sub.f64 	%fd2161, %fd2160, %fd566;
	div.rn.f64 	%fd2162, %fd2161, %fd383;
	fma.rn.f64 	%fd567, %fd590, %fd2162, %fd566;
	abs.f64 	%fd2163, %fd567;
	setp.equ.f64 	%p433, %fd2163, 0d7FF0000000000000;
	@%p433 bra 	$L__BB1_332;
	st.global.f64 	[%rd30], %fd567;
	bra.uni 	$L__BB1_333;
$L__BB1_332:
	st.global.f64 	[%rd30], %fd566;
$L__BB1_333:
	ld.global.f64 	%fd568, [%rd49];
	add.f64 	%fd2164, %fd2324, 0d3FF0000000000000;
	mov.f64 	%fd2165, 0d3FE3333333333333;
	div.rn.f64 	%fd2166, %fd2165, %fd2164;
	add.f64 	%fd2167, %fd2166, 0d3FD999999999999A;
	setp.eq.f64 	%p434, %fd384, 0d3FF0000000000000;
	selp.f64 	%fd2168, 0d3FE6666666666666, %fd2167, %p434;
	sub.f64 	%fd2169, %fd2168, %fd568;
	div.rn.f64 	%fd2170, %fd2169, %fd393;
	fma.rn.f64 	%fd569, %fd590, %fd2170, %fd568;
	abs.f64 	%fd2171, %fd569;
	setp.equ.f64 	%p435, %fd2171, 0d7FF0000000000000;
	@%p435 bra 	$L__BB1_335;
	st.global.f64 	[%rd31], %fd569;
	bra.uni 	$L__BB1_336;
$L__BB1_335:
	st.global.f64 	[%rd31], %fd568;
$L__BB1_336:
	ld.global.f64 	%fd570, [%rd51];
	rcp.rn.f64 	%fd2172, %fd399;
	sub.f64 	%fd2173, %fd2172, %fd570;
	div.rn.f64 	%fd2174, %fd2173, %fd411;
	fma.rn.f64 	%fd571, %fd590, %fd2174, %fd570;
	abs.f64 	%fd2175, %fd571;
	setp.equ.f64 	%p436, %fd2175, 0d7FF0000000000000;
	@%p436 bra 	$L__BB1_338;
	st.global.f64 	[%rd32], %fd571;
	bra.uni 	$L__BB1_339;
$L__BB1_338:
	st.global.f64 	[%rd32], %fd570;
$L__BB1_339:
	ld.global.f64 	%fd572, [%rd52];
	rcp.rn.f64 	%fd2176, %fd417;
	sub.f64 	%fd2177, %fd2176, %fd572;
	add.f64 	%fd2178, %fd434, 0d4008000000000000;
	div.rn.f64 	%fd2179, %fd2177, %fd2178;
	fma.rn.f64 	%fd573, %fd590, %fd2179, %fd572;
	abs.f64 	%fd2180, %fd573;
	setp.equ.f64 	%p437, %fd2180, 0d7FF0000000000000;
	@%p437 bra 	$L__BB1_341;
	st.global.f64 	[%rd33], %fd573;
	bra.uni 	$L__BB1_342;
$L__BB1_341:
	st.global.f64 	[%rd33], %fd572;
$L__BB1_342:
	ld.global.f64 	%fd574, [%rd53];
	rcp.rn.f64 	%fd2181, %fd440;
	sub.f64 	%fd2182, %fd2181, %fd574;
	div.rn.f64 	%fd2183, %fd2182, %fd452;
	fma.rn.f64 	%fd575, %fd590, %fd2183, %fd574;
	abs.f64 	%fd2184, %fd575;
	setp.equ.f64 	%p438, %fd2184, 0d7FF0000000000000;
	@%p438 bra 	$L__BB1_344;
	st.global.f64 	[%rd34], %fd575;
	bra.uni 	$L__BB1_345;
$L__BB1_344:
	st.global.f64 	[%rd34], %fd574;
$L__BB1_345:
	ld.global.f64 	%fd576, [%rd54];
	rcp.rn.f64 	%fd2185, %fd458;
	sub.f64 	%fd2186, %fd2185, %fd576;
	div.rn.f64 	%fd2187, %fd2186, %fd470;
	fma.rn.f64 	%fd577, %fd590, %fd2187, %fd576;
	abs.f64 	%fd2188, %fd577;
	setp.equ.f64 	%p439, %fd2188, 0d7FF0000000000000;
	@%p439 bra 	$L__BB1_347;
	st.global.f64 	[%rd35], %fd577;
	bra.uni 	$L__BB1_348;
$L__BB1_347:
	st.global.f64 	[%rd35], %fd576;
$L__BB1_348:
	ld.global.f64 	%fd578, [%rd55];
	rcp.rn.f64 	%fd2189, %fd476;
	sub.f64 	%fd2190, %fd2189, %fd578;
	div.rn.f64 	%fd2191, %fd2190, %fd488;
	fma.rn.f64 	%fd579, %fd590, %fd2191, %fd578;
	abs.f64 	%fd2192, %fd579;
	setp.equ.f64 	%p440, %fd2192, 0d7FF0000000000000;
	@%p440 bra 	$L__BB1_350;
	st.global.f64 	[%rd36], %fd579;
	bra.uni 	$L__BB1_351;
$L__BB1_350:
	st.global.f64 	[%rd36], %fd578;
$L__BB1_351:
	ld.global.f64 	%fd580, [%rd57];
	mul.f64 	%fd2193, %fd504, 0dBF0797CC39FFD60F;
	ld.global.f64 	%fd2194, [%rd50];
	mul.f64 	%fd2195, %fd2193, %fd2194;
	mul.f64 	%fd2196, %fd580, %fd2195;
	mov.f64 	%fd2197, 0d3FF0000000000000;
	sub.f64 	%fd2198, %fd2197, %fd580;
	fma.rn.f64 	%fd2199, %fd2198, 0d3F747AE147AE147B, %fd2196;
	fma.rn.f64 	%fd581, %fd590, %fd2199, %fd580;
	abs.f64 	%fd2200, %fd581;
	setp.equ.f64 	%p441, %fd2200, 0d7FF0000000000000;
	@%p441 bra 	$L__BB1_353;
	st.global.f64 	[%rd37], %fd581;
	bra.uni 	$L__BB1_354;
$L__BB1_353:
	st.global.f64 	[%rd37], %fd580;
$L__BB1_354:
	ld.global.f64 	%fd582, [%rd42];
	add.f64 	%fd2201, %fd168, %fd177;
	add.f64 	%fd2202, %fd155, %fd155;
	sub.f64 	%fd2203, %fd2201, %fd2202;
	mul.f64 	%fd2204, %fd2203, 0dC12E848000000000;
	mul.f64 	%fd2205, %fd2204, 0d3F2833F728130D2E;
	div.rn.f64 	%fd2206, %fd2205, 0d40A8BAFB6F5A6710;
	sub.f64 	%fd2207, %fd490, %fd497;
	fma.rn.f64 	%fd2208, %fd2207, 0d3FB112AA2AD29E2F, %fd2206;
	add.f64 	%fd2209, %fd2208, %fd516;
	mul.f64 	%fd2210, %fd2209, %fd529;
	fma.rn.f64 	%fd583, %fd590, %fd2210, %fd582;
	abs.f64 	%fd2211, %fd583;
	setp.equ.f64 	%p442, %fd2211, 0d7FF0000000000000;
	@%p442 bra 	$L__BB1_356;
	st.global.f64 	[%rd21], %fd583;
	bra.uni 	$L__BB1_357;
$L__BB1_356:
	st.global.f64 	[%rd21], %fd582;
$L__BB1_357:
	ld.global.f64 	%fd584, [%rd50];
	mul.f64 	%fd2212, %fd94, 0dC12E848000000000;
	mul.f64 	%fd2213, %fd2212, 0d3F2833F728130D2E;
	div.rn.f64 	%fd2214, %fd2213, 0d40251A7028687341;
	fma.rn.f64 	%fd2215, %fd515, 0d403401DF6A2ED15F, %fd2214;
	fma.rn.f64 	%fd2216, %fd516, 0dC072C00000000000, %fd2215;
	mul.f64 	%fd2217, %fd2216, %fd542;
	fma.rn.f64 	%fd585, %fd590, %fd2217, %fd584;
	abs.f64 	%fd2218, %fd585;
	setp.equ.f64 	%p443, %fd2218, 0d7FF0000000000000;
	@%p443 bra 	$L__BB1_359;
	st.global.f64 	[%rd22], %fd585;
	bra.uni 	$L__BB1_360;
$L__BB1_359:
	st.global.f64 	[%rd22], %fd584;
$L__BB1_360:
	ld.global.f64 	%fd586, [%rd56];
	sub.f64 	%fd2219, %fd497, %fd490;
	sub.f64 	%fd2220, %fd2219, %fd515;
	mul.f64 	%fd2221, %fd2220, %fd555;
	fma.rn.f64 	%fd587, %fd590, %fd2221, %fd586;
	abs.f64 	%fd2222, %fd587;
	setp.equ.f64 	%p444, %fd2222, 0d7FF0000000000000;
	@%p444 bra 	$L__BB1_362;
	st.global.f64 	[%rd23], %fd587;
	bra.uni 	$L__BB1_363;
$L__BB1_362:
	st.global.f64 	[%rd23], %fd586;
$L__BB1_363:
	ld.global.f64 	%fd588, [%rd40];
	fma.rn.f64 	%fd2223, %fd155, 0d4008000000000000, %fd82;
	fma.rn.f64 	%fd2224, %fd167, 0d4008000000000000, %fd2223;
	add.f64 	%fd2225, %fd2224, %fd176;
	mul.f64 	%fd2226, %fd2225, 0dC12E848000000000;
	mul.f64 	%fd2227, %fd2226, 0d3F2833F728130D2E;
	div.rn.f64 	%fd2228, %fd2227, 0d4098BAFB6F5A6710;
	fma.rn.f64 	%fd589, %fd590, %fd2228, %fd588;
	abs.f64 	%fd2229, %fd589;
	setp.equ.f64 	%p445, %fd2229, 0d7FF0000000000000;
	@%p445 bra 	$L__BB1_365;
	st.global.f64 	[%rd39], %fd589;
	bra.uni 	$L__BB1_366;
$L__BB1_365:
	st.global.f64 	[%rd39], %fd588;
$L__BB1_366:
	ld.global.f64 	%fd2230, [%rd41];
	add.f64 	%fd2231, %fd96, %fd103;
	add.f64 	%fd2232, %fd2231, %fd104;
	add.f64 	%fd2233, %fd2232, %fd127;
	add.f64 	%fd2234, %fd167, %fd167;
	sub.f64 	%fd2235, %fd2233, %fd2234;
	add.f64 	%fd2236, %fd2235, %fd175;
	mul.f64 	%fd2237, %fd2236, 0dC0F86A0000000000;
	mul.f64 	%fd2238, %fd2237, 0d3F2833F728130D2E;
	div.rn.f64 	%fd2239, %fd2238, 0d4098BAFB6F5A6710;
	fma.rn.f64 	%fd2240, %fd590, %fd2239, %fd2230;
	abs.f64 	%fd2241, %fd2240;
	setp.ne.f64 	%p446, %fd2241, 0d7FF0000000000000;
	selp.f64 	%fd2242, %fd2240, %fd2230, %p446;
	mul.wide.s32 	%rd107, %r1267, 8;
	add.s64 	%rd108, %rd1, %rd107;
	st.global.f64 	[%rd108], %fd2242;
	add.s32 	%r1270, %r1270, 1;
	add.s32 	%r1269, %r1269, 1;
	add.s32 	%r1268, %r1268, 1;
	add.s32 	%r1267, %r1267, 1;
	add.s32 	%r1266, %r1266, 1;
	add.s32 	%r1265, %r1265, 1;
	add.s32 	%r1264, %r1264, 1;
	add.s32 	%r1263, %r1263, 1;
	add.s32 	%r1262, %r1262, 1;
	add.s32 	%r1261, %r1261, 1;
	add.s32 	%r1260, %r1260, 1;
	add.s32 	%r1259, %r1259, 1;
	add.s32 	%r1258, %r1258, 1;
	add.s32 	%r1257, %r1257, 1;
	add.s32 	%r1256, %r1256, 1;
	add.s32 	%r1255, %r1255, 1;
	add.s32 	%r1254, %r1254, 1;
	add.s32 	%r1253, %r1253, 1;
	add.s32 	%r1252, %r1252, 1;
	add.s32 	%r1251, %r1251, 1;
	add.s32 	%r1250, %r1250, 1;
	setp.lt.s32 	%p447, %r1270, %r34;
	@%p447 bra 	$L__BB1_2;
$L__BB1_367:
	ret;

}
	// .globl	_Z11updateStatePdS_ii
.visible .entry _Z11updateStatePdS_ii(
	.param .u64 .ptr .align 1 _Z11updateStatePdS_ii_param_0,
	.param .u64 .ptr .align 1 _Z11updateStatePdS_ii_param_1,
	.param .u32 _Z11updateStatePdS_ii_param_2,
	.param .u32 _Z11updateStatePdS_ii_param_3
)
{
	.reg .pred 	%p<3>;
	.reg .b32 	%r<19>;
	.reg .b64 	%rd<61>;
	.reg .b64 	%fd<19>;

	ld.param.u32 	%r9, [_Z11updateStatePdS_ii_param_3];
	setp.lt.s32 	%p1, %r9, 1;
	@%p1 bra 	$L__BB2_3;
	ld.param.u32 	%r16, [_Z11updateStatePdS_ii_param_3];
	ld.param.u32 	%r14, [_Z11updateStatePdS_ii_param_2];
	mov.u32 	%r10, %ctaid.x;
	mul.lo.s32 	%r11, %r10, %r14;
	mad.lo.s32 	%r12, %r11, 19, %r14;
	mul.wide.s32 	%rd1, %r14, 8;
	mov.u32 	%r13, %tid.x;
	mul.lo.s32 	%r18, %r16, %r13;
	add.s32 	%r17, %r18, %r12;
	mul.wide.s32 	%rd2, %r14, 16;
	mul.wide.s32 	%rd3, %r14, 24;
	mul.wide.s32 	%rd4, %r14, 32;
	mul.wide.s32 	%rd5, %r14, 40;
	mul.wide.s32 	%rd6, %r14, 48;
	mul.wide.s32 	%rd7, %r14, 72;
	mul.wide.s32 	%rd8, %r14, 80;
	mul.wide.s32 	%rd9, %r14, 88;
	mul.wide.s32 	%rd10, %r14, 96;
	mul.wide.s32 	%rd11, %r14, 104;
	mul.wide.s32 	%rd12, %r14, 128;
	add.s32 	%r3, %r18, %r16;
$L__BB2_2:
	ld.param.u32 	%r15, [_Z11updateStatePdS_ii_param_2];
	ld.param.u64 	%rd60, [_Z11updateStatePdS_ii_param_1];
	ld.param.u64 	%rd59, [_Z11updateStatePdS_ii_param_0];
	mul.wide.s32 	%rd15, %r17, 8;
	cvta.to.global.u64 	%rd16, %rd59;
	add.s64 	%rd17, %rd16, %rd15;
	cvta.to.global.u64 	%rd18, %rd60;
	add.s64 	%rd19, %rd18, %rd15;
	ld.global.f64 	%fd1, [%rd19];
	st.global.f64 	[%rd17], %fd1;
	add.s64 	%rd20, %rd19, %rd1;
	ld.global.f64 	%fd2, [%rd20];
	add.s64 	%rd21, %rd17, %rd1;
	st.global.f64 	[%rd21], %fd2;
	add.s64 	%rd22, %rd19, %rd2;
	ld.global.f64 	%fd3, [%rd22];
	add.s64 	%rd23, %rd17, %rd2;
	st.global.f64 	[%rd23], %fd3;
	add.s64 	%rd24, %rd19, %rd3;
	ld.global.f64 	%fd4, [%rd24];
	add.s64 	%rd25, %rd17, %rd3;
	st.global.f64 	[%rd25], %fd4;
	add.s64 	%rd26, %rd19, %rd4;
	ld.global.f64 	%fd5, [%rd26];
	add.s64 	%rd27, %rd17, %rd4;
	st.global.f64 	[%rd27], %fd5;
	add.s64 	%rd28, %rd19, %rd5;
	ld.global.f64 	%fd6, [%rd28];
	add.s64 	%rd29, %rd17, %rd5;
	st.global.f64 	[%rd29], %fd6;
	add.s64 	%rd30, %rd19, %rd6;
	ld.global.f64 	%fd7, [%rd30];
	add.s64 	%rd31, %rd17, %rd6;
	st.global.f64 	[%rd31], %fd7;
	mul.wide.s32 	%rd32, %r15, 56;
	add.s64 	%rd33, %rd19, %rd32;
	ld.global.f64 	%fd8, [%rd33];
	add.s64 	%rd34, %rd17, %rd32;
	st.global.f64 	[%rd34], %fd8;
	mul.wide.s32 	%rd35, %r15, 64;
	add.s64 	%rd36, %rd19, %rd35;
	ld.global.f64 	%fd9, [%rd36];
	add.s64 	%rd37, %rd17, %rd35;
	st.global.f64 	[%rd37], %fd9;
	add.s64 	%rd38, %rd19, %rd7;
	ld.global.f64 	%fd10, [%rd38];
	add.s64 	%rd39, %rd17, %rd7;
	st.global.f64 	[%rd39], %fd10;
	add.s64 	%rd40, %rd19, %rd8;
	ld.global.f64 	%fd11, [%rd40];
	add.s64 	%rd41, %rd17, %rd8;
	st.global.f64 	[%rd41], %fd11;
	add.s64 	%rd42, %rd19, %rd9;
	ld.global.f64 	%fd12, [%rd42];
	add.s64 	%rd43, %rd17, %rd9;
	st.global.f64 	[%rd43], %fd12;
	add.s64 	%rd44, %rd19, %rd10;
	ld.global.f64 	%fd13, [%rd44];
	add.s64 	%rd45, %rd17, %rd10;
	st.global.f64 	[%rd45], %fd13;
	add.s64 	%rd46, %rd19, %rd11;
	ld.global.f64 	%fd14, [%rd46];
	add.s64 	%rd47, %rd17, %rd11;
	st.global.f64 	[%rd47], %fd14;
	mul.wide.s32 	%rd48, %r15, 112;
	add.s64 	%rd49, %rd19, %rd48;
	ld.global.f64 	%fd15, [%rd49];
	add.s64 	%rd50, %rd17, %rd48;
	st.global.f64 	[%rd50], %fd15;
	mul.wide.s32 	%rd51, %r15, 120;
	add.s64 	%rd52, %rd19, %rd51;
	ld.global.f64 	%fd16, [%rd52];
	add.s64 	%rd53, %rd17, %rd51;
	st.global.f64 	[%rd53], %fd16;
	add.s64 	%rd54, %rd19, %rd12;
	ld.global.f64 	%fd17, [%rd54];
	add.s64 	%rd55, %rd17, %rd12;
	st.global.f64 	[%rd55], %fd17;
	mul.wide.s32 	%rd56, %r15, 136;
	add.s64 	%rd57, %rd19, %rd56;
	ld.global.f64 	%fd18, [%rd57];
	add.s64 	%rd58, %rd17, %rd56;
	st.global.f64 	[%rd58], %fd18;
	add.s32 	%r18, %r18, 1;
	add.s32 	%r17, %r17, 1;
	setp.lt.s32 	%p2, %r18, %r3;
	@%p2 bra 	$L__BB2_2;
$L__BB2_3:
	ret;

}
	// .globl	_Z15compute_voltagePdS_S_dS_iiiiiddiibPii
.visible .entry _Z15compute_voltagePdS_S_dS_iiiiiddiibPii(
	.param .u64 .ptr .align 1 _Z15compute_voltagePdS_S_dS_iiiiiddiibPii_param_0,
	.param .u64 .ptr .align 1 _Z15compute_voltagePdS_S_dS_iiiiiddiibPii_param_1,
	.param .u64 .ptr .align 1 _Z15compute_voltagePdS_S_dS_iiiiiddiibPii_param_2,
	.param .f64 _Z15compute_voltagePdS_S_dS_iiiiiddiibPii_param_3,
	.param .u64 .ptr .align 1 _Z15compute_voltagePdS_S_dS_iiiiiddiibPii_param_4,
	.param .u32 _Z15compute_voltagePdS_S_dS_iiiiiddiibPii_param_5,
	.param .u32 _Z15compute_voltagePdS_S_dS_iiiiiddiibPii_param_6,
	.param .u32 _Z15compute_voltagePdS_S_dS_iiiiiddiibPii_param_7,
	.param .u32 _Z15compute_voltagePdS_S_dS_iiiiiddiibPii_param_8,
	.param .u32 _Z15compute_voltagePdS_S_dS_iiiiiddiibPii_param_9,
	.param .f64 _Z15compute_voltagePdS_S_dS_iiiiiddiibPii_param_10,
	.param .f64 _Z15compute_voltagePdS_S_dS_iiiiiddiibPii_param_11,
	.param .u32 _Z15compute_voltagePdS_S_dS_iiiiiddiibPii_param_12,
	.param .u32 _Z15compute_voltagePdS_S_dS_iiiiiddiibPii_param_13,
	.param .u8 _Z15compute_voltagePdS_S_dS_iiiiiddiibPii_param_14,
	.param .u64 .ptr .align 1 _Z15compute_voltagePdS_S_dS_iiiiiddiibPii_param_15,
	.param .u32 _Z15compute_voltagePdS_S_dS_iiiiiddiibPii_param_16
)
{
	.reg .pred 	%p<67>;
	.reg .b16 	%rs<2>;
	.reg .b32 	%r<166>;
	.reg .b64 	%rd<53>;
	.reg .b64 	%fd<300>;

	ld.param.u64 	%rd24, [_Z15compute_voltagePdS_S_dS_iiiiiddiibPii_param_0];
	ld.param.u64 	%rd25, [_Z15compute_voltagePdS_S_dS_iiiiiddiibPii_param_1];
	ld.param.u64 	%rd26, [_Z15compute_voltagePdS_S_dS_iiiiiddiibPii_param_2];
	ld.param.f64 	%fd71, [_Z15compute_voltagePdS_S_dS_iiiiiddiibPii_param_3];
	ld.param.u64 	%rd23, [_Z15compute_voltagePdS_S_dS_iiiiiddiibPii_param_4];
	ld.param.u32 	%r90, [_Z15compute_voltagePdS_S_dS_iiiiiddiibPii_param_6];
	ld.param.u32 	%r91, [_Z15compute_voltagePdS_S_dS_iiiiiddiibPii_param_7];
	ld.param.u32 	%r92, [_Z15compute_voltagePdS_S_dS_iiiiiddiibPii_param_8];
	ld.param.u32 	%r93, [_Z15compute_voltagePdS_S_dS_iiiiiddiibPii_param_9];
	ld.param.f64 	%fd72, [_Z15compute_voltagePdS_S_dS_iiiiiddiibPii_param_10];
	ld.param.f64 	%fd73, [_Z15compute_voltagePdS_S_dS_iiiiiddiibPii_param_11];
	ld.param.u32 	%r94, [_Z15compute_voltagePdS_S_dS_iiiiiddiibPii_param_12];
	ld.param.u32 	%r96, [_Z15compute_voltagePdS_S_dS_iiiiiddiibPii_param_13];
	ld.param.s8 	%rs1, [_Z15compute_voltagePdS_S_dS_iiiiiddiibPii_param_14];
	ld.param.u64 	%rd27, [_Z15compute_voltagePdS_S_dS_iiiiiddiibPii_param_15];
	ld.param.u32 	%r95, [_Z15compute_voltagePdS_S_dS_iiiiiddiibPii_param_16];
	cvta.to.global.u64 	%rd1, %rd27;
	cvta.to.global.u64 	%rd2, %rd25;
	cvta.to.global.u64 	%rd3, %rd26;
	cvta.to.global.u64 	%rd4, %rd24;
	mul.lo.s32 	%r1, %r91, %r90;
	mov.u32 	%r2, %tid.x;
	mul.lo.s32 	%r3, %r96, %r2;
	add.s32 	%r4, %r3, %r96;
	setp.lt.s32 	%p2, %r96, 1;
	@%p2 bra 	$L__BB3_80;
	ld.param.u32 	%r131, [_Z15compute_voltagePdS_S_dS_iiiiiddiibPii_param_6];
	cvta.to.global.u64 	%rd28, %rd23;
	mov.u32 	%r5, %ctaid.x;
	mul.lo.s32 	%r6, %r1, %r5;
	add.s32 	%r98, %r6, %r2;
	mul.lo.s32 	%r99, %r98, %r92;
	add.s32 	%r100, %r99, 15;
	mul.wide.u32 	%rd29, %r100, 8;
	add.s64 	%rd5, %rd28, %rd29;
	add.s32 	%r101, %r99, 16;
	mul.wide.u32 	%rd30, %r101, 8;
	add.s64 	%rd6, %rd28, %rd30;
	mov.f64 	%fd74, 0d3F5205BC01A36E2F;
	{
	.reg .b32 %temp; 
	mov.b64 	{%temp, %r102}, %fd74;
	}
	mov.f64 	%fd75, 0d4000000000000000;
	{
	.reg .b32 %temp; 
	mov.b64 	{%temp, %r103}, %fd75;
	}
	and.b32  	%r105, %r103, 2146435072;
	setp.eq.s32 	%p3, %r105, 1062207488;
	{ // callseq 25, 0
	.param .b64 param0;
	st.param.f64 	[param0], 0d3F5205BC01A36E2F;
	.param .b64 param1;
	st.param.f64 	[param1], 0d4000000000000000;
	.param .b64 retval0;
	call.uni (retval0), 
	__internal_accurate_pow, 
	(
	param0, 
	param1
	);
	ld.param.f64 	%fd76, [retval0];
	} // callseq 25
	setp.lt.s32 	%p4, %r102, 0;
	neg.f64 	%fd78, %fd76;
	selp.f64 	%fd79, %fd78, %fd76, %p3;
	selp.f64 	%fd80, %fd79, %fd76, %p4;
	mul.f64 	%fd1, %fd80, 0d400921F9F01B866E;
	rem.s32 	%r106, %r93, %r94;
	cvt.rn.f64.s32 	%fd81, %r106;
	div.rn.f64 	%fd82, %fd72, %fd71;
	setp.lt.f64 	%p5, %fd82, %fd81;
	selp.f64 	%fd2, 0d0000000000000000, %fd73, %p5;
	setp.ne.s32 	%p6, %r91, 1;
	shl.b32 	%r7, %r131, 1;
	add.s32 	%r8, %r131, -1;
	sub.s32 	%r107, %r1, %r131;
	setp.ge.u32 	%p7, %r2, %r107;
	add.s32 	%r108, %r1, -1;
	setp.le.u32 	%p8, %r2, %r108;
	and.pred  	%p1, %p7, %p8;
	cvt.rn.f64.s32 	%fd3, %r95;
	@%p6 bra 	$L__BB3_28;
	ld.param.u32 	%r139, [_Z15compute_voltagePdS_S_dS_iiiiiddiibPii_param_6];
	add.s32 	%r144, %r3, 1;
	sub.s32 	%r143, %r3, %r1;
	not.b32 	%r142, %r3;
	mul.lo.s32 	%r128, %r5, %r139;
	mad.lo.s32 	%r141, %r128, 19, %r3;
	add.s32 	%r140, %r6, %r3;
$L__BB3_3:
	mov.u32 	%r18, %r144;
	setp.eq.s32 	%p52, %r92, 0;
	mul.wide.s32 	%rd51, %r140, 4;
	add.s64 	%rd7, %rd1, %rd51;
	mul.wide.s32 	%rd8, %r140, 8;
	add.s64 	%rd9, %rd2, %rd8;
	mov.f64 	%fd276, 0d3FF451EB851EB852;
	mov.f64 	%fd275, 0d4080700000000000;
	@%p52 bra 	$L__BB3_5;
	ld.global.f64 	%fd197, [%rd5];
	mul.f64 	%fd276, %fd197, 0d3FF451EB851EB852;
	ld.global.f64 	%fd198, [%rd6];
	mul.f64 	%fd275, %fd198, 0d4080700000000000;
$L__BB3_5:
	mul.wide.s32 	%rd52, %r141, 8;
	add.s64 	%rd10, %rd4, %rd52;
	add.s64 	%rd11, %rd3, %rd8;
	mov.f64 	%fd199, 0d408F400000000000;
	div.rn.f64 	%fd200, %fd199, %fd276;
	add.f64 	%fd201, %fd275, %fd200;
	mul.f64 	%fd202, %fd201, %fd1;
	div.rn.f64 	%fd8, %fd202, 0d3F847AE147AE147B;
	setp.eq.s32 	%p53, %r142, -1;
	@%p53 bra 	$L__BB3_21;
	setp.eq.s32 	%p54, %r143, -1;
	@%p54 bra 	$L__BB3_18;
	add.s32 	%r129, %r18, -1;
	setp.eq.s32 	%p55, %r129, 1;
	@%p55 bra 	$L__BB3_12;
	setp.ne.s32 	%p56, %r129, 2;
	@%p56 bra 	$L__BB3_15;
	ld.global.f64 	%fd277, [%rd10];
	add.f64 	%fd203, %fd8, %fd8;
	fma.rn.f64 	%fd204, %fd8, 0d4000000000000000, %fd203;
	mul.f64 	%fd205, %fd204, 0d3F847AE147AE147B;
	mul.f64 	%fd206, %fd205, 0d3F847AE147AE147B;
	mov.f64 	%fd207, 0d3F5205BC01A36E2F;
	div.rn.f64 	%fd208, %fd207, %fd206;
	ld.global.f64 	%fd209, [%rd10+8];
	add.f64 	%fd210, %fd277, %fd277;
	sub.f64 	%fd211, %fd209, %fd210;
	ld.global.f64 	%fd212, [%rd10+-8];
	add.f64 	%fd213, %fd212, %fd211;
	ld.global.f64 	%fd214, [%rd11];
	add.f64 	%fd215, %fd2, %fd214;
	mul.f64 	%fd216, %fd215, 0dBFE0000000000000;
	fma.rn.f64 	%fd217, %fd208, %fd213, %fd216;
	fma.rn.f64 	%fd10, %fd71, %fd217, %fd277;
	abs.f64 	%fd218, %fd10;
	setp.ne.f64 	%p57, %fd218, 0d7FF0000000000000;
	@%p57 bra 	$L__BB3_11;
	st.global.f64 	[%rd9], %fd277;
	bra.uni 	$L__BB3_24;
$L__BB3_11:
	st.global.f64 	[%rd9], %fd10;
	mov.f64 	%fd277, %fd10;
	bra.uni 	$L__BB3_24;
$L__BB3_12:
	ld.global.f64 	%fd277, [%rd10];
	add.f64 	%fd219, %fd8, %fd8;
	fma.rn.f64 	%fd220, %fd8, 0d4000000000000000, %fd219;
	mul.f64 	%fd221, %fd220, 0d3F847AE147AE147B;
	mul.f64 	%fd222, %fd221, 0d3F847AE147AE147B;
	mov.f64 	%fd223, 0d3F5205BC01A36E2F;
	div.rn.f64 	%fd224, %fd223, %fd222;
	ld.global.f64 	%fd225, [%rd10+8];
	add.f64 	%fd226, %fd277, %fd277;
	sub.f64 	%fd227, %fd225, %fd226;
	ld.global.f64 	%fd228, [%rd10+-8];
	add.f64 	%fd229, %fd228, %fd227;
	ld.global.f64 	%fd230, [%rd11];
	add.f64 	%fd231, %fd2, %fd230;
	mul.f64 	%fd232, %fd231, 0dBFE0000000000000;
	fma.rn.f64 	%fd233, %fd224, %fd229, %fd232;
	fma.rn.f64 	%fd12, %fd71, %fd233, %fd277;
	abs.f64 	%fd234, %fd12;
	setp.ne.f64 	%p58, %fd234, 0d7FF0000000000000;
	@%p58 bra 	$L__BB3_14;
	st.global.f64 	[%rd9], %fd277;
	bra.uni 	$L__BB3_24;
$L__BB3_14:
	st.global.f64 	[%rd9], %fd12;
	mov.f64 	%fd277, %fd12;
	bra.uni 	$L__BB3_24;
$L__BB3_15:
	ld.global.f64 	%fd277, [%rd10];
	add.f64 	%fd235, %fd8, %fd8;
	fma.rn.f64 	%fd236, %fd8, 0d4000000000000000, %fd235;
	mul.f64 	%fd237, %fd236, 0d3F847AE147AE147B;
	mul.f64 	%fd238, %fd237, 0d3F847AE147AE147B;
	mov.f64 	%fd239, 0d3F5205BC01A36E2F;
	div.rn.f64 	%fd240, %fd239, %fd238;
	ld.global.f64 	%fd241, [%rd10+-8];
	sub.f64 	%fd242, %fd241, %fd277;
	ld.global.f64 	%fd243, [%rd10+8];
	sub.f64 	%fd244, %fd243, %fd277;
	add.f64 	%fd245, %fd242, %fd244;
	ld.global.f64 	%fd246, [%rd11];
	mul.f64 	%fd247, %fd246, 0dBFE0000000000000;
	fma.rn.f64 	%fd248, %fd240, %fd245, %fd247;
	fma.rn.f64 	%fd14, %fd71, %fd248, %fd277;
	abs.f64 	%fd249, %fd14;
	setp.ne.f64 	%p59, %fd249, 0d7FF0000000000000;
	@%p59 bra 	$L__BB3_17;
	st.global.f64 	[%rd9], %fd277;
	bra.uni 	$L__BB3_24;
$L__BB3_17:
	st.global.f64 	[%rd9], %fd14;
	mov.f64 	%fd277, %fd14;
	bra.uni 	$L__BB3_24;
$L__BB3_18:
	ld.global.f64 	%fd277, [%rd10];
	add.f64 	%fd250, %fd8, %fd8;
	fma.rn.f64 	%fd251, %fd8, 0d4000000000000000, %fd250;
	mul.f64 	%fd252, %fd251, 0d3F847AE147AE147B;
	mul.f64 	%fd253, %fd252, 0d3F847AE147AE147B;
	mov.f64 	%fd254, 0d3F5205BC01A36E2F;
	div.rn.f64 	%fd255, %fd254, %fd253;
	ld.global.f64 	%fd256, [%rd10+-8];
	sub.f64 	%fd257, %fd256, %fd277;
	ld.global.f64 	%fd258, [%rd11];
	mul.f64 	%fd259, %fd258, 0dBFE0000000000000;
	fma.rn.f64 	%fd260, %fd255, %fd257, %fd259;
	fma.rn.f64 	%fd16, %fd71, %fd260, %fd277;
	abs.f64 	%fd261, %fd16;
	setp.ne.f64 	%p60, %fd261, 0d7FF0000000000000;
	@%p60 bra 	$L__BB3_20;
	st.global.f64 	[%rd9], %fd277;
	bra.uni 	$L__BB3_24;
$L__BB3_20:
	st.global.f64 	[%rd9], %fd16;
	mov.f64 	%fd277, %fd16;
	bra.uni 	$L__BB3_24;
$L__BB3_21:
	ld.global.f64 	%fd277, [%rd10];
	add.f64 	%fd262, %fd8, %fd8;
	fma.rn.f64 	%fd263, %fd8, 0d4000000000000000, %fd262;
	mul.f64 	%fd264, %fd263, 0d3F847AE147AE147B;
	mul.f64 	%fd265, %fd264, 0d3F847AE147AE147B;
	mov.f64 	%fd266, 0d3F5205BC01A36E2F;
	div.rn.f64 	%fd267, %fd266, %fd265;
	ld.global.f64 	%fd268, [%rd10+8];
	sub.f64 	%fd269, %fd268, %fd277;
	ld.global.f64 	%fd270, [%rd11];
	add.f64 	%fd271, %fd2, %fd270;
	mul.f64 	%fd272, %fd271, 0dBFE0000000000000;
	fma.rn.f64 	%fd273, %fd267, %fd269, %fd272;
	fma.rn.f64 	%fd18, %fd71, %fd273, %fd277;
	abs.f64 	%fd274, %fd18;
	setp.ne.f64 	%p61, %fd274, 0d7FF0000000000000;
	@%p61 bra 	$L__BB3_23;
	st.global.f64 	[%rd9], %fd277;
	bra.uni 	$L__BB3_24;
$L__BB3_23:
	st.global.f64 	[%rd9], %fd18;
	mov.f64 	%fd277, %fd18;
$L__BB3_24:
	setp.eq.s16 	%p62, %rs1, 0;
	setp.ltu.f64 	%p63, %fd277, %fd3;
	or.pred  	%p64, %p62, %p63;
	@%p64 bra 	$L__BB3_27;
	ld.global.u32 	%r130, [%rd7];
	setp.ne.s32 	%p65, %r130, 0;
	@%p65 bra 	$L__BB3_27;
	st.global.u32 	[%rd7], %r93;
$L__BB3_27:
	add.s32 	%r144, %r18, 1;
	add.s32 	%r143, %r143, 1;
	add.s32 	%r142, %r142, -1;
	add.s32 	%r141, %r141, 1;
	add.s32 	%r140, %r140, 1;
	setp.lt.s32 	%p66, %r18, %r4;
	@%p66 bra 	$L__BB3_3;
	bra.uni 	$L__BB3_80;
$L__BB3_28:
	setp.ne.s16 	%p9, %rs1, 0;
	@%p9 bra 	$L__BB3_45;
	ld.param.u32 	%r137, [_Z15compute_voltagePdS_S_dS_iiiiiddiibPii_param_6];
	rem.u32 	%r24, %r2, %r137;
	add.s32 	%r152, %r3, -1;
	sub.s32 	%r151, %r3, %r7;
	sub.s32 	%r123, %r7, %r3;
	add.s32 	%r150, %r123, 2;
	sub.s32 	%r149, %r3, %r137;
	sub.s32 	%r124, %r137, %r3;
	add.s32 	%r148, %r124, 2;
	mul.lo.s32 	%r125, %r5, %r91;
	mul.lo.s32 	%r126, %r125, %r137;
	mad.lo.s32 	%r147, %r126, 19, %r3;
	add.s32 	%r146, %r147, %r137;
	add.s32 	%r145, %r6, %r3;
	mov.f64 	%fd278, 0d0000000000000000;
$L__BB3_30:
	setp.eq.s32 	%p39, %r92, 0;
	add.s32 	%r152, %r152, 1;
	add.s32 	%r42, %r150, -1;
	add.s32 	%r43, %r148, -1;
	mul.wide.s32 	%rd12, %r145, 8;
	mov.f64 	%fd280, 0d3FF451EB851EB852;
	mov.f64 	%fd279, 0d4080700000000000;
	@%p39 bra 	$L__BB3_32;
	ld.global.f64 	%fd158, [%rd5];
	mul.f64 	%fd280, %fd158, 0d3FF451EB851EB852;
	ld.global.f64 	%fd159, [%rd6];
	mul.f64 	%fd279, %fd159, 0d4080700000000000;
$L__BB3_32:
	mul.wide.s32 	%rd45, %r147, 8;
	add.s64 	%rd13, %rd4, %rd45;
	setp.le.u32 	%p40, %r2, %r8;
	mov.f64 	%fd161, 0d408F400000000000;
	div.rn.f64 	%fd162, %fd161, %fd280;
	add.f64 	%fd163, %fd279, %fd162;
	mul.f64 	%fd25, %fd163, %fd1;
	setp.eq.s32 	%p41, %r43, 1;
	setp.lt.u32 	%p42, %r152, 3;
	setp.eq.s32 	%p43, %r148, 1;
	setp.eq.s32 	%p44, %r149, 2;
	setp.eq.s32 	%p45, %r42, 1;
	setp.eq.s32 	%p46, %r150, 1;
	setp.eq.s32 	%p47, %r151, 2;
	selp.f64 	%fd164, %fd2, %fd278, %p44;
	selp.f64 	%fd165, %fd2, %fd164, %p43;
	selp.f64 	%fd166, %fd2, %fd165, %p41;
	selp.f64 	%fd167, %fd2, %fd166, %p42;
	selp.f64 	%fd168, %fd2, %fd167, %p46;
	selp.f64 	%fd169, %fd2, %fd168, %p45;
	selp.f64 	%fd278, %fd2, %fd169, %p47;
	mov.f64 	%fd281, 0d0000000000000000;
	@%p40 bra 	$L__BB3_34;
	ld.param.u32 	%r138, [_Z15compute_voltagePdS_S_dS_iiiiiddiibPii_param_6];
	mul.wide.s32 	%rd46, %r138, 8;
	sub.s64 	%rd47, %rd13, %rd46;
	ld.global.f64 	%fd170, [%rd47];
	ld.global.f64 	%fd171, [%rd13];
	sub.f64 	%fd281, %fd170, %fd171;
$L__BB3_34:
	mov.f64 	%fd282, 0d0000000000000000;
	@%p1 bra 	$L__BB3_36;
	mul.wide.s32 	%rd48, %r146, 8;
	add.s64 	%rd49, %rd4, %rd48;
	ld.global.f64 	%fd173, [%rd49];
	ld.global.f64 	%fd174, [%rd13];
	sub.f64 	%fd282, %fd173, %fd174;
$L__BB3_36:
	setp.eq.s32 	%p48, %r24, 0;
	mov.f64 	%fd283, 0d0000000000000000;
	@%p48 bra 	$L__BB3_38;
	ld.global.f64 	%fd176, [%rd13+-8];
	ld.global.f64 	%fd177, [%rd13];
	sub.f64 	%fd283, %fd176, %fd177;
$L__BB3_38:
	setp.ne.s32 	%p49, %r24, %r8;
	@%p49 bra 	$L__BB3_40;
	ld.global.f64 	%fd284, [%rd13];
	mov.f64 	%fd285, 0d0000000000000000;
	bra.uni 	$L__BB3_41;
$L__BB3_40:
	ld.global.f64 	%fd178, [%rd13+8];
	ld.global.f64 	%fd284, [%rd13];
	sub.f64 	%fd285, %fd178, %fd284;
$L__BB3_41:
	add.s64 	%rd14, %rd2, %rd12;
	div.rn.f64 	%fd180, %fd25, 0d3F847AE147AE147B;
	add.f64 	%fd181, %fd180, %fd180;
	fma.rn.f64 	%fd182, %fd180, 0d4000000000000000, %fd181;
	mul.f64 	%fd183, %fd182, 0d3F847AE147AE147B;
	mul.f64 	%fd184, %fd183, 0d3F847AE147AE147B;
	mov.f64 	%fd185, 0d3F5205BC01A36E2F;
	div.rn.f64 	%fd186, %fd185, %fd184;
	add.f64 	%fd187, %fd283, %fd285;
	add.f64 	%fd188, %fd281, %fd187;
	add.f64 	%fd189, %fd282, %fd188;
	add.s64 	%rd50, %rd3, %rd12;
	ld.global.f64 	%fd190, [%rd50];
	add.f64 	%fd191, %fd278, %fd190;
	mul.f64 	%fd192, %fd191, 0dBFE0000000000000;
	fma.rn.f64 	%fd193, %fd186, %fd189, %fd192;
	fma.rn.f64 	%fd38, %fd71, %fd193, %fd284;
	abs.f64 	%fd194, %fd38;
	setp.ne.f64 	%p50, %fd194, 0d7FF0000000000000;
	@%p50 bra 	$L__BB3_43;
	st.global.f64 	[%rd14], %fd284;
	bra.uni 	$L__BB3_44;
$L__BB3_43:
	st.global.f64 	[%rd14], %fd38;
$L__BB3_44:
	add.s32 	%r127, %r152, 1;
	add.s32 	%r151, %r151, 1;
	add.s32 	%r149, %r149, 1;
	add.s32 	%r147, %r147, 1;
	add.s32 	%r146, %r146, 1;
	add.s32 	%r145, %r145, 1;
	setp.lt.s32 	%p51, %r127, %r4;
	mov.u32 	%r148, %r43;
	mov.u32 	%r150, %r42;
	@%p51 bra 	$L__BB3_30;
	bra.uni 	$L__BB3_80;
$L__BB3_45:
	setp.eq.s32 	%p10, %r92, 0;
	@%p10 bra 	$L__BB3_55;
	ld.param.u32 	%r132, [_Z15compute_voltagePdS_S_dS_iiiiiddiibPii_param_6];
	rem.u32 	%r49, %r2, %r132;
	sub.s32 	%r109, %r7, %r3;
	add.s32 	%r165, %r109, 1;
	sub.s32 	%r110, %r132, %r3;
	add.s32 	%r164, %r110, 1;
	add.s32 	%r163, %r3, -1;
	mul.lo.s32 	%r111, %r5, %r91;
	mul.lo.s32 	%r112, %r111, %r132;
	mad.lo.s32 	%r162, %r112, 19, %r3;
	add.s32 	%r161, %r6, %r3;
	mov.f64 	%fd293, 0d0000000000000000;
$L__BB3_47:
	setp.le.u32 	%p11, %r2, %r8;
	add.s32 	%r113, %r165, 1;
	setp.eq.s32 	%p12, %r113, 0;
	add.s32 	%r114, %r164, 1;
	setp.eq.s32 	%p13, %r114, 0;
	add.s32 	%r163, %r163, 1;
	mul.wide.s32 	%rd31, %r162, 8;
	add.s64 	%rd19, %rd4, %rd31;
	mul.wide.s32 	%rd20, %r161, 8;
	ld.global.f64 	%fd85, [%rd5];
	mul.f64 	%fd86, %fd85, 0d3FF451EB851EB852;
	ld.global.f64 	%fd87, [%rd6];
	mov.f64 	%fd88, 0d408F400000000000;
	div.rn.f64 	%fd89, %fd88, %fd86;
	fma.rn.f64 	%fd90, %fd87, 0d4080700000000000, %fd89;
	mul.f64 	%fd56, %fd90, %fd1;
	setp.eq.s32 	%p14, %r164, 1;
	setp.lt.u32 	%p15, %r163, 3;
	setp.eq.s32 	%p16, %r114, 1;
	setp.eq.s32 	%p17, %r165, 1;
	setp.eq.s32 	%p18, %r113, 1;
	selp.f64 	%fd91, %fd2, %fd293, %p13;
	selp.f64 	%fd92, %fd2, %fd91, %p16;
	selp.f64 	%fd93, %fd2, %fd92, %p14;
	selp.f64 	%fd94, %fd2, %fd93, %p15;
	selp.f64 	%fd95, %fd2, %fd94, %p18;
	selp.f64 	%fd96, %fd2, %fd95, %p17;
	selp.f64 	%fd293, %fd2, %fd96, %p12;
	mov.f64 	%fd294, 0d0000000000000000;
	@%p11 bra 	$L__BB3_49;
	ld.param.u32 	%r133, [_Z15compute_voltagePdS_S_dS_iiiiiddiibPii_param_6];
	mul.wide.s32 	%rd32, %r133, 8;
	sub.s64 	%rd33, %rd19, %rd32;
	ld.global.f64 	%fd97, [%rd33];
	ld.global.f64 	%fd98, [%rd19];
	sub.f64 	%fd294, %fd97, %fd98;
$L__BB3_49:
	mov.f64 	%fd295, 0d0000000000000000;
	@%p1 bra 	$L__BB3_51;
	ld.param.u32 	%r134, [_Z15compute_voltagePdS_S_dS_iiiiiddiibPii_param_6];
	mul.wide.s32 	%rd34, %r134, 8;
	add.s64 	%rd35, %rd19, %rd34;
	ld.global.f64 	%fd100, [%rd35];
	ld.global.f64 	%fd101, [%rd19];
	sub.f64 	%fd295, %fd100, %fd101;
$L__BB3_51:
	setp.eq.s32 	%p19, %r49, 0;
	mov.f64 	%fd296, 0d0000000000000000;
	@%p19 bra 	$L__BB3_53;
	ld.global.f64 	%fd103, [%rd19+-8];
	ld.global.f64 	%fd104, [%rd19];
	sub.f64 	%fd296, %fd103, %fd104;
$L__BB3_53:
	setp.ne.s32 	%p20, %r49, %r8;
	@%p20 bra 	$L__BB3_72;
	ld.global.f64 	%fd297, [%rd19];
	mov.f64 	%fd298, 0d0000000000000000;
	bra.uni 	$L__BB3_73;
$L__BB3_55:
	ld.param.u32 	%r135, [_Z15compute_voltagePdS_S_dS_iiiiiddiibPii_param_6];
	mul.f64 	%fd123, %fd1, 0d4094859B366CD9B4;
	div.rn.f64 	%fd124, %fd123, 0d3F847AE147AE147B;
	rem.u32 	%r55, %r2, %r135;
	add.f64 	%fd125, %fd124, %fd124;
	fma.rn.f64 	%fd126, %fd124, 0d4000000000000000, %fd125;
	mul.f64 	%fd127, %fd126, 0d3F847AE147AE147B;
	mul.f64 	%fd128, %fd127, 0d3F847AE147AE147B;
	mov.f64 	%fd129, 0d3F5205BC01A36E2F;
	div.rn.f64 	%fd39, %fd129, %fd128;
	add.s32 	%r160, %r3, -1;
	sub.s32 	%r159, %r3, %r7;
	sub.s32 	%r117, %r7, %r3;
	add.s32 	%r158, %r117, 2;
	sub.s32 	%r157, %r3, %r135;
	sub.s32 	%r118, %r135, %r3;
	add.s32 	%r156, %r118, 2;
	mul.lo.s32 	%r119, %r5, %r91;
	mul.lo.s32 	%r120, %r119, %r135;
	mad.lo.s32 	%r155, %r120, 19, %r3;
	add.s32 	%r154, %r155, %r135;
	add.s32 	%r153, %r6, %r3;
	mov.f64 	%fd286, 0d0000000000000000;
$L__BB3_56:
	mov.u32 	%r69, %r158;
	mov.u32 	%r67, %r156;
	setp.le.u32 	%p25, %r2, %r8;
	add.s32 	%r160, %r160, 1;
	add.s32 	%r158, %r69, -1;
	add.s32 	%r156, %r67, -1;
	mul.wide.s32 	%rd38, %r155, 8;
	add.s64 	%rd15, %rd4, %rd38;
	mul.wide.s32 	%rd39, %r153, 4;
	add.s64 	%rd16, %rd1, %rd39;
	mul.wide.s32 	%rd17, %r153, 8;
	setp.eq.s32 	%p26, %r156, 1;
	setp.lt.u32 	%p27, %r160, 3;
	setp.eq.s32 	%p28, %r67, 1;
	setp.eq.s32 	%p29, %r157, 2;
	setp.eq.s32 	%p30, %r158, 1;
	setp.eq.s32 	%p31, %r69, 1;
	setp.eq.s32 	%p32, %r159, 2;
	selp.f64 	%fd131, %fd2, %fd286, %p29;
	selp.f64 	%fd132, %fd2, %fd131, %p28;
	selp.f64 	%fd133, %fd2, %fd132, %p26;
	selp.f64 	%fd134, %fd2, %fd133, %p27;
	selp.f64 	%fd135, %fd2, %fd134, %p31;
	selp.f64 	%fd136, %fd2, %fd135, %p30;
	selp.f64 	%fd286, %fd2, %fd136, %p32;
	mov.f64 	%fd287, 0d0000000000000000;
	@%p25 bra 	$L__BB3_58;
	ld.param.u32 	%r136, [_Z15compute_voltagePdS_S_dS_iiiiiddiibPii_param_6];
	mul.wide.s32 	%rd40, %r136, 8;
	sub.s64 	%rd41, %rd15, %rd40;
	ld.global.f64 	%fd137, [%rd41];
	ld.global.f64 	%fd138, [%rd15];
	sub.f64 	%fd287, %fd137, %fd138;
$L__BB3_58:
	mov.f64 	%fd288, 0d0000000000000000;
	@%p1 bra 	$L__BB3_60;
	mul.wide.s32 	%rd42, %r154, 8;
	add.s64 	%rd43, %rd4, %rd42;
	ld.global.f64 	%fd140, [%rd43];
	ld.global.f64 	%fd141, [%rd15];
	sub.f64 	%fd288, %fd140, %fd141;
$L__BB3_60:
	setp.eq.s32 	%p33, %r55, 0;
	mov.f64 	%fd289, 0d0000000000000000;
	@%p33 bra 	$L__BB3_62;
	ld.global.f64 	%fd143, [%rd15+-8];
	ld.global.f64 	%fd144, [%rd15];
	sub.f64 	%fd289, %fd143, %fd144;
$L__BB3_62:
	setp.ne.s32 	%p34, %r55, %r8;
	@%p34 bra 	$L__BB3_64;
	ld.global.f64 	%fd292, [%rd15];
	mov.f64 	%fd291, 0d0000000000000000;
	bra.uni 	$L__BB3_65;
$L__BB3_64:
	ld.global.f64 	%fd145, [%rd15+8];
	ld.global.f64 	%fd292, [%rd15];
	sub.f64 	%fd291, %fd145, %fd292;
$L__BB3_65:
	add.s64 	%rd18, %rd2, %rd17;
	add.f64 	%fd147, %fd289, %fd291;
	add.f64 	%fd148, %fd287, %fd147;
	add.f64 	%fd149, %fd288, %fd148;
	add.s64 	%rd44, %rd3, %rd17;
	ld.global.f64 	%fd150, [%rd44];
	add.f64 	%fd151, %fd286, %fd150;
	mul.f64 	%fd152, %fd151, 0dBFE0000000000000;
	fma.rn.f64 	%fd153, %fd39, %fd149, %fd152;
	fma.rn.f64 	%fd53, %fd71, %fd153, %fd292;
	abs.f64 	%fd154, %fd53;
	setp.ne.f64 	%p35, %fd154, 0d7FF0000000000000;
	@%p35 bra 	$L__BB3_67;
	st.global.f64 	[%rd18], %fd292;
	bra.uni 	$L__BB3_68;
$L__BB3_67:
	st.global.f64 	[%rd18], %fd53;
	mov.f64 	%fd292, %fd53;
$L__BB3_68:
	setp.ltu.f64 	%p36, %fd292, %fd3;
	@%p36 bra 	$L__BB3_71;
	ld.global.u32 	%r121, [%rd16];
	setp.ne.s32 	%p37, %r121, 0;
	@%p37 bra 	$L__BB3_71;
	st.global.u32 	[%rd16], %r93;
$L__BB3_71:
	add.s32 	%r122, %r160, 1;
	add.s32 	%r159, %r159, 1;
	add.s32 	%r157, %r157, 1;
	add.s32 	%r155, %r155, 1;
	add.s32 	%r154, %r154, 1;
	add.s32 	%r153, %r153, 1;
	setp.lt.s32 	%p38, %r122, %r4;
	@%p38 bra 	$L__BB3_56;
	bra.uni 	$L__BB3_80;
$L__BB3_72:
	ld.global.f64 	%fd105, [%rd19+8];
	ld.global.f64 	%fd297, [%rd19];
	sub.f64 	%fd298, %fd105, %fd297;
$L__BB3_73:
	add.s64 	%rd21, %rd2, %rd20;
	div.rn.f64 	%fd107, %fd56, 0d3F847AE147AE147B;
	add.f64 	%fd108, %fd107, %fd107;
	fma.rn.f64 	%fd109, %fd107, 0d4000000000000000, %fd108;
	mul.f64 	%fd110, %fd109, 0d3F847AE147AE147B;
	mul.f64 	%fd111, %fd110, 0d3F847AE147AE147B;
	mov.f64 	%fd112, 0d3F5205BC01A36E2F;
	div.rn.f64 	%fd113, %fd112, %fd111;
	add.f64 	%fd114, %fd296, %fd298;
	add.f64 	%fd115, %fd294, %fd114;
	add.f64 	%fd116, %fd295, %fd115;
	add.s64 	%rd36, %rd3, %rd20;
	ld.global.f64 	%fd117, [%rd36];
	add.f64 	%fd118, %fd293, %fd117;
	mul.f64 	%fd119, %fd118, 0dBFE0000000000000;
	fma.rn.f64 	%fd120, %fd113, %fd116, %fd119;
	fma.rn.f64 	%fd299, %fd71, %fd120, %fd297;
	abs.f64 	%fd121, %fd299;
	setp.equ.f64 	%p21, %fd121, 0d7FF0000000000000;
	@%p21 bra 	$L__BB3_75;
	st.global.f64 	[%rd21], %fd299;
	bra.uni 	$L__BB3_76;
$L__BB3_75:
	st.global.f64 	[%rd21], %fd297;
	mov.f64 	%fd299, %fd297;
$L__BB3_76:
	setp.ltu.f64 	%p22, %fd299, %fd3;
	@%p22 bra 	$L__BB3_79;
	mul.wide.s32 	%rd37, %r161, 4;
	add.s64 	%rd22, %rd1, %rd37;
	ld.global.u32 	%r115, [%rd22];
	setp.ne.s32 	%p23, %r115, 0;
	@%p23 bra 	$L__BB3_79;
	st.global.u32 	[%rd22], %r93;
$L__BB3_79:
	add.s32 	%r165, %r165, -1;
	add.s32 	%r164, %r164, -1;
	add.s32 	%r116, %r163, 1;
	add.s32 	%r162, %r162, 1;
	add.s32 	%r161, %r161, 1;
	setp.lt.s32 	%p24, %r116, %r4;
	@%p24 bra 	$L__BB3_47;
$L__BB3_80:
	ret;

}
	// .globl	_Z14update_voltagePdS_ii
.visible .entry _Z14update_voltagePdS_ii(
	.param .u64 .ptr .align 1 _Z14update_voltagePdS_ii_param_0,
	.param .u64 .ptr .align 1 _Z14update_voltagePdS_ii_param_1,
	.param .u32 _Z14update_voltagePdS_ii_param_2,
	.param .u32 _Z14update_voltagePdS_ii_param_3
)
{
	.reg .pred 	%p<6>;
	.reg .b32 	%r<39>;
	.reg .b64 	%rd<13>;
	.reg .b64 	%fd<6>;

	ld.param.u64 	%rd3, [_Z14update_voltagePdS_ii_param_0];
	ld.param.u64 	%rd4, [_Z14update_voltagePdS_ii_param_1];
	ld.param.u32 	%r25, [_Z14update_voltagePdS_ii_param_2];
	ld.param.u32 	%r26, [_Z14update_voltagePdS_ii_param_3];
	cvta.to.global.u64 	%rd1, %rd3;
	cvta.to.global.u64 	%rd2, %rd4;
	mov.u32 	%r27, %tid.x;
	mul.lo.s32 	%r1, %r26, %r27;
	add.s32 	%r2, %r1, %r26;
	setp.lt.s32 	%p1, %r26, 1;
	@%p1 bra 	$L__BB4_7;
	mov.u32 	%r28, %ctaid.x;
	mul.lo.s32 	%r3, %r25, %r28;
	add.s32 	%r29, %r1, 1;
	max.s32 	%r4, %r2, %r29;
	sub.s32 	%r30, %r4, %r1;
	and.b32  	%r5, %r30, 3;
	setp.eq.s32 	%p2, %r5, 0;
	mov.u32 	%r38, %r1;
	@%p2 bra 	$L__BB4_4;
	mad.lo.s32 	%r34, %r3, 19, %r1;
	add.s32 	%r33, %r1, %r3;
	neg.s32 	%r32, %r5;
	add.s32 	%r38, %r1, %r5;
$L__BB4_3:
	.pragma "nounroll";
	mul.wide.s32 	%rd5, %r34, 8;
	add.s64 	%rd6, %rd1, %rd5;
	mul.wide.s32 	%rd7, %r33, 8;
	add.s64 	%rd8, %rd2, %rd7;
	ld.global.f64 	%fd1, [%rd8];
	st.global.f64 	[%rd6], %fd1;
	add.s32 	%r34, %r34, 1;
	add.s32 	%r33, %r33, 1;
	add.s32 	%r32, %r32, 1;
	setp.ne.s32 	%p3, %r32, 0;
	@%p3 bra 	$L__BB4_3;
$L__BB4_4:
	sub.s32 	%r31, %r1, %r4;
	setp.gt.u32 	%p4, %r31, -4;
	@%p4 bra 	$L__BB4_7;
	mad.lo.s32 	%r37, %r3, 19, %r38;
	add.s32 	%r36, %r38, %r3;
$L__BB4_6:
	mul.wide.s32 	%rd9, %r36, 8;
	add.s64 	%rd10, %rd2, %rd9;
	ld.global.f64 	%fd2, [%rd10];
	mul.wide.s32 	%rd11, %r37, 8;
	add.s64 	%rd12, %rd1, %rd11;
	st.global.f64 	[%rd12], %fd2;
	ld.global.f64 	%fd3, [%rd10+8];
	st.global.f64 	[%rd12+8], %fd3;
	ld.global.f64 	%fd4, [%rd10+16];
	st.global.f64 	[%rd12+16], %fd4;
	ld.global.f64 	%fd5, [%rd10+24];
	st.global.f64 	[%rd12+24], %fd5;
	add.s32 	%r38, %r38, 4;
	add.s32 	%r37, %r37, 4;
	add.s32 	%r36, %r36, 4;
	setp.lt.s32 	%p5, %r38, %r2;
	@%p5 bra 	$L__BB4_6;
$L__BB4_7:
	ret;

}
	// .globl	_Z15computeVelocityPdiiS_dii
.visible .entry _Z15computeVelocityPdiiS_dii(
	.param .u64 .ptr .align 1 _Z15computeVelocityPdiiS_dii_param_0,
	.param .u32 _Z15computeVelocityPdiiS_dii_param_1,
	.param .u32 _Z15computeVelocityPdiiS_dii_param_2,
	.param .u64 .ptr .align 1 _Z15computeVelocityPdiiS_dii_param_3,
	.param .f64 _Z15computeVelocityPdiiS_dii_param_4,
	.param .u32 _Z15computeVelocityPdiiS_dii_param_5,
	.param .u32 _Z15computeVelocityPdiiS_dii_param_6
)
{
	.reg .pred 	%p<7>;
	.reg .b32 	%r<21>;
	.reg .b64 	%rd<11>;
	.reg .b64 	%fd<17>;

	ld.param.u64 	%rd3, [_Z15computeVelocityPdiiS_dii_param_0];
	ld.param.u32 	%r9, [_Z15computeVelocityPdiiS_dii_param_1];
	ld.param.u32 	%r10, [_Z15computeVelocityPdiiS_dii_param_2];
	ld.param.u64 	%rd2, [_Z15computeVelocityPdiiS_dii_param_3];
	ld.param.f64 	%fd5, [_Z15computeVelocityPdiiS_dii_param_4];
	cvta.to.global.u64 	%rd1, %rd3;
	mov.u32 	%r1, %tid.x;
	mul.lo.s32 	%r11, %r9, %r1;
	mul.lo.s32 	%r2, %r11, %r10;
	setp.lt.s32 	%p1, %r9, 1;
	mov.f64 	%fd15, 0d0000000000000000;
	@%p1 bra 	$L__BB5_5;
	mov.b32 	%r19, 0;
$L__BB5_2:
	add.s32 	%r13, %r19, %r2;
	mul.wide.s32 	%rd4, %r13, 8;
	add.s64 	%rd5, %rd1, %rd4;
	ld.global.f64 	%fd7, [%rd5];
	setp.ltu.f64 	%p2, %fd7, 0dC04B800000000000;
	@%p2 bra 	$L__BB5_4;
	sub.s32 	%r14, %r19, %r2;
	cvt.rn.f64.s32 	%fd8, %r14;
	mul.f64 	%fd15, %fd5, %fd8;
	bra.uni 	$L__BB5_5;
$L__BB5_4:
	add.s32 	%r19, %r19, 1;
	setp.ne.s32 	%p3, %r19, %r9;
	@%p3 bra 	$L__BB5_2;
$L__BB5_5:
	setp.lt.s32 	%p4, %r9, 1;
	add.s32 	%r15, %r10, -1;
	mul.lo.s32 	%r5, %r15, %r9;
	mul.lo.s32 	%r6, %r10, %r9;
	mov.f64 	%fd16, 0d0000000000000000;
	@%p4 bra 	$L__BB5_10;
	mov.u32 	%r20, %r5;
$L__BB5_7:
	add.s32 	%r16, %r20, %r2;
	mul.wide.s32 	%rd6, %r16, 8;
	add.s64 	%rd7, %rd1, %rd6;
	ld.global.f64 	%fd11, [%rd7];
	setp.ltu.f64 	%p5, %fd11, 0dC04B800000000000;
	@%p5 bra 	$L__BB5_9;
	add.s32 	%r17, %r2, %r5;
	sub.s32 	%r18, %r20, %r17;
	cvt.rn.f64.s32 	%fd12, %r18;
	mul.f64 	%fd16, %fd5, %fd12;
	bra.uni 	$L__BB5_10;
$L__BB5_9:
	add.s32 	%r20, %r20, 1;
	setp.lt.s32 	%p6, %r20, %r6;
	@%p6 bra 	$L__BB5_7;
$L__BB5_10:
	cvta.to.global.u64 	%rd8, %rd2;
	sub.f64 	%fd14, %fd16, %fd15;
	mul.wide.u32 	%rd9, %r1, 8;
	add.s64 	%rd10, %rd8, %rd9;
	st.global.f64 	[%rd10], %fd14;
	ret;

}
	// .globl	_Z12computeLocalPiiS_
.visible .entry _Z12computeLocalPiiS_(
	.param .u64 .ptr .align 1 _Z12computeLocalPiiS__param_0,
	.param .u32 _Z12computeLocalPiiS__param_1,
	.param .u64 .ptr .align 1 _Z12computeLocalPiiS__param_2
)
{
	.reg .b32 	%r<10>;
	.reg .b64 	%rd<9>;

	ld.param.u64 	%rd1, [_Z12computeLocalPiiS__param_0];
	ld.param.u32 	%r1, [_Z12computeLocalPiiS__param_1];
	ld.param.u64 	%rd2, [_Z12computeLocalPiiS__param_2];
	cvta.to.global.u64 	%rd3, %rd2;
	cvta.to.global.u64 	%rd4, %rd1;
	mov.u32 	%r2, %ctaid.x;
	add.s32 	%r3, %r1, -1;
	mov.u32 	%r4, %tid.x;
	mad.lo.s32 	%r5, %r3, %r2, %r4;
	add.s32 	%r6, %r5, %r2;
	mul.wide.s32 	%rd5, %r6, 4;
	add.s64 	%rd6, %rd4, %rd5;
	ld.global.u32 	%r7, [%rd6+4];
	ld.global.u32 	%r8, [%rd6];
	sub.s32 	%r9, %r7, %r8;
	mul.wide.s32 	%rd7, %r5, 4;
	add.s64 	%rd8, %rd3, %rd7;
	st.global.u32 	[%rd8], %r9;
	ret;

}
	// .globl	_Z15init_randomNumsP17curandStateXORWOWi
.visible .entry _Z15init_randomNumsP17curandStateXORWOWi(
	.param .u64 .ptr .align 1 _Z15init_randomNumsP17curandStateXORWOWi_param_0,
	.param .u32 _Z15init_randomNumsP17curandStateXORWOWi_param_1
)
{
	.reg .pred 	%p<46>;
	.reg .b32 	%r<808>;
	.reg .b64 	%rd<30>;

	ld.param.u64 	%rd14, [_Z15init_randomNumsP17curandStateXORWOWi_param_0];
	ld.param.u32 	%r364, [_Z15init_randomNumsP17curandStateXORWOWi_param_1];
	cvta.to.global.u64 	%rd15, %rd14;
	mov.u32 	%r365, %ntid.x;
	mov.u32 	%r366, %ctaid.x;
	mov.u32 	%r367, %tid.x;
	mad.lo.s32 	%r368, %r365, %r366, %r367;
	add.s32 	%r369, %r367, %r366;
	add.s32 	%r370, %r369, %r364;
	cvt.s64.s32 	%rd28, %r368;
	add.s32 	%r371, %r365, %r367;
	cvt.u64.u32 	%rd2, %r371;
	mul.wide.s32 	%rd16, %r368, 48;
	add.s64 	%rd3, %rd15, %rd16;
	xor.b32  	%r372, %r370, -1429050551;
	mul.lo.s32 	%r373, %r372, 1099087573;
	add.s32 	%r1, %r373, -638133224;
	add.s32 	%r374, %r373, 123456789;
	st.global.v2.u32 	[%rd3], {%r1, %r374};
	xor.b32  	%r375, %r373, 362436069;
	mov.b32 	%r376, -123459836;
	st.global.v2.u32 	[%rd3+8], {%r375, %r376};
	add.s32 	%r377, %r373, 5783321;
	mov.b32 	%r378, -589760388;
	st.global.v2.u32 	[%rd3+16], {%r378, %r377};
	setp.eq.s32 	%p1, %r368, 0;
	@%p1 bra 	$L__BB7_42;
	mov.b32 	%r620, 0;
$L__BB7_2:
	and.b64  	%rd5, %rd28, 3;
	setp.eq.s64 	%p2, %rd5, 0;
	@%p2 bra 	$L__BB7_41;
	mul.wide.u32 	%rd17, %r620, 3200;
	mov.u64 	%rd18, precalc_xorwow_matrix;
	add.s64 	%rd6, %rd18, %rd17;
	cvt.u32.u64 	%r3, %rd5;
	mov.b32 	%r621, 0;
$L__BB7_4:
	mov.b32 	%r634, 0;
	mov.u32 	%r635, %r634;
	mov.u32 	%r636, %r634;
	mov.u32 	%r637, %r634;
	mov.u32 	%r638, %r634;
	mov.u32 	%r627, %r634;
$L__BB7_5:
	mul.wide.u32 	%rd19, %r627, 4;
	add.s64 	%rd20, %rd3, %rd19;
	ld.global.u32 	%r11, [%rd20+4];
	shl.b32 	%r12, %r627, 5;
	mov.b32 	%r633, 0;
$L__BB7_6:
	.pragma "nounroll";
	shr.u32 	%r383, %r11, %r633;
	and.b32  	%r384, %r383, 1;
	setp.eq.b32 	%p3, %r384, 1;
	not.pred 	%p4, %p3;
	add.s32 	%r385, %r12, %r633;
	mul.lo.s32 	%r386, %r385, 5;
	mul.wide.u32 	%rd21, %r386, 4;
	add.s64 	%rd7, %rd6, %rd21;
	@%p4 bra 	$L__BB7_8;
	ld.global.u32 	%r387, [%rd7];
	xor.b32  	%r638, %r638, %r387;
	ld.global.u32 	%r388, [%rd7+4];
	xor.b32  	%r637, %r637, %r388;
	ld.global.u32 	%r389, [%rd7+8];
	xor.b32  	%r636, %r636, %r389;
	ld.global.u32 	%r390, [%rd7+12];
	xor.b32  	%r635, %r635, %r390;
	ld.global.u32 	%r391, [%rd7+16];
	xor.b32  	%r634, %r634, %r391;
$L__BB7_8:
	and.b32  	%r393, %r383, 2;
	setp.eq.s32 	%p5, %r393, 0;
	@%p5 bra 	$L__BB7_10;
	ld.global.u32 	%r394, [%rd7+20];
	xor.b32  	%r638, %r638, %r394;
	ld.global.u32 	%r395, [%rd7+24];
	xor.b32  	%r637, %r637, %r395;
	ld.global.u32 	%r396, [%rd7+28];
	xor.b32  	%r636, %r636, %r396;
	ld.global.u32 	%r397, [%rd7+32];
	xor.b32  	%r635, %r635, %r397;
	ld.global.u32 	%r398, [%rd7+36];
	xor.b32  	%r634, %r634, %r398;
$L__BB7_10:
	and.b32  	%r400, %r383, 4;
	setp.eq.s32 	%p6, %r400, 0;
	@%p6 bra 	$L__BB7_12;
	ld.global.u32 	%r401, [%rd7+40];
	xor.b32  	%r638, %r638, %r401;
	ld.global.u32 	%r402, [%rd7+44];
	xor.b32  	%r637, %r637, %r402;
	ld.global.u32 	%r403, [%rd7+48];
	xor.b32  	%r636, %r636, %r403;
	ld.global.u32 	%r404, [%rd7+52];
	xor.b32  	%r635, %r635, %r404;
	ld.global.u32 	%r405, [%rd7+56];
	xor.b32  	%r634, %r634, %r405;
$L__BB7_12:
	and.b32  	%r407, %r383, 8;
	setp.eq.s32 	%p7, %r407, 0;
	@%p7 bra 	$L__BB7_14;
	ld.global.u32 	%r408, [%rd7+60];
	xor.b32  	%r638, %r638, %r408;
	ld.global.u32 	%r409, [%rd7+64];
	xor.b32  	%r637, %r637, %r409;
	ld.global.u32 	%r410, [%rd7+68];
	xor.b32  	%r636, %r636, %r410;
	ld.global.u32 	%r411, [%rd7+72];
	xor.b32  	%r635, %r635, %r411;
	ld.global.u32 	%r412, [%rd7+76];
	xor.b32  	%r634, %r634, %r412;
$L__BB7_14:
	and.b32  	%r414, %r383, 16;
	setp.eq.s32 	%p8, %r414, 0;
	@%p8 bra 	$L__BB7_16;
	ld.global.u32 	%r415, [%rd7+80];
	xor.b32  	%r638, %r638, %r415;
	ld.global.u32 	%r416, [%rd7+84];
	xor.b32  	%r637, %r637, %r416;
	ld.global.u32 	%r417, [%rd7+88];
	xor.b32  	%r636, %r636, %r417;
	ld.global.u32 	%r418, [%rd7+92];
	xor.b32  	%r635, %r635, %r418;
	ld.global.u32 	%r419, [%rd7+96];
	xor.b32  	%r634, %r634, %r419;
$L__BB7_16:
	and.b32  	%r421, %r383, 32;
	setp.eq.s32 	%p9, %r421, 0;
	@%p9 bra 	$L__BB7_18;
	ld.global.u32 	%r422, [%rd7+100];
	xor.b32  	%r638, %r638, %r422;
	ld.global.u32 	%r423, [%rd7+104];
	xor.b32  	%r637, %r637, %r423;
	ld.global.u32 	%r424, [%rd7+108];
	xor.b32  	%r636, %r636, %r424;
	ld.global.u32 	%r425, [%rd7+112];
	xor.b32  	%r635, %r635, %r425;
	ld.global.u32 	%r426, [%rd7+116];
	xor.b32  	%r634, %r634, %r426;
$L__BB7_18:
	and.b32  	%r428, %r383, 64;
	setp.eq.s32 	%p10, %r428, 0;
	@%p10 bra 	$L__BB7_20;
	ld.global.u32 	%r429, [%rd7+120];
	xor.b32  	%r638, %r638, %r429;
	ld.global.u32 	%r430, [%rd7+124];
	xor.b32  	%r637, %r637, %r430;
	ld.global.u32 	%r431, [%rd7+128];
	xor.b32  	%r636, %r636, %r431;
	ld.global.u32 	%r432, [%rd7+132];
	xor.b32  	%r635, %r635, %r432;
	ld.global.u32 	%r433, [%rd7+136];
	xor.b32  	%r634, %r634, %r433;
$L__BB7_20:
	and.b32  	%r435, %r383, 128;
	setp.eq.s32 	%p11, %r435, 0;
	@%p11 bra 	$L__BB7_22;
	ld.global.u32 	%r436, [%rd7+140];
	xor.b32  	%r638, %r638, %r436;
	ld.global.u32 	%r437, [%rd7+144];
	xor.b32  	%r637, %r637, %r437;
	ld.global.u32 	%r438, [%rd7+148];
	xor.b32  	%r636, %r636, %r438;
	ld.global.u32 	%r439, [%rd7+152];
	xor.b32  	%r635, %r635, %r439;
	ld.global.u32 	%r440, [%rd7+156];
	xor.b32  	%r634, %r634, %r440;
$L__BB7_22:
	and.b32  	%r442, %r383, 256;
	setp.eq.s32 	%p12, %r442, 0;
	@%p12 bra 	$L__BB7_24;
	ld.global.u32 	%r443, [%rd7+160];
	xor.b32  	%r638, %r638, %r443;
	ld.global.u32 	%r444, [%rd7+164];
	xor.b32  	%r637, %r637, %r444;
	ld.global.u32 	%r445, [%rd7+168];
	xor.b32  	%r636, %r636, %r445;
	ld.global.u32 	%r446, [%rd7+172];
	xor.b32  	%r635, %r635, %r446;
	ld.global.u32 	%r447, [%rd7+176];
	xor.b32  	%r634, %r634, %r447;
$L__BB7_24:
	and.b32  	%r449, %r383, 512;
	setp.eq.s32 	%p13, %r449, 0;
	@%p13 bra 	$L__BB7_26;
	ld.global.u32 	%r450, [%rd7+180];
	xor.b32  	%r638, %r638, %r450;
	ld.global.u32 	%r451, [%rd7+184];
	xor.b32  	%r637, %r637, %r451;
	ld.global.u32 	%r452, [%rd7+188];
	xor.b32  	%r636, %r636, %r452;
	ld.global.u32 	%r453, [%rd7+192];
	xor.b32  	%r635, %r635, %r453;
	ld.global.u32 	%r454, [%rd7+196];
	xor.b32  	%r634, %r634, %r454;
$L__BB7_26:
	and.b32  	%r456, %r383, 1024;
	setp.eq.s32 	%p14, %r456, 0;
	@%p14 bra 	$L__BB7_28;
	ld.global.u32 	%r457, [%rd7+200];
	xor.b32  	%r638, %r638, %r457;
	ld.global.u32 	%r458, [%rd7+204];
	xor.b32  	%r637, %r637, %r458;
	ld.global.u32 	%r459, [%rd7+208];
	xor.b32  	%r636, %r636, %r459;
	ld.global.u32 	%r460, [%rd7+212];
	xor.b32  	%r635, %r635, %r460;
	ld.global.u32 	%r461, [%rd7+216];
	xor.b32  	%r634, %r634, %r461;
$L__BB7_28:
	and.b32  	%r463, %r383, 2048;
	setp.eq.s32 	%p15, %r463, 0;
	@%p15 bra 	$L__BB7_30;
	ld.global.u32 	%r464, [%rd7+220];
	xor.b32  	%r638, %r638, %r464;
	ld.global.u32 	%r465, [%rd7+224];
	xor.b32  	%r637, %r637, %r465;
	ld.global.u32 	%r466, [%rd7+228];
	xor.b32  	%r636, %r636, %r466;
	ld.global.u32 	%r467, [%rd7+232];
	xor.b32  	%r635, %r635, %r467;
	ld.global.u32 	%r468, [%rd7+236];
	xor.b32  	%r634, %r634, %r468;
$L__BB7_30:
	and.b32  	%r470, %r383, 4096;
	setp.eq.s32 	%p16, %r470, 0;
	@%p16 bra 	$L__BB7_32;
	ld.global.u32 	%r471, [%rd7+240];
	xor.b32  	%r638, %r638, %r471;
	ld.global.u32 	%r472, [%rd7+244];
	xor.b32  	%r637, %r637, %r472;
	ld.global.u32 	%r473, [%rd7+248];
	xor.b32  	%r636, %r636, %r473;
	ld.global.u32 	%r474, [%rd7+252];
	xor.b32  	%r635, %r635, %r474;
	ld.global.u32 	%r475, [%rd7+256];
	xor.b32  	%r634, %r634, %r475;
$L__BB7_32:
	and.b32  	%r477, %r383, 8192;
	setp.eq.s32 	%p17, %r477, 0;
	@%p17 bra 	$L__BB7_34;
	ld.global.u32 	%r478, [%rd7+260];
	xor.b32  	%r638, %r638, %r478;
	ld.global.u32 	%r479, [%rd7+264];
	xor.b32  	%r637, %r637, %r479;
	ld.global.u32 	%r480, [%rd7+268];
	xor.b32  	%r636, %r636, %r480;
	ld.global.u32 	%r481, [%rd7+272];
	xor.b32  	%r635, %r635, %r481;
	ld.global.u32 	%r482, [%rd7+276];
	xor.b32  	%r634, %r634, %r482;
$L__BB7_34:
	and.b32  	%r484, %r383, 16384;
	setp.eq.s32 	%p18, %r484, 0;
	@%p18 bra 	$L__BB7_36;
	ld.global.u32 	%r485, [%rd7+280];
	xor.b32  	%r638, %r638, %r485;
	ld.global.u32 	%r486, [%rd7+284];
	xor.b32  	%r637, %r637, %r486;
	ld.global.u32 	%r487, [%rd7+288];
	xor.b32  	%r636, %r636, %r487;
	ld.global.u32 	%r488, [%rd7+292];
	xor.b32  	%r635, %r635, %r488;
	ld.global.u32 	%r489, [%rd7+296];
	xor.b32  	%r634, %r634, %r489;
$L__BB7_36:
	and.b32  	%r491, %r383, 32768;
	setp.eq.s32 	%p19, %r491, 0;
	@%p19 bra 	$L__BB7_38;
	ld.global.u32 	%r492, [%rd7+300];
	xor.b32  	%r638, %r638, %r492;
	ld.global.u32 	%r493, [%rd7+304];
	xor.b32  	%r637, %r637, %r493;
	ld.global.u32 	%r494, [%rd7+308];
	xor.b32  	%r636, %r636, %r494;
	ld.global.u32 	%r495, [%rd7+312];
	xor.b32  	%r635, %r635, %r495;
	ld.global.u32 	%r496, [%rd7+316];
	xor.b32  	%r634, %r634, %r496;
$L__BB7_38:
	add.s32 	%r633, %r633, 16;
	setp.ne.s32 	%p20, %r633, 32;
	@%p20 bra 	$L__BB7_6;
	mad.lo.s32 	%r497, %r627, -31, %r12;
	add.s32 	%r627, %r497, 1;
	setp.ne.s32 	%p21, %r627, 5;
	@%p21 bra 	$L__BB7_5;
	st.global.u32 	[%rd3+4], %r638;
	st.global.u32 	[%rd3+8], %r637;
	st.global.u32 	[%rd3+12], %r636;
	st.global.u32 	[%rd3+16], %r635;
	st.global.u32 	[%rd3+20], %r634;
	add.s32 	%r621, %r621, 1;
	setp.lt.u32 	%p22, %r621, %r3;
	@%p22 bra 	$L__BB7_4;
$L__BB7_41:
	shr.u64 	%rd8, %rd28, 2;
	add.s32 	%r620, %r620, 1;
	setp.lt.u64 	%p23, %rd28, 4;
	mov.u64 	%rd28, %rd8;
	@%p23 bra 	$L__BB7_42;
	bra.uni 	$L__BB7_2;
$L__BB7_42:
	mov.b32 	%r714, 0;
	mov.u64 	%rd23, precalc_xorwow_offset_matrix;
	mov.u64 	%rd29, %rd2;
$L__BB7_43:
	and.b64  	%rd10, %rd29, 3;
	setp.eq.s64 	%p24, %rd10, 0;
	@%p24 bra 	$L__BB7_82;
	mul.wide.u32 	%rd22, %r714, 3200;
	add.s64 	%rd11, %rd23, %rd22;
	cvt.u32.u64 	%r184, %rd10;
	mov.b32 	%r715, 0;
$L__BB7_45:
	mov.b32 	%r728, 0;
	mov.u32 	%r729, %r728;
	mov.u32 	%r730, %r728;
	mov.u32 	%r731, %r728;
	mov.u32 	%r732, %r728;
	mov.u32 	%r721, %r728;
$L__BB7_46:
	mul.wide.u32 	%rd24, %r721, 4;
	add.s64 	%rd25, %rd3, %rd24;
	ld.global.u32 	%r192, [%rd25+4];
	shl.b32 	%r193, %r721, 5;
	mov.b32 	%r727, 0;
$L__BB7_47:
	.pragma "nounroll";
	shr.u32 	%r502, %r192, %r727;
	and.b32  	%r503, %r502, 1;
	setp.eq.b32 	%p25, %r503, 1;
	not.pred 	%p26, %p25;
	add.s32 	%r504, %r193, %r727;
	mul.lo.s32 	%r505, %r504, 5;
	mul.wide.u32 	%rd26, %r505, 4;
	add.s64 	%rd12, %rd11, %rd26;
	@%p26 bra 	$L__BB7_49;
	ld.global.u32 	%r506, [%rd12];
	xor.b32  	%r732, %r732, %r506;
	ld.global.u32 	%r507, [%rd12+4];
	xor.b32  	%r731, %r731, %r507;
	ld.global.u32 	%r508, [%rd12+8];
	xor.b32  	%r730, %r730, %r508;
	ld.global.u32 	%r509, [%rd12+12];
	xor.b32  	%r729, %r729, %r509;
	ld.global.u32 	%r510, [%rd12+16];
	xor.b32  	%r728, %r728, %r510;
$L__BB7_49:
	and.b32  	%r512, %r502, 2;
	setp.eq.s32 	%p27, %r512, 0;
	@%p27 bra 	$L__BB7_51;
	ld.global.u32 	%r513, [%rd12+20];
	xor.b32  	%r732, %r732, %r513;
	ld.global.u32 	%r514, [%rd12+24];
	xor.b32  	%r731, %r731, %r514;
	ld.global.u32 	%r515, [%rd12+28];
	xor.b32  	%r730, %r730, %r515;
	ld.global.u32 	%r516, [%rd12+32];
	xor.b32  	%r729, %r729, %r516;
	ld.global.u32 	%r517, [%rd12+36];
	xor.b32  	%r728, %r728, %r517;
$L__BB7_51:
	and.b32  	%r519, %r502, 4;
	setp.eq.s32 	%p28, %r519, 0;
	@%p28 bra 	$L__BB7_53;
	ld.global.u32 	%r520, [%rd12+40];
	xor.b32  	%r732, %r732, %r520;
	ld.global.u32 	%r521, [%rd12+44];
	xor.b32  	%r731, %r731, %r521;
	ld.global.u32 	%r522, [%rd12+48];
	xor.b32  	%r730, %r730, %r522;
	ld.global.u32 	%r523, [%rd12+52];
	xor.b32  	%r729, %r729, %r523;
	ld.global.u32 	%r524, [%rd12+56];
	xor.b32  	%r728, %r728, %r524;
$L__BB7_53:
	and.b32  	%r526, %r502, 8;
	setp.eq.s32 	%p29, %r526, 0;
	@%p29 bra 	$L__BB7_55;
	ld.global.u32 	%r527, [%rd12+60];
	xor.b32  	%r732, %r732, %r527;
	ld.global.u32 	%r528, [%rd12+64];
	xor.b32  	%r731, %r731, %r528;
	ld.global.u32 	%r529, [%rd12+68];
	xor.b32  	%r730, %r730, %r529;
	ld.global.u32 	%r530, [%rd12+72];
	xor.b32  	%r729, %r729, %r530;
	ld.global.u32 	%r531, [%rd12+76];
	xor.b32  	%r728, %r728, %r531;
$L__BB7_55:
	and.b32  	%r533, %r502, 16;
	setp.eq.s32 	%p30, %r533, 0;
	@%p30 bra 	$L__BB7_57;
	ld.global.u32 	%r534, [%rd12+80];
	xor.b32  	%r732, %r732, %r534;
	ld.global.u32 	%r535, [%rd12+84];
	xor.b32  	%r731, %r731, %r535;
	ld.global.u32 	%r536, [%rd12+88];
	xor.b32  	%r730, %r730, %r536;
	ld.global.u32 	%r537, [%rd12+92];
	xor.b32  	%r729, %r729, %r537;
	ld.global.u32 	%r538, [%rd12+96];
	xor.b32  	%r728, %r728, %r538;
$L__BB7_57:
	and.b32  	%r540, %r502, 32;
	setp.eq.s32 	%p31, %r540, 0;
	@%p31 bra 	$L__BB7_59;
	ld.global.u32 	%r541, [%rd12+100];
	xor.b32  	%r732, %r732, %r541;
	ld.global.u32 	%r542, [%rd12+104];
	xor.b32  	%r731, %r731, %r542;
	ld.global.u32 	%r543, [%rd12+108];
	xor.b32  	%r730, %r730, %r543;
	ld.global.u32 	%r544, [%rd12+112];
	xor.b32  	%r729, %r729, %r544;
	ld.global.u32 	%r545, [%rd12+116];
	xor.b32  	%r728, %r728, %r545;
$L__BB7_59:
	and.b32  	%r547, %r502, 64;
	setp.eq.s32 	%p32, %r547, 0;
	@%p32 bra 	$L__BB7_61;
	ld.global.u32 	%r548, [%rd12+120];
	xor.b32  	%r732, %r732, %r548;
	ld.global.u32 	%r549, [%rd12+124];
	xor.b32  	%r731, %r731, %r549;
	ld.global.u32 	%r550, [%rd12+128];
	xor.b32  	%r730, %r730, %r550;
	ld.global.u32 	%r551, [%rd12+132];
	xor.b32  	%r729, %r729, %r551;
	ld.global.u32 	%r552, [%rd12+136];
	xor.b32  	%r728, %r728, %r552;
$L__BB7_61:
	and.b32  	%r554, %r502, 128;
	setp.eq.s32 	%p33, %r554, 0;
	@%p33 bra 	$L__BB7_63;
	ld.global.u32 	%r555, [%rd12+140];
	xor.b32  	%r732, %r732, %r555;
	ld.global.u32 	%r556, [%rd12+144];
	xor.b32  	%r731, %r731, %r556;
	ld.global.u32 	%r557, [%rd12+148];
	xor.b32  	%r730, %r730, %r557;
	ld.global.u32 	%r558, [%rd12+152];
	xor.b32  	%r729, %r729, %r558;
	ld.global.u32 	%r559, [%rd12+156];
	xor.b32  	%r728, %r728, %r559;
$L__BB7_63:
	and.b32  	%r561, %r502, 256;
	setp.eq.s32 	%p34, %r561, 0;
	@%p34 bra 	$L__BB7_65;
	ld.global.u32 	%r562, [%rd12+160];
	xor.b32  	%r732, %r732, %r562;
	ld.global.u32 	%r563, [%rd12+164];
	xor.b32  	%r731, %r731, %r563;
	ld.global.u32 	%r564, [%rd12+168];
	xor.b32  	%r730, %r730, %r564;
	ld.global.u32 	%r565, [%rd12+172];
	xor.b32  	%r729, %r729, %r565;
	ld.global.u32 	%r566, [%rd12+176];
	xor.b32  	%r728, %r728, %r566;
$L__BB7_65:
	and.b32  	%r568, %r502, 512;
	setp.eq.s32 	%p35, %r568, 0;
	@%p35 bra 	$L__BB7_67;
	ld.global.u32 	%r569, [%rd12+180];
	xor.b32  	%r732, %r732, %r569;
	ld.global.u32 	%r570, [%rd12+184];
	xor.b32  	%r731, %r731, %r570;
	ld.global.u32 	%r571, [%rd12+188];
	xor.b32  	%r730, %r730, %r571;
	ld.global.u32 	%r572, [%rd12+192];
	xor.b32  	%r729, %r729, %r572;
	ld.global.u32 	%r573, [%rd12+196];
	xor.b32  	%r728, %r728, %r573;
$L__BB7_67:
	and.b32  	%r575, %r502, 1024;
	setp.eq.s32 	%p36, %r575, 0;
	@%p36 bra 	$L__BB7_69;
	ld.global.u32 	%r576, [%rd12+200];
	xor.b32  	%r732, %r732, %r576;
	ld.global.u32 	%r577, [%rd12+204];
	xor.b32  	%r731, %r731, %r577;
	ld.global.u32 	%r578, [%rd12+208];
	xor.b32  	%r730, %r730, %r578;
	ld.global.u32 	%r579, [%rd12+212];
	xor.b32  	%r729, %r729, %r579;
	ld.global.u32 	%r580, [%rd12+216];
	xor.b32  	%r728, %r728, %r580;
$L__BB7_69:
	and.b32  	%r582, %r502, 2048;
	setp.eq.s32 	%p37, %r582, 0;
	@%p37 bra 	$L__BB7_71;
	ld.global.u32 	%r583, [%rd12+220];
	xor.b32  	%r732, %r732, %r583;
	ld.global.u32 	%r584, [%rd12+224];
	xor.b32  	%r731, %r731, %r584;
	ld.global.u32 	%r585, [%rd12+228];
	xor.b32  	%r730, %r730, %r585;
	ld.global.u32 	%r586, [%rd12+232];
	xor.b32  	%r729, %r729, %r586;
	ld.global.u32 	%r587, [%rd12+236];
	xor.b32  	%r728, %r728, %r587;
$L__BB7_71:
	and.b32  	%r589, %r502, 4096;
	setp.eq.s32 	%p38, %r589, 0;
	@%p38 bra 	$L__BB7_73;
	ld.global.u32 	%r590, [%rd12+240];
	xor.b32  	%r732, %r732, %r590;
	ld.global.u32 	%r591, [%rd12+244];
	xor.b32  	%r731, %r731, %r591;
	ld.global.u32 	%r592, [%rd12+248];
	xor.b32  	%r730, %r730, %r592;
	ld.global.u32 	%r593, [%rd12+252];
	xor.b32  	%r729, %r729, %r593;
	ld.global.u32 	%r594, [%rd12+256];
	xor.b32  	%r728, %r728, %r594;
$L__BB7_73:
	and.b32  	%r596, %r502, 8192;
	setp.eq.s32 	%p39, %r596, 0;
	@%p39 bra 	$L__BB7_75;
	ld.global.u32 	%r597, [%rd12+260];
	xor.b32  	%r732, %r732, %r597;
	ld.global.u32 	%r598, [%rd12+264];
	xor.b32  	%r731, %r731, %r598;
	ld.global.u32 	%r599, [%rd12+268];
	xor.b32  	%r730, %r730, %r599;
	ld.global.u32 	%r600, [%rd12+272];
	xor.b32  	%r729, %r729, %r600;
	ld.global.u32 	%r601, [%rd12+276];
	xor.b32  	%r728, %r728, %r601;
$L__BB7_75:
	and.b32  	%r603, %r502, 16384;
	setp.eq.s32 	%p40, %r603, 0;
	@%p40 bra 	$L__BB7_77;
	ld.global.u32 	%r604, [%rd12+280];
	xor.b32  	%r732, %r732, %r604;
	ld.global.u32 	%r605, [%rd12+284];
	xor.b32  	%r731, %r731, %r605;
	ld.global.u32 	%r606, [%rd12+288];
	xor.b32  	%r730, %r730, %r606;
	ld.global.u32 	%r607, [%rd12+292];
	xor.b32  	%r729, %r729, %r607;
	ld.global.u32 	%r608, [%rd12+296];
	xor.b32  	%r728, %r728, %r608;
$L__BB7_77:
	and.b32  	%r610, %r502, 32768;
	setp.eq.s32 	%p41, %r610, 0;
	@%p41 bra 	$L__BB7_79;
	ld.global.u32 	%r611, [%rd12+300];
	xor.b32  	%r732, %r732, %r611;
	ld.global.u32 	%r612, [%rd12+304];
	xor.b32  	%r731, %r731, %r612;
	ld.global.u32 	%r613, [%rd12+308];
	xor.b32  	%r730, %r730, %r613;
	ld.global.u32 	%r614, [%rd12+312];
	xor.b32  	%r729, %r729, %r614;
	ld.global.u32 	%r615, [%rd12+316];
	xor.b32  	%r728, %r728, %r615;
$L__BB7_79:
	add.s32 	%r727, %r727, 16;
	setp.ne.s32 	%p42, %r727, 32;
	@%p42 bra 	$L__BB7_47;
	mad.lo.s32 	%r616, %r721, -31, %r193;
	add.s32 	%r721, %r616, 1;
	setp.ne.s32 	%p43, %r721, 5;
	@%p43 bra 	$L__BB7_46;
	st.global.u32 	[%rd3+4], %r732;
	st.global.u32 	[%rd3+8], %r731;
	st.global.u32 	[%rd3+12], %r730;
	st.global.u32 	[%rd3+16], %r729;
	st.global.u32 	[%rd3+20], %r728;
	add.s32 	%r715, %r715, 1;
	setp.lt.u32 	%p44, %r715, %r184;
	@%p44 bra 	$L__BB7_45;
$L__BB7_82:
	shr.u64 	%rd13, %rd29, 2;
	add.s32 	%r714, %r714, 1;
	setp.gt.u64 	%p45, %rd29, 3;
	mov.u64 	%rd29, %rd13;
	@%p45 bra 	$L__BB7_43;
	cvt.u32.u64 	%r617, %rd2;
	mad.lo.s32 	%r618, %r617, 362437, %r1;
	st.global.u32 	[%rd3], %r618;
	mov.b32 	%r619, 0;
	st.global.v2.u32 	[%rd3+24], {%r619, %r619};
	st.global.u32 	[%rd3+32], %r619;
	mov.b64 	%rd27, 0;
	st.global.u64 	[%rd3+40], %rd27;
	ret;

}
	// .globl	_Z15make_randomNumsPdiii
.visible .entry _Z15make_randomNumsPdiii(
	.param .u64 .ptr .align 1 _Z15make_randomNumsPdiii_param_0,
	.param .u32 _Z15make_randomNumsPdiii_param_1,
	.param .u32 _Z15make_randomNumsPdiii_param_2,
	.param .u32 _Z15make_randomNumsPdiii_param_3
)
{
	.local .align 8 .b8 	__local_depot8[48];
	.reg .b64 	%SP;
	.reg .b64 	%SPL;
	.reg .pred 	%p<76>;
	.reg .b32 	%r<1307>;
	.reg .b32 	%f<71>;
	.reg .b64 	%rd<29>;
	.reg .b64 	%fd<30>;

	mov.u64 	%SPL, __local_depot8;
	ld.param.u64 	%rd12, [_Z15make_randomNumsPdiii_param_0];
	ld.param.u32 	%r579, [_Z15make_randomNumsPdiii_param_1];
	ld.param.u32 	%r580, [_Z15make_randomNumsPdiii_param_2];
	ld.param.u32 	%r581, [_Z15make_randomNumsPdiii_param_3];
	cvta.to.global.u64 	%rd1, %rd12;
	add.u64 	%rd2, %SPL, 0;
	mov.u32 	%r582, %ctaid.x;
	mul.lo.s32 	%r583, %r579, %r582;
	mov.u32 	%r584, %tid.x;
	mad.lo.s32 	%r585, %r583, %r580, %r584;
	cvt.s64.s32 	%rd3, %r585;
	xor.b32  	%r586, %r581, -1429050551;
	mul.lo.s32 	%r587, %r586, 1099087573;
	setp.gt.s32 	%p1, %r581, -1;
	selp.b32 	%r588, -644748465, -1947113066, %p1;
	add.s32 	%r589, %r588, %r587;
	add.s32 	%r1, %r589, 6615241;
	add.s32 	%r1019, %r587, 123456789;
	st.local.v2.u32 	[%rd2], {%r1, %r1019};
	xor.b32  	%r1018, %r587, 362436069;
	add.s32 	%r1017, %r588, 521288629;
	st.local.v2.u32 	[%rd2+8], {%r1018, %r1017};
	xor.b32  	%r1016, %r588, 88675123;
	add.s32 	%r1015, %r587, 5783321;
	st.local.v2.u32 	[%rd2+16], {%r1016, %r1015};
	setp.eq.s32 	%p2, %r585, 0;
	@%p2 bra 	$L__BB8_115;
	mov.b32 	%r1002, 0;
	mov.u64 	%rd28, %rd3;
$L__BB8_2:
	mov.u64 	%rd4, %rd28;
	and.b64  	%rd5, %rd4, 3;
	setp.eq.s64 	%p3, %rd5, 0;
	@%p3 bra 	$L__BB8_114;
	mul.wide.u32 	%rd14, %r1002, 3200;
	mov.u64 	%rd15, precalc_xorwow_matrix;
	add.s64 	%rd6, %rd15, %rd14;
	mov.b32 	%r1015, 0;
	mov.u32 	%r1016, %r1015;
	mov.u32 	%r1017, %r1015;
	mov.u32 	%r1018, %r1015;
	mov.u32 	%r1019, %r1015;
	mov.u32 	%r1008, %r1015;
$L__BB8_4:
	mul.wide.u32 	%rd16, %r1008, 4;
	add.s64 	%rd17, %rd2, %rd16;
	ld.local.u32 	%r19, [%rd17+4];
	shl.b32 	%r20, %r1008, 5;
	mov.b32 	%r1014, 0;
$L__BB8_5:
	.pragma "nounroll";
	shr.u32 	%r593, %r19, %r1014;
	and.b32  	%r594, %r593, 1;
	setp.eq.b32 	%p4, %r594, 1;
	not.pred 	%p5, %p4;
	add.s32 	%r595, %r20, %r1014;
	mul.lo.s32 	%r596, %r595, 5;
	mul.wide.u32 	%rd18, %r596, 4;
	add.s64 	%rd7, %rd6, %rd18;
	@%p5 bra 	$L__BB8_7;
	ld.global.u32 	%r597, [%rd7];
	xor.b32  	%r1019, %r1019, %r597;
	ld.global.u32 	%r598, [%rd7+4];
	xor.b32  	%r1018, %r1018, %r598;
	ld.global.u32 	%r599, [%rd7+8];
	xor.b32  	%r1017, %r1017, %r599;
	ld.global.u32 	%r600, [%rd7+12];
	xor.b32  	%r1016, %r1016, %r600;
	ld.global.u32 	%r601, [%rd7+16];
	xor.b32  	%r1015, %r1015, %r601;
$L__BB8_7:
	and.b32  	%r603, %r593, 2;
	setp.eq.s32 	%p6, %r603, 0;
	@%p6 bra 	$L__BB8_9;
	ld.global.u32 	%r604, [%rd7+20];
	xor.b32  	%r1019, %r1019, %r604;
	ld.global.u32 	%r605, [%rd7+24];
	xor.b32  	%r1018, %r1018, %r605;
	ld.global.u32 	%r606, [%rd7+28];
	xor.b32  	%r1017, %r1017, %r606;
	ld.global.u32 	%r607, [%rd7+32];
	xor.b32  	%r1016, %r1016, %r607;
	ld.global.u32 	%r608, [%rd7+36];
	xor.b32  	%r1015, %r1015, %r608;
$L__BB8_9:
	and.b32  	%r610, %r593, 4;
	setp.eq.s32 	%p7, %r610, 0;
	@%p7 bra 	$L__BB8_11;
	ld.global.u32 	%r611, [%rd7+40];
	xor.b32  	%r1019, %r1019, %r611;
	ld.global.u32 	%r612, [%rd7+44];
	xor.b32  	%r1018, %r1018, %r612;
	ld.global.u32 	%r613, [%rd7+48];
	xor.b32  	%r1017, %r1017, %r613;
	ld.global.u32 	%r614, [%rd7+52];
	xor.b32  	%r1016, %r1016, %r614;
	ld.global.u32 	%r615, [%rd7+56];
	xor.b32  	%r1015, %r1015, %r615;
$L__BB8_11:
	and.b32  	%r617, %r593, 8;
	setp.eq.s32 	%p8, %r617, 0;
	@%p8 bra 	$L__BB8_13;
	ld.global.u32 	%r618, [%rd7+60];
	xor.b32  	%r1019, %r1019, %r618;
	ld.global.u32 	%r619, [%rd7+64];
	xor.b32  	%r1018, %r1018, %r619;
	ld.global.u32 	%r620, [%rd7+68];
	xor.b32  	%r1017, %r1017, %r620;
	ld.global.u32 	%r621, [%rd7+72];
	xor.b32  	%r1016, %r1016, %r621;
	ld.global.u32 	%r622, [%rd7+76];
	xor.b32  	%r1015, %r1015, %r622;
$L__BB8_13:
	and.b32  	%r624, %r593, 16;
	setp.eq.s32 	%p9, %r624, 0;
	@%p9 bra 	$L__BB8_15;
	ld.global.u32 	%r625, [%rd7+80];
	xor.b32  	%r1019, %r1019, %r625;
	ld.global.u32 	%r626, [%rd7+84];
	xor.b32  	%r1018, %r1018, %r626;
	ld.global.u32 	%r627, [%rd7+88];
	xor.b32  	%r1017, %r1017, %r627;
	ld.global.u32 	%r628, [%rd7+92];
	xor.b32  	%r1016, %r1016, %r628;
	ld.global.u32 	%r629, [%rd7+96];
	xor.b32  	%r1015, %r1015, %r629;
$L__BB8_15:
	and.b32  	%r631, %r593, 32;
	setp.eq.s32 	%p10, %r631, 0;
	@%p10 bra 	$L__BB8_17;
	ld.global.u32 	%r632, [%rd7+100];
	xor.b32  	%r1019, %r1019, %r632;
	ld.global.u32 	%r633, [%rd7+104];
	xor.b32  	%r1018, %r1018, %r633;
	ld.global.u32 	%r634, [%rd7+108];
	xor.b32  	%r1017, %r1017, %r634;
	ld.global.u32 	%r635, [%rd7+112];
	xor.b32  	%r1016, %r1016, %r635;
	ld.global.u32 	%r636, [%rd7+116];
	xor.b32  	%r1015, %r1015, %r636;
$L__BB8_17:
	and.b32  	%r638, %r593, 64;
	setp.eq.s32 	%p11, %r638, 0;
	@%p11 bra 	$L__BB8_19;
	ld.global.u32 	%r639, [%rd7+120];
	xor.b32  	%r1019, %r1019, %r639;
	ld.global.u32 	%r640, [%rd7+124];
	xor.b32  	%r1018, %r1018, %r640;
	ld.global.u32 	%r641, [%rd7+128];
	xor.b32  	%r1017, %r1017, %r641;
	ld.global.u32 	%r642, [%rd7+132];
	xor.b32  	%r1016, %r1016, %r642;
	ld.global.u32 	%r643, [%rd7+136];
	xor.b32  	%r1015, %r1015, %r643;
$L__BB8_19:
	and.b32  	%r645, %r593, 128;
	setp.eq.s32 	%p12, %r645, 0;
	@%p12 bra 	$L__BB8_21;
	ld.global.u32 	%r646, [%rd7+140];
	xor.b32  	%r1019, %r1019, %r646;
	ld.global.u32 	%r647, [%rd7+144];
	xor.b32  	%r1018, %r1018, %r647;
	ld.global.u32 	%r648, [%rd7+148];
	xor.b32  	%r1017, %r1017, %r648;
	ld.global.u32 	%r649, [%rd7+152];
	xor.b32  	%r1016, %r1016, %r649;
	ld.global.u32 	%r650, [%rd7+156];
	xor.b32  	%r1015, %r1015, %r650;
$L__BB8_21:
	and.b32  	%r652, %r593, 256;
	setp.eq.s32 	%p13, %r652, 0;
	@%p13 bra 	$L__BB8_23;
	ld.global.u32 	%r653, [%rd7+160];
	xor.b32  	%r1019, %r1019, %r653;
	ld.global.u32 	%r654, [%rd7+164];
	xor.b32  	%r1018, %r1018, %r654;
	ld.global.u32 	%r655, [%rd7+168];
	xor.b32  	%r1017, %r1017, %r655;
	ld.global.u32 	%r656, [%rd7+172];
	xor.b32  	%r1016, %r1016, %r656;
	ld.global.u32 	%r657, [%rd7+176];
	xor.b32  	%r1015, %r1015, %r657;
$L__BB8_23:
	and.b32  	%r659, %r593, 512;
	setp.eq.s32 	%p14, %r659, 0;
	@%p14 bra 	$L__BB8_25;
	ld.global.u32 	%r660, [%rd7+180];
	xor.b32  	%r1019, %r1019, %r660;
	ld.global.u32 	%r661, [%rd7+184];
	xor.b32  	%r1018, %r1018, %r661;
	ld.global.u32 	%r662, [%rd7+188];
	xor.b32  	%r1017, %r1017, %r662;
	ld.global.u32 	%r663, [%rd7+192];
	xor.b32  	%r1016, %r1016, %r663;
	ld.global.u32 	%r664, [%rd7+196];
	xor.b32  	%r1015, %r1015, %r664;
$L__BB8_25:
	and.b32  	%r666, %r593, 1024;
	setp.eq.s32 	%p15, %r666, 0;
	@%p15 bra 	$L__BB8_27;
	ld.global.u32 	%r667, [%rd7+200];
	xor.b32  	%r1019, %r1019, %r667;
	ld.global.u32 	%r668, [%rd7+204];
	xor.b32  	%r1018, %r1018, %r668;
	ld.global.u32 	%r669, [%rd7+208];
	xor.b32  	%r1017, %r1017, %r669;
	ld.global.u32 	%r670, [%rd7+212];
	xor.b32  	%r1016, %r1016, %r670;
	ld.global.u32 	%r671, [%rd7+216];
	xor.b32  	%r1015, %r1015, %r671;
$L__BB8_27:
	and.b32  	%r673, %r593, 2048;
	setp.eq.s32 	%p16, %r673, 0;
	@%p16 bra 	$L__BB8_29;
	ld.global.u32 	%r674, [%rd7+220];
	xor.b32  	%r1019, %r1019, %r674;
	ld.global.u32 	%r675, [%rd7+224];
	xor.b32  	%r1018, %r1018, %r675;
	ld.global.u32 	%r676, [%rd7+228];
	xor.b32  	%r1017, %r1017, %r676;
	ld.global.u32 	%r677, [%rd7+232];
	xor.b32  	%r1016, %r1016, %r677;
	ld.global.u32 	%r678, [%rd7+236];
	xor.b32  	%r1015, %r1015, %r678;
$L__BB8_29:
	and.b32  	%r680, %r593, 4096;
	setp.eq.s32 	%p17, %r680, 0;
	@%p17 bra 	$L__BB8_31;
	ld.global.u32 	%r681, [%rd7+240];
	xor.b32  	%r1019, %r1019, %r681;
	ld.global.u32 	%r682, [%rd7+244];
	xor.b32  	%r1018, %r1018, %r682;
	ld.global.u32 	%r683, [%rd7+248];
	xor.b32  	%r1017, %r1017, %r683;
	ld.global.u32 	%r684, [%rd7+252];
	xor.b32  	%r1016, %r1016, %r684;
	ld.global.u32 	%r685, [%rd7+256];
	xor.b32  	%r1015, %r1015, %r685;
$L__BB8_31:
	and.b32  	%r687, %r593, 8192;
	setp.eq.s32 	%p18, %r687, 0;
	@%p18 bra 	$L__BB8_33;
	ld.global.u32 	%r688, [%rd7+260];
	xor.b32  	%r1019, %r1019, %r688;
	ld.global.u32 	%r689, [%rd7+264];
	xor.b32  	%r1018, %r1018, %r689;
	ld.global.u32 	%r690, [%rd7+268];
	xor.b32  	%r1017, %r1017, %r690;
	ld.global.u32 	%r691, [%rd7+272];
	xor.b32  	%r1016, %r1016, %r691;
	ld.global.u32 	%r692, [%rd7+276];
	xor.b32  	%r1015, %r1015, %r692;
$L__BB8_33:
	and.b32  	%r694, %r593, 16384;
	setp.eq.s32 	%p19, %r694, 0;
	@%p19 bra 	$L__BB8_35;
	ld.global.u32 	%r695, [%rd7+280];
	xor.b32  	%r1019, %r1019, %r695;
	ld.global.u32 	%r696, [%rd7+284];
	xor.b32  	%r1018, %r1018, %r696;
	ld.global.u32 	%r697, [%rd7+288];
	xor.b32  	%r1017, %r1017, %r697;
	ld.global.u32 	%r698, [%rd7+292];
	xor.b32  	%r1016, %r1016, %r698;
	ld.global.u32 	%r699, [%rd7+296];
	xor.b32  	%r1015, %r1015, %r699;
$L__BB8_35:
	and.b32  	%r701, %r593, 32768;
	setp.eq.s32 	%p20, %r701, 0;
	@%p20 bra 	$L__BB8_37;
	ld.global.u32 	%r702, [%rd7+300];
	xor.b32  	%r1019, %r1019, %r702;
	ld.global.u32 	%r703, [%rd7+304];
	xor.b32  	%r1018, %r1018, %r703;
	ld.global.u32 	%r704, [%rd7+308];
	xor.b32  	%r1017, %r1017, %r704;
	ld.global.u32 	%r705, [%rd7+312];
	xor.b32  	%r1016, %r1016, %r705;
	ld.global.u32 	%r706, [%rd7+316];
	xor.b32  	%r1015, %r1015, %r706;
$L__BB8_37:
	add.s32 	%r1014, %r1014, 16;
	setp.ne.s32 	%p21, %r1014, 32;
	@%p21 bra 	$L__BB8_5;
	mad.lo.s32 	%r707, %r1008, -31, %r20;
	add.s32 	%r1008, %r707, 1;
	setp.ne.s32 	%p22, %r1008, 5;
	@%p22 bra 	$L__BB8_4;
	st.local.u32 	[%rd2+4], %r1019;
	st.local.v2.u32 	[%rd2+8], {%r1018, %r1017};
	st.local.v2.u32 	[%rd2+16], {%r1016, %r1015};
	setp.eq.s64 	%p23, %rd5, 1;
	@%p23 bra 	$L__BB8_114;
	mov.b32 	%r1015, 0;
	mov.u32 	%r1016, %r1015;
	mov.u32 	%r1017, %r1015;
	mov.u32 	%r1018, %r1015;
	mov.u32 	%r1019, %r1015;
	mov.u32 	%r1100, %r1015;
$L__BB8_41:
	mul.wide.u32 	%rd19, %r1100, 4;
	add.s64 	%rd20, %rd2, %rd19;
	ld.local.u32 	%r195, [%rd20+4];
	shl.b32 	%r196, %r1100, 5;
	mov.b32 	%r1106, 0;
$L__BB8_42:
	.pragma "nounroll";
	shr.u32 	%r710, %r195, %r1106;
	and.b32  	%r711, %r710, 1;
	setp.eq.b32 	%p24, %r711, 1;
	not.pred 	%p25, %p24;
	add.s32 	%r712, %r196, %r1106;
	mul.lo.s32 	%r713, %r712, 5;
	mul.wide.u32 	%rd21, %r713, 4;
	add.s64 	%rd8, %rd6, %rd21;
	@%p25 bra 	$L__BB8_44;
	ld.global.u32 	%r714, [%rd8];
	xor.b32  	%r1019, %r1019, %r714;
	ld.global.u32 	%r715, [%rd8+4];
	xor.b32  	%r1018, %r1018, %r715;
	ld.global.u32 	%r716, [%rd8+8];
	xor.b32  	%r1017, %r1017, %r716;
	ld.global.u32 	%r717, [%rd8+12];
	xor.b32  	%r1016, %r1016, %r717;
	ld.global.u32 	%r718, [%rd8+16];
	xor.b32  	%r1015, %r1015, %r718;
$L__BB8_44:
	and.b32  	%r720, %r710, 2;
	setp.eq.s32 	%p26, %r720, 0;
	@%p26 bra 	$L__BB8_46;
	ld.global.u32 	%r721, [%rd8+20];
	xor.b32  	%r1019, %r1019, %r721;
	ld.global.u32 	%r722, [%rd8+24];
	xor.b32  	%r1018, %r1018, %r722;
	ld.global.u32 	%r723, [%rd8+28];
	xor.b32  	%r1017, %r1017, %r723;
	ld.global.u32 	%r724, [%rd8+32];
	xor.b32  	%r1016, %r1016, %r724;
	ld.global.u32 	%r725, [%rd8+36];
	xor.b32  	%r1015, %r1015, %r725;
$L__BB8_46:
	and.b32  	%r727, %r710, 4;
	setp.eq.s32 	%p27, %r727, 0;
	@%p27 bra 	$L__BB8_48;
	ld.global.u32 	%r728, [%rd8+40];
	xor.b32  	%r1019, %r1019, %r728;
	ld.global.u32 	%r729, [%rd8+44];
	xor.b32  	%r1018, %r1018, %r729;
	ld.global.u32 	%r730, [%rd8+48];
	xor.b32  	%r1017, %r1017, %r730;
	ld.global.u32 	%r731, [%rd8+52];
	xor.b32  	%r1016, %r1016, %r731;
	ld.global.u32 	%r732, [%rd8+56];
	xor.b32  	%r1015, %r1015, %r732;
$L__BB8_48:
	and.b32  	%r734, %r710, 8;
	setp.eq.s32 	%p28, %r734, 0;
	@%p28 bra 	$L__BB8_50;
	ld.global.u32 	%r735, [%rd8+60];
	xor.b32  	%r1019, %r1019, %r735;
	ld.global.u32 	%r736, [%rd8+64];
	xor.b32  	%r1018, %r1018, %r736;
	ld.global.u32 	%r737, [%rd8+68];
	xor.b32  	%r1017, %r1017, %r737;
	ld.global.u32 	%r738, [%rd8+72];
	xor.b32  	%r1016, %r1016, %r738;
	ld.global.u32 	%r739, [%rd8+76];
	xor.b32  	%r1015, %r1015, %r739;
$L__BB8_50:
	and.b32  	%r741, %r710, 16;
	setp.eq.s32 	%p29, %r741, 0;
	@%p29 bra 	$L__BB8_52;
	ld.global.u32 	%r742, [%rd8+80];
	xor.b32  	%r1019, %r1019, %r742;
	ld.global.u32 	%r743, [%rd8+84];
	xor.b32  	%r1018, %r1018, %r743;
	ld.global.u32 	%r744, [%rd8+88];
	xor.b32  	%r1017, %r1017, %r744;
	ld.global.u32 	%r745, [%rd8+92];
	xor.b32  	%r1016, %r1016, %r745;
	ld.global.u32 	%r746, [%rd8+96];
	xor.b32  	%r1015, %r1015, %r746;
$L__BB8_52:
	and.b32  	%r748, %r710, 32;
	setp.eq.s32 	%p30, %r748, 0;
	@%p30 bra 	$L__BB8_54;
	ld.global.u32 	%r749, [%rd8+100];
	xor.b32  	%r1019, %r1019, %r749;
	ld.global.u32 	%r750, [%rd8+104];
	xor.b32  	%r1018, %r1018, %r750;
	ld.global.u32 	%r751, [%rd8+108];
	xor.b32  	%r1017, %r1017, %r751;
	ld.global.u32 	%r752, [%rd8+112];
	xor.b32  	%r1016, %r1016, %r752;
	ld.global.u32 	%r753, [%rd8+116];
	xor.b32  	%r1015, %r1015, %r753;
$L__BB8_54:
	and.b32  	%r755, %r710, 64;
	setp.eq.s32 	%p31, %r755, 0;
	@%p31 bra 	$L__BB8_56;
	ld.global.u32 	%r756, [%rd8+120];
	xor.b32  	%r1019, %r1019, %r756;
	ld.global.u32 	%r757, [%rd8+124];
	xor.b32  	%r1018, %r1018, %r757;
	ld.global.u32 	%r758, [%rd8+128];
	xor.b32  	%r1017, %r1017, %r758;
	ld.global.u32 	%r759, [%rd8+132];
	xor.b32  	%r1016, %r1016, %r759;
	ld.global.u32 	%r760, [%rd8+136];
	xor.b32  	%r1015, %r1015, %r760;
$L__BB8_56:
	and.b32  	%r762, %r710, 128;
	setp.eq.s32 	%p32, %r762, 0;
	@%p32 bra 	$L__BB8_58;
	ld.global.u32 	%r763, [%rd8+140];
	xor.b32  	%r1019, %r1019, %r763;
	ld.global.u32 	%r764, [%rd8+144];
	xor.b32  	%r1018, %r1018, %r764;
	ld.global.u32 	%r765, [%rd8+148];
	xor.b32  	%r1017, %r1017, %r765;
	ld.global.u32 	%r766, [%rd8+152];
	xor.b32  	%r1016, %r1016, %r766;
	ld.global.u32 	%r767, [%rd8+156];
	xor.b32  	%r1015, %r1015, %r767;
$L__BB8_58:
	and.b32  	%r769, %r710, 256;
	setp.eq.s32 	%p33, %r769, 0;
	@%p33 bra 	$L__BB8_60;
	ld.global.u32 	%r770, [%rd8+160];
	xor.b32  	%r1019, %r1019, %r770;
	ld.global.u32 	%r771, [%rd8+164];
	xor.b32  	%r1018, %r1018, %r771;
	ld.global.u32 	%r772, [%rd8+168];
	xor.b32  	%r1017, %r1017, %r772;
	ld.global.u32 	%r773, [%rd8+172];
	xor.b32  	%r1016, %r1016, %r773;
	ld.global.u32 	%r774, [%rd8+176];
	xor.b32  	%r1015, %r1015, %r774;
$L__BB8_60:
	and.b32  	%r776, %r710, 512;
	setp.eq.s32 	%p34, %r776, 0;
	@%p34 bra 	$L__BB8_62;
	ld.global.u32 	%r777, [%rd8+180];
	xor.b32  	%r1019, %r1019, %r777;
	ld.global.u32 	%r778, [%rd8+184];
	xor.b32  	%r1018, %r1018, %r778;
	ld.global.u32 	%r779, [%rd8+188];
	xor.b32  	%r1017, %r1017, %r779;
	ld.global.u32 	%r780, [%rd8+192];
	xor.b32  	%r1016, %r1016, %r780;
	ld.global.u32 	%r781, [%rd8+196];
	xor.b32  	%r1015, %r1015, %r781;
$L__BB8_62:
	and.b32  	%r783, %r710, 1024;
	setp.eq.s32 	%p35, %r783, 0;
	@%p35 bra 	$L__BB8_64;
	ld.global.u32 	%r784, [%rd8+200];
	xor.b32  	%r1019, %r1019, %r784;
	ld.global.u32 	%r785, [%rd8+204];
	xor.b32  	%r1018, %r1018, %r785;
	ld.global.u32 	%r786, [%rd8+208];
	xor.b32  	%r1017, %r1017, %r786;
	ld.global.u32 	%r787, [%rd8+212];
	xor.b32  	%r1016, %r1016, %r787;
	ld.global.u32 	%r788, [%rd8+216];
	xor.b32  	%r1015, %r1015, %r788;
$L__BB8_64:
	and.b32  	%r790, %r710, 2048;
	setp.eq.s32 	%p36, %r790, 0;
	@%p36 bra 	$L__BB8_66;
	ld.global.u32 	%r791, [%rd8+220];
	xor.b32  	%r1019, %r1019, %r791;
	ld.global.u32 	%r792, [%rd8+224];
	xor.b32  	%r1018, %r1018, %r792;
	ld.global.u32 	%r793, [%rd8+228];
	xor.b32  	%r1017, %r1017, %r793;
	ld.global.u32 	%r794, [%rd8+232];
	xor.b32  	%r1016, %r1016, %r794;
	ld.global.u32 	%r795, [%rd8+236];
	xor.b32  	%r1015, %r1015, %r795;
$L__BB8_66:
	and.b32  	%r797, %r710, 4096;
	setp.eq.s32 	%p37, %r797, 0;
	@%p37 bra 	$L__BB8_68;
	ld.global.u32 	%r798, [%rd8+240];
	xor.b32  	%r1019, %r1019, %r798;
	ld.global.u32 	%r799, [%rd8+244];
	xor.b32  	%r1018, %r1018, %r799;
	ld.global.u32 	%r800, [%rd8+248];
	xor.b32  	%r1017, %r1017, %r800;
	ld.global.u32 	%r801, [%rd8+252];
	xor.b32  	%r1016, %r1016, %r801;
	ld.global.u32 	%r802, [%rd8+256];
	xor.b32  	%r1015, %r1015, %r802;
$L__BB8_68:
	and.b32  	%r804, %r710, 8192;
	setp.eq.s32 	%p38, %r804, 0;
	@%p38 bra 	$L__BB8_70;
	ld.global.u32 	%r805, [%rd8+260];
	xor.b32  	%r1019, %r1019, %r805;
	ld.global.u32 	%r806, [%rd8+264];
	xor.b32  	%r1018, %r1018, %r806;
	ld.global.u32 	%r807, [%rd8+268];
	xor.b32  	%r1017, %r1017, %r807;
	ld.global.u32 	%r808, [%rd8+272];
	xor.b32  	%r1016, %r1016, %r808;
	ld.global.u32 	%r809, [%rd8+276];
	xor.b32  	%r1015, %r1015, %r809;
$L__BB8_70:
	and.b32  	%r811, %r710, 16384;
	setp.eq.s32 	%p39, %r811, 0;
	@%p39 bra 	$L__BB8_72;
	ld.global.u32 	%r812, [%rd8+280];
	xor.b32  	%r1019, %r1019, %r812;
	ld.global.u32 	%r813, [%rd8+284];
	xor.b32  	%r1018, %r1018, %r813;
	ld.global.u32 	%r814, [%rd8+288];
	xor.b32  	%r1017, %r1017, %r814;
	ld.global.u32 	%r815, [%rd8+292];
	xor.b32  	%r1016, %r1016, %r815;
	ld.global.u32 	%r816, [%rd8+296];
	xor.b32  	%r1015, %r1015, %r816;
$L__BB8_72:
	and.b32  	%r818, %r710, 32768;
	setp.eq.s32 	%p40, %r818, 0;
	@%p40 bra 	$L__BB8_74;
	ld.global.u32 	%r819, [%rd8+300];
	xor.b32  	%r1019, %r1019, %r819;
	ld.global.u32 	%r820, [%rd8+304];
	xor.b32  	%r1018, %r1018, %r820;
	ld.global.u32 	%r821, [%rd8+308];
	xor.b32  	%r1017, %r1017, %r821;
	ld.global.u32 	%r822, [%rd8+312];
	xor.b32  	%r1016, %r1016, %r822;
	ld.global.u32 	%r823, [%rd8+316];
	xor.b32  	%r1015, %r1015, %r823;
$L__BB8_74:
	add.s32 	%r1106, %r1106, 16;
	setp.ne.s32 	%p41, %r1106, 32;
	@%p41 bra 	$L__BB8_42;
	mad.lo.s32 	%r824, %r1100, -31, %r196;
	add.s32 	%r1100, %r824, 1;
	setp.ne.s32 	%p42, %r1100, 5;
	@%p42 bra 	$L__BB8_41;
	st.local.u32 	[%rd2+4], %r1019;
	st.local.v2.u32 	[%rd2+8], {%r1018, %r1017};
	st.local.v2.u32 	[%rd2+16], {%r1016, %r1015};
	setp.ne.s64 	%p43, %rd5, 3;
	@%p43 bra 	$L__BB8_114;
	mov.b32 	%r1015, 0;
	mov.u32 	%r1016, %r1015;
	mov.u32 	%r1017, %r1015;
	mov.u32 	%r1018, %r1015;
	mov.u32 	%r1019, %r1015;
	mov.u32 	%r1192, %r1015;
$L__BB8_78:
	mul.wide.u32 	%rd22, %r1192, 4;
	add.s64 	%rd23, %rd2, %rd22;
	ld.local.u32 	%r371, [%rd23+4];
	shl.b32 	%r372, %r1192, 5;
	mov.b32 	%r1198, 0;
$L__BB8_79:
	.pragma "nounroll";
	shr.u32 	%r827, %r371, %r1198;
	and.b32  	%r828, %r827, 1;
	setp.eq.b32 	%p44, %r828, 1;
	not.pred 	%p45, %p44;
	add.s32 	%r829, %r372, %r1198;
	mul.lo.s32 	%r830, %r829, 5;
	mul.wide.u32 	%rd24, %r830, 4;
	add.s64 	%rd9, %rd6, %rd24;
	@%p45 bra 	$L__BB8_81;
	ld.global.u32 	%r831, [%rd9];
	xor.b32  	%r1019, %r1019, %r831;
	ld.global.u32 	%r832, [%rd9+4];
	xor.b32  	%r1018, %r1018, %r832;
	ld.global.u32 	%r833, [%rd9+8];
	xor.b32  	%r1017, %r1017, %r833;
	ld.global.u32 	%r834, [%rd9+12];
	xor.b32  	%r1016, %r1016, %r834;
	ld.global.u32 	%r835, [%rd9+16];
	xor.b32  	%r1015, %r1015, %r835;
$L__BB8_81:
	and.b32  	%r837, %r827, 2;
	setp.eq.s32 	%p46, %r837, 0;
	@%p46 bra 	$L__BB8_83;
	ld.global.u32 	%r838, [%rd9+20];
	xor.b32  	%r1019, %r1019, %r838;
	ld.global.u32 	%r839, [%rd9+24];
	xor.b32  	%r1018, %r1018, %r839;
	ld.global.u32 	%r840, [%rd9+28];
	xor.b32  	%r1017, %r1017, %r840;
	ld.global.u32 	%r841, [%rd9+32];
	xor.b32  	%r1016, %r1016, %r841;
	ld.global.u32 	%r842, [%rd9+36];
	xor.b32  	%r1015, %r1015, %r842;
$L__BB8_83:
	and.b32  	%r844, %r827, 4;
	setp.eq.s32 	%p47, %r844, 0;
	@%p47 bra 	$L__BB8_85;
	ld.global.u32 	%r845, [%rd9+40];
	xor.b32  	%r1019, %r1019, %r845;
	ld.global.u32 	%r846, [%rd9+44];
	xor.b32  	%r1018, %r1018, %r846;
	ld.global.u32 	%r847, [%rd9+48];
	xor.b32  	%r1017, %r1017, %r847;
	ld.global.u32 	%r848, [%rd9+52];
	xor.b32  	%r1016, %r1016, %r848;
	ld.global.u32 	%r849, [%rd9+56];
	xor.b32  	%r1015, %r1015, %r849;
$L__BB8_85:
	and.b32  	%r851, %r827, 8;
	setp.eq.s32 	%p48, %r851, 0;
	@%p48 bra 	$L__BB8_87;
	ld.global.u32 	%r852, [%rd9+60];
	xor.b32  	%r1019, %r1019, %r852;
	ld.global.u32 	%r853, [%rd9+64];
	xor.b32  	%r1018, %r1018, %r853;
	ld.global.u32 	%r854, [%rd9+68];
	xor.b32  	%r1017, %r1017, %r854;
	ld.global.u32 	%r855, [%rd9+72];
	xor.b32  	%r1016, %r1016, %r855;
	ld.global.u32 	%r856, [%rd9+76];
	xor.b32  	%r1015, %r1015, %r856;
$L__BB8_87:
	and.b32  	%r858, %r827, 16;
	setp.eq.s32 	%p49, %r858, 0;
	@%p49 bra 	$L__BB8_89;
	ld.global.u32 	%r859, [%rd9+80];
	xor.b32  	%r1019, %r1019, %r859;
	ld.global.u32 	%r860, [%rd9+84];
	xor.b32  	%r1018, %r1018, %r860;
	ld.global.u32 	%r861, [%rd9+88];
	xor.b32  	%r1017, %r1017, %r861;
	ld.global.u32 	%r862, [%rd9+92];
	xor.b32  	%r1016, %r1016, %r862;
	ld.global.u32 	%r863, [%rd9+96];
	xor.b32  	%r1015, %r1015, %r863;
$L__BB8_89:
	and.b32  	%r865, %r827, 32;
	setp.eq.s32 	%p50, %r865, 0;
	@%p50 bra 	$L__BB8_91;
	ld.global.u32 	%r866, [%rd9+100];
	xor.b32  	%r1019, %r1019, %r866;
	ld.global.u32 	%r867, [%rd9+104];
	xor.b32  	%r1018, %r1018, %r867;
	ld.global.u32 	%r868, [%rd9+108];
	xor.b32  	%r1017, %r1017, %r868;
	ld.global.u32 	%r869, [%rd9+112];
	xor.b32  	%r1016, %r1016, %r869;
	ld.global.u32 	%r870, [%rd9+116];
	xor.b32  	%r1015, %r1015, %r870;
$L__BB8_91:
	and.b32  	%r872, %r827, 64;
	setp.eq.s32 	%p51, %r872, 0;
	@%p51 bra 	$L__BB8_93;
	ld.global.u32 	%r873, [%rd9+120];
	xor.b32  	%r1019, %r1019, %r873;
	ld.global.u32 	%r874, [%rd9+124];
	xor.b32  	%r1018, %r1018, %r874;
	ld.global.u32 	%r875, [%rd9+128];
	xor.b32  	%r1017, %r1017, %r875;
	ld.global.u32 	%r876, [%rd9+132];
	xor.b32  	%r1016, %r1016, %r876;
	ld.global.u32 	%r877, [%rd9+136];
	xor.b32  	%r1015, %r1015, %r877;
$L__BB8_93:
	and.b32  	%r879, %r827, 128;
	setp.eq.s32 	%p52, %r879, 0;
	@%p52 bra 	$L__BB8_95;
	ld.global.u32 	%r880, [%rd9+140];
	xor.b32  	%r1019, %r1019, %r880;
	ld.global.u32 	%r881, [%rd9+144];
	xor.b32  	%r1018, %r1018, %r881;
	ld.global.u32 	%r882, [%rd9+148];
	xor.b32  	%r1017, %r1017, %r882;
	ld.global.u32 	%r883, [%rd9+152];
	xor.b32  	%r1016, %r1016, %r883;
	ld.global.u32 	%r884, [%rd9+156];
	xor.b32  	%r1015, %r1015, %r884;
$L__BB8_95:
	and.b32  	%r886, %r827, 256;
	setp.eq.s32 	%p53, %r886, 0;
	@%p53 bra 	$L__BB8_97;
	ld.global.u32 	%r887, [%rd9+160];
	xor.b32  	%r1019, %r1019, %r887;
	ld.global.u32 	%r888, [%rd9+164];
	xor.b32  	%r1018, %r1018, %r888;
	ld.global.u32 	%r889, [%rd9+168];
	xor.b32  	%r1017, %r1017, %r889;
	ld.global.u32 	%r890, [%rd9+172];
	xor.b32  	%r1016, %r1016, %r890;
	ld.global.u32 	%r891, [%rd9+176];
	xor.b32  	%r1015, %r1015, %r891;
$L__BB8_97:
	and.b32  	%r893, %r827, 512;
	setp.eq.s32 	%p54, %r893, 0;
	@%p54 bra 	$L__BB8_99;
	ld.global.u32 	%r894, [%rd9+180];
	xor.b32  	%r1019, %r1019, %r894;
	ld.global.u32 	%r895, [%rd9+184];
	xor.b32  	%r1018, %r1018, %r895;
	ld.global.u32 	%r896, [%rd9+188];
	xor.b32  	%r1017, %r1017, %r896;
	ld.global.u32 	%r897, [%rd9+192];
	xor.b32  	%r1016, %r1016, %r897;
	ld.global.u32 	%r898, [%rd9+196];
	xor.b32  	%r1015, %r1015, %r898;
$L__BB8_99:
	and.b32  	%r900, %r827, 1024;
	setp.eq.s32 	%p55, %r900, 0;
	@%p55 bra 	$L__BB8_101;
	ld.global.u32 	%r901, [%rd9+200];
	xor.b32  	%r1019, %r1019, %r901;
	ld.global.u32 	%r902, [%rd9+204];
	xor.b32  	%r1018, %r1018, %r902;
	ld.global.u32 	%r903, [%rd9+208];
	xor.b32  	%r1017, %r1017, %r903;
	ld.global.u32 	%r904, [%rd9+212];
	xor.b32  	%r1016, %r1016, %r904;
	ld.global.u32 	%r905, [%rd9+216];
	xor.b32  	%r1015, %r1015, %r905;
$L__BB8_101:
	and.b32  	%r907, %r827, 2048;
	setp.eq.s32 	%p56, %r907, 0;
	@%p56 bra 	$L__BB8_103;
	ld.global.u32 	%r908, [%rd9+220];
	xor.b32  	%r1019, %r1019, %r908;
	ld.global.u32 	%r909, [%rd9+224];
	xor.b32  	%r1018, %r1018, %r909;
	ld.global.u32 	%r910, [%rd9+228];
	xor.b32  	%r1017, %r1017, %r910;
	ld.global.u32 	%r911, [%rd9+232];
	xor.b32  	%r1016, %r1016, %r911;
	ld.global.u32 	%r912, [%rd9+236];
	xor.b32  	%r1015, %r1015, %r912;
$L__BB8_103:
	and.b32  	%r914, %r827, 4096;
	setp.eq.s32 	%p57, %r914, 0;
	@%p57 bra 	$L__BB8_105;
	ld.global.u32 	%r915, [%rd9+240];
	xor.b32  	%r1019, %r1019, %r915;
	ld.global.u32 	%r916, [%rd9+244];
	xor.b32  	%r1018, %r1018, %r916;
	ld.global.u32 	%r917, [%rd9+248];
	xor.b32  	%r1017, %r1017, %r917;
	ld.global.u32 	%r918, [%rd9+252];
	xor.b32  	%r1016, %r1016, %r918;
	ld.global.u32 	%r919, [%rd9+256];
	xor.b32  	%r1015, %r1015, %r919;
$L__BB8_105:
	and.b32  	%r921, %r827, 8192;
	setp.eq.s32 	%p58, %r921, 0;
	@%p58 bra 	$L__BB8_107;
	ld.global.u32 	%r922, [%rd9+260];
	xor.b32  	%r1019, %r1019, %r922;
	ld.global.u32 	%r923, [%rd9+264];
	xor.b32  	%r1018, %r1018, %r923;
	ld.global.u32 	%r924, [%rd9+268];
	xor.b32  	%r1017, %r1017, %r924;
	ld.global.u32 	%r925, [%rd9+272];
	xor.b32  	%r1016, %r1016, %r925;
	ld.global.u32 	%r926, [%rd9+276];
	xor.b32  	%r1015, %r1015, %r926;
$L__BB8_107:
	and.b32  	%r928, %r827, 16384;
	setp.eq.s32 	%p59, %r928, 0;
	@%p59 bra 	$L__BB8_109;
	ld.global.u32 	%r929, [%rd9+280];
	xor.b32  	%r1019, %r1019, %r929;
	ld.global.u32 	%r930, [%rd9+284];
	xor.b32  	%r1018, %r1018, %r930;
	ld.global.u32 	%r931, [%rd9+288];
	xor.b32  	%r1017, %r1017, %r931;
	ld.global.u32 	%r932, [%rd9+292];
	xor.b32  	%r1016, %r1016, %r932;
	ld.global.u32 	%r933, [%rd9+296];
	xor.b32  	%r1015, %r1015, %r933;
$L__BB8_109:
	and.b32  	%r935, %r827, 32768;
	setp.eq.s32 	%p60, %r935, 0;
	@%p60 bra 	$L__BB8_111;
	ld.global.u32 	%r936, [%rd9+300];
	xor.b32  	%r1019, %r1019, %r936;
	ld.global.u32 	%r937, [%rd9+304];
	xor.b32  	%r1018, %r1018, %r937;
	ld.global.u32 	%r938, [%rd9+308];
	xor.b32  	%r1017, %r1017, %r938;
	ld.global.u32 	%r939, [%rd9+312];
	xor.b32  	%r1016, %r1016, %r939;
	ld.global.u32 	%r940, [%rd9+316];
	xor.b32  	%r1015, %r1015, %r940;
$L__BB8_111:
	add.s32 	%r1198, %r1198, 16;
	setp.ne.s32 	%p61, %r1198, 32;
	@%p61 bra 	$L__BB8_79;
	mad.lo.s32 	%r941, %r1192, -31, %r372;
	add.s32 	%r1192, %r941, 1;
	setp.ne.s32 	%p62, %r1192, 5;
	@%p62 bra 	$L__BB8_78;
	st.local.u32 	[%rd2+4], %r1019;
	st.local.v2.u32 	[%rd2+8], {%r1018, %r1017};
	st.local.v2.u32 	[%rd2+16], {%r1016, %r1015};
$L__BB8_114:
	shr.u64 	%rd28, %rd4, 2;
	add.s32 	%r1002, %r1002, 1;
	setp.gt.u64 	%p63, %rd4, 3;
	@%p63 bra 	$L__BB8_2;
$L__BB8_115:
	shr.u32 	%r942, %r1019, 2;
	xor.b32  	%r943, %r942, %r1019;
	shl.b32 	%r944, %r1015, 4;
	shl.b32 	%r945, %r943, 1;
	xor.b32  	%r946, %r945, %r944;
	xor.b32  	%r947, %r946, %r943;
	xor.b32  	%r1291, %r947, %r1015;
	add.s32 	%r948, %r1, %r1291;
	add.s32 	%r949, %r948, 362437;
	shr.u32 	%r950, %r1018, 2;
	xor.b32  	%r951, %r950, %r1018;
	shl.b32 	%r952, %r1291, 4;
	shl.b32 	%r953, %r951, 1;
	xor.b32  	%r954, %r953, %r952;
	xor.b32  	%r955, %r954, %r951;
	xor.b32  	%r1290, %r955, %r1291;
	add.s32 	%r1297, %r1, 724874;
	add.s32 	%r956, %r1290, %r1297;
	cvt.rn.f32.u32 	%f8, %r949;
	fma.rn.f32 	%f9, %f8, 0f2F800000, 0f2F000000;
	cvt.rn.f32.u32 	%f10, %r956;
	fma.rn.f32 	%f11, %f10, 0f30C90FDB, 0f30490FDB;
	setp.lt.f32 	%p64, %f9, 0f00800000;
	mul.f32 	%f12, %f9, 0f4B000000;
	selp.f32 	%f13, %f12, %f9, %p64;
	selp.f32 	%f14, 0fC1B80000, 0f00000000, %p64;
	mov.b32 	%r957, %f13;
	add.s32 	%r958, %r957, -1059760811;
	and.b32  	%r959, %r958, -8388608;
	sub.s32 	%r960, %r957, %r959;
	mov.b32 	%f15, %r960;
	cvt.rn.f32.s32 	%f16, %r959;
	fma.rn.f32 	%f17, %f16, 0f34000000, %f14;
	add.f32 	%f18, %f15, 0fBF800000;
	fma.rn.f32 	%f19, %f18, 0fBE055027, 0f3E1039F6;
	fma.rn.f32 	%f20, %f19, %f18, 0fBDF8CDCC;
	fma.rn.f32 	%f21, %f20, %f18, 0f3E0F2955;
	fma.rn.f32 	%f22, %f21, %f18, 0fBE2AD8B9;
	fma.rn.f32 	%f23, %f22, %f18, 0f3E4CED0B;
	fma.rn.f32 	%f24, %f23, %f18, 0fBE7FFF22;
	fma.rn.f32 	%f25, %f24, %f18, 0f3EAAAA78;
	fma.rn.f32 	%f26, %f25, %f18, 0fBF000000;
	mul.f32 	%f27, %f18, %f26;
	fma.rn.f32 	%f28, %f27, %f18, %f18;
	fma.rn.f32 	%f29, %f17, 0f3F317218, %f28;
	setp.gt.u32 	%p65, %r957, 2139095039;
	fma.rn.f32 	%f30, %f13, 0f7F800000, 0f7F800000;
	selp.f32 	%f31, %f30, %f29, %p65;
	setp.eq.f32 	%p66, %f13, 0f00000000;
	mul.f32 	%f32, %f31, 0fC0000000;
	selp.f32 	%f33, 0f7F800000, %f32, %p66;
	sqrt.rn.f32 	%f34, %f33;
	sin.approx.f32 	%f35, %f11;
	cos.approx.f32 	%f36, %f11;
	mul.f32 	%f37, %f34, %f35;
	mul.f32 	%f69, %f34, %f36;
	cvt.f64.f32 	%fd7, %f37;
	mul.f64 	%fd1, %fd7, 0d3FC3333333333333;
	fma.rn.f64 	%fd8, %fd1, 0d3FF71547652B82FE, 0d4338000000000000;
	{
	.reg .b32 %temp; 
	mov.b64 	{%r555, %temp}, %fd8;
	}
	mov.f64 	%fd9, 0dC338000000000000;
	add.rn.f64 	%fd10, %fd8, %fd9;
	fma.rn.f64 	%fd11, %fd10, 0dBFE62E42FEFA39EF, %fd1;
	fma.rn.f64 	%fd12, %fd10, 0dBC7ABC9E3B39803F, %fd11;
	fma.rn.f64 	%fd13, %fd12, 0d3E5ADE1569CE2BDF, 0d3E928AF3FCA213EA;
	fma.rn.f64 	%fd14, %fd13, %fd12, 0d3EC71DEE62401315;
	fma.rn.f64 	%fd15, %fd14, %fd12, 0d3EFA01997C89EB71;
	fma.rn.f64 	%fd16, %fd15, %fd12, 0d3F2A01A014761F65;
	fma.rn.f64 	%fd17, %fd16, %fd12, 0d3F56C16C1852B7AF;
	fma.rn.f64 	%fd18, %fd17, %fd12, 0d3F81111111122322;
	fma.rn.f64 	%fd19, %fd18, %fd12, 0d3FA55555555502A1;
	fma.rn.f64 	%fd20, %fd19, %fd12, 0d3FC5555555555511;
	fma.rn.f64 	%fd21, %fd20, %fd12, 0d3FE000000000000B;
	fma.rn.f64 	%fd22, %fd21, %fd12, 0d3FF0000000000000;
	fma.rn.f64 	%fd23, %fd22, %fd12, 0d3FF0000000000000;
	{
	.reg .b32 %temp; 
	mov.b64 	{%r556, %temp}, %fd23;
	}
	{
	.reg .b32 %temp; 
	mov.b64 	{%temp, %r557}, %fd23;
	}
	shl.b32 	%r961, %r555, 20;
	add.s32 	%r962, %r961, %r557;
	mov.b64 	%fd29, {%r556, %r962};
	{
	.reg .b32 %temp; 
	mov.b64 	{%temp, %r963}, %fd1;
	}
	mov.b32 	%f38, %r963;
	abs.f32 	%f2, %f38;
	setp.lt.f32 	%p67, %f2, 0f4086232B;
	@%p67 bra 	$L__BB8_118;
	setp.lt.f64 	%p68, %fd1, 0d0000000000000000;
	add.f64 	%fd24, %fd1, 0d7FF0000000000000;
	selp.f64 	%fd29, 0d0000000000000000, %fd24, %p68;
	setp.geu.f32 	%p69, %f2, 0f40874800;
	@%p69 bra 	$L__BB8_118;
	shr.u32 	%r964, %r555, 31;
	add.s32 	%r965, %r555, %r964;
	shr.s32 	%r966, %r965, 1;
	shl.b32 	%r967, %r966, 20;
	add.s32 	%r968, %r557, %r967;
	mov.b64 	%fd25, {%r556, %r968};
	sub.s32 	%r969, %r555, %r966;
	shl.b32 	%r970, %r969, 20;
	add.s32 	%r971, %r970, 1072693248;
	mov.b32 	%r972, 0;
	mov.b64 	%fd26, {%r972, %r971};
	mul.f64 	%fd29, %fd26, %fd25;
$L__BB8_118:
	cvt.u32.u64 	%r973, %rd3;
	shl.b64 	%rd25, %rd3, 3;
	add.s64 	%rd11, %rd1, %rd25;
	st.global.f64 	[%rd11], %fd29;
	add.s32 	%r1296, %r973, %r580;
	mul.lo.s32 	%r974, %r580, %r579;
	add.s32 	%r559, %r973, %r974;
	setp.ge.s32 	%p70, %r580, %r974;
	@%p70 bra 	$L__BB8_123;
	mov.b32 	%r1295, 1;
$L__BB8_120:
	ld.global.f64 	%fd6, [%rd11];
	setp.eq.s32 	%p71, %r1295, 1;
	mov.b32 	%r1295, 0;
	mov.f32 	%f70, %f69;
	@%p71 bra 	$L__BB8_122;
	shr.u32 	%r978, %r1017, 2;
	xor.b32  	%r979, %r978, %r1017;
	shl.b32 	%r980, %r1290, 4;
	shl.b32 	%r981, %r979, 1;
	xor.b32  	%r982, %r981, %r980;
	xor.b32  	%r983, %r982, %r979;
	xor.b32  	%r1305, %r983, %r1290;
	add.s32 	%r984, %r1297, %r1305;
	add.s32 	%r985, %r984, 362437;
	shr.u32 	%r986, %r1016, 2;
	xor.b32  	%r987, %r986, %r1016;
	shl.b32 	%r988, %r1305, 4;
	shl.b32 	%r989, %r987, 1;
	xor.b32  	%r990, %r989, %r988;
	xor.b32  	%r991, %r990, %r987;
	xor.b32  	%r1304, %r991, %r1305;
	add.s32 	%r1297, %r1297, 724874;
	add.s32 	%r992, %r1304, %r1297;
	cvt.rn.f32.u32 	%f39, %r985;
	fma.rn.f32 	%f40, %f39, 0f2F800000, 0f2F000000;
	cvt.rn.f32.u32 	%f41, %r992;
	fma.rn.f32 	%f42, %f41, 0f30C90FDB, 0f30490FDB;
	setp.lt.f32 	%p72, %f40, 0f00800000;
	mul.f32 	%f43, %f40, 0f4B000000;
	selp.f32 	%f44, %f43, %f40, %p72;
	selp.f32 	%f45, 0fC1B80000, 0f00000000, %p72;
	mov.b32 	%r993, %f44;
	add.s32 	%r994, %r993, -1059760811;
	and.b32  	%r995, %r994, -8388608;
	sub.s32 	%r996, %r993, %r995;
	mov.b32 	%f46, %r996;
	cvt.rn.f32.s32 	%f47, %r995;
	fma.rn.f32 	%f48, %f47, 0f34000000, %f45;
	add.f32 	%f49, %f46, 0fBF800000;
	fma.rn.f32 	%f50, %f49, 0fBE055027, 0f3E1039F6;
	fma.rn.f32 	%f51, %f50, %f49, 0fBDF8CDCC;
	fma.rn.f32 	%f52, %f51, %f49, 0f3E0F2955;
	fma.rn.f32 	%f53, %f52, %f49, 0fBE2AD8B9;
	fma.rn.f32 	%f54, %f53, %f49, 0f3E4CED0B;
	fma.rn.f32 	%f55, %f54, %f49, 0fBE7FFF22;
	fma.rn.f32 	%f56, %f55, %f49, 0f3EAAAA78;
	fma.rn.f32 	%f57, %f56, %f49, 0fBF000000;
	mul.f32 	%f58, %f49, %f57;
	fma.rn.f32 	%f59, %f58, %f49, %f49;
	fma.rn.f32 	%f60, %f48, 0f3F317218, %f59;
	setp.gt.u32 	%p73, %r993, 2139095039;
	fma.rn.f32 	%f61, %f44, 0f7F800000, 0f7F800000;
	selp.f32 	%f62, %f61, %f60, %p73;
	setp.eq.f32 	%p74, %f44, 0f00000000;
	mul.f32 	%f63, %f62, 0fC0000000;
	selp.f32 	%f64, 0f7F800000, %f63, %p74;
	sqrt.rn.f32 	%f65, %f64;
	sin.approx.f32 	%f66, %f42;
	cos.approx.f32 	%f67, %f42;
	mul.f32 	%f70, %f65, %f66;
	mul.f32 	%f69, %f65, %f67;
	mov.b32 	%r1295, 1;
	mov.u32 	%r1306, %r1290;
	mov.u32 	%r1016, %r1291;
	mov.u32 	%r1017, %r1015;
	mov.u32 	%r1290, %r1304;
	mov.u32 	%r1291, %r1305;
	mov.u32 	%r1015, %r1306;
$L__BB8_122:
	cvt.f64.f32 	%fd27, %f70;
	fma.rn.f64 	%fd28, %fd27, 0d0000000000000000, %fd6;
	mul.wide.s32 	%rd26, %r1296, 8;
	add.s64 	%rd27, %rd1, %rd26;
	st.global.f64 	[%rd27], %fd28;
	add.s32 	%r1296, %r1296, %r580;
	setp.lt.s32 	%p75, %r1296, %r559;
	@%p75 bra 	$L__BB8_120;
$L__BB8_123:
	ret;

}
	// .globl	_Z18initialize_time_s2ddPd
.visible .entry _Z18initialize_time_s2ddPd(
	.param .f64 _Z18initialize_time_s2ddPd_param_0,
	.param .f64 _Z18initialize_time_s2ddPd_param_1,
	.param .u64 .ptr .align 1 _Z18initialize_time_s2ddPd_param_2
)
{
	.reg .b32 	%r<5>;
	.reg .b64 	%rd<5>;
	.reg .b64 	%fd<5>;

	ld.param.f64 	%fd1, [_Z18initialize_time_s2ddPd_param_0];
	ld.param.f64 	%fd2, [_Z18initialize_time_s2ddPd_param_1];
	ld.param.u64 	%rd1, [_Z18initialize_time_s2ddPd_param_2];
	cvta.to.global.u64 	%rd2, %rd1;
	mov.u32 	%r1, %ctaid.x;
	mov.u32 	%r2, %ntid.x;
	mov.u32 	%r3, %tid.x;
	mad.lo.s32 	%r4, %r1, %r2, %r3;
	cvt.rn.f64.s32 	%fd3, %r4;
	fma.rn.f64 	%fd4, %fd2, %fd3, %fd1;
	mul.wide.s32 	%rd3, %r4, 8;
	add.s64 	%rd4, %rd2, %rd3;
	st.global.f64 	[%rd4], %fd4;
	ret;

}
	// .globl	_Z18percentage_excitedPdiiS_i
.visible .entry _Z18percentage_excitedPdiiS_i(
	.param .u64 .ptr .align 1 _Z18percentage_excitedPdiiS_i_param_0,
	.param .u32 _Z18percentage_excitedPdiiS_i_param_1,
	.param .u32 _Z18percentage_excitedPdiiS_i_param_2,
	.param .u64 .ptr .align 1 _Z18percentage_excitedPdiiS_i_param_3,
	.param .u32 _Z18percentage_excitedPdiiS_i_param_4
)
{
	.reg .pred 	%p<39>;
	.reg .b32 	%r<123>;
	.reg .b64 	%rd<43>;
	.reg .b64 	%fd<36>;

	ld.param.u64 	%rd3, [_Z18percentage_excitedPdiiS_i_param_0];
	ld.param.u32 	%r39, [_Z18percentage_excitedPdiiS_i_param_1];
	ld.param.u32 	%r40, [_Z18percentage_excitedPdiiS_i_param_2];
	ld.param.u64 	%rd2, [_Z18percentage_excitedPdiiS_i_param_3];
	cvta.to.global.u64 	%rd1, %rd3;
	mov.u32 	%r1, %tid.x;
	mul.lo.s32 	%r2, %r40, %r1;
	setp.lt.s32 	%p1, %r40, 1;
	mov.f64 	%fd35, 0d0000000000000000;
	@%p1 bra 	$L__BB10_14;
	add.s32 	%r3, %r39, -1;
	and.b32  	%r4, %r40, 15;
	setp.lt.u32 	%p2, %r40, 16;
	mov.b32 	%r114, 0;
	mov.u32 	%r122, %r114;
	@%p2 bra 	$L__BB10_4;
	and.b32  	%r114, %r40, 2147483632;
	neg.s32 	%r108, %r114;
	mad.lo.s32 	%r107, %r39, %r2, %r39;
	shl.b32 	%r8, %r39, 4;
	mov.b32 	%r122, 0;
	mul.wide.s32 	%rd6, %r39, 8;
$L__BB10_3:
	.pragma "nounroll";
	add.s32 	%r44, %r107, -1;
	mul.wide.s32 	%rd4, %r44, 8;
	add.s64 	%rd5, %rd1, %rd4;
	ld.global.f64 	%fd4, [%rd5];
	setp.ge.f64 	%p3, %fd4, 0dC04B800000000000;
	selp.u32 	%r45, 1, 0, %p3;
	add.s32 	%r46, %r122, %r45;
	add.s64 	%rd7, %rd5, %rd6;
	ld.global.f64 	%fd5, [%rd7];
	setp.ge.f64 	%p4, %fd5, 0dC04B800000000000;
	selp.u32 	%r47, 1, 0, %p4;
	add.s32 	%r48, %r46, %r47;
	add.s64 	%rd8, %rd7, %rd6;
	ld.global.f64 	%fd6, [%rd8];
	setp.ge.f64 	%p5, %fd6, 0dC04B800000000000;
	selp.u32 	%r49, 1, 0, %p5;
	add.s32 	%r50, %r48, %r49;
	add.s64 	%rd9, %rd8, %rd6;
	ld.global.f64 	%fd7, [%rd9];
	setp.ge.f64 	%p6, %fd7, 0dC04B800000000000;
	selp.u32 	%r51, 1, 0, %p6;
	add.s32 	%r52, %r50, %r51;
	add.s64 	%rd10, %rd9, %rd6;
	ld.global.f64 	%fd8, [%rd10];
	setp.ge.f64 	%p7, %fd8, 0dC04B800000000000;
	selp.u32 	%r53, 1, 0, %p7;
	add.s32 	%r54, %r52, %r53;
	add.s64 	%rd11, %rd10, %rd6;
	ld.global.f64 	%fd9, [%rd11];
	setp.ge.f64 	%p8, %fd9, 0dC04B800000000000;
	selp.u32 	%r55, 1, 0, %p8;
	add.s32 	%r56, %r54, %r55;
	add.s64 	%rd12, %rd11, %rd6;
	ld.global.f64 	%fd10, [%rd12];
	setp.ge.f64 	%p9, %fd10, 0dC04B800000000000;
	selp.u32 	%r57, 1, 0, %p9;
	add.s32 	%r58, %r56, %r57;
	add.s64 	%rd13, %rd12, %rd6;
	ld.global.f64 	%fd11, [%rd13];
	setp.ge.f64 	%p10, %fd11, 0dC04B800000000000;
	selp.u32 	%r59, 1, 0, %p10;
	add.s32 	%r60, %r58, %r59;
	add.s64 	%rd14, %rd13, %rd6;
	ld.global.f64 	%fd12, [%rd14];
	setp.ge.f64 	%p11, %fd12, 0dC04B800000000000;
	selp.u32 	%r61, 1, 0, %p11;
	add.s32 	%r62, %r60, %r61;
	add.s64 	%rd15, %rd14, %rd6;
	ld.global.f64 	%fd13, [%rd15];
	setp.ge.f64 	%p12, %fd13, 0dC04B800000000000;
	selp.u32 	%r63, 1, 0, %p12;
	add.s32 	%r64, %r62, %r63;
	add.s64 	%rd16, %rd15, %rd6;
	ld.global.f64 	%fd14, [%rd16];
	setp.ge.f64 	%p13, %fd14, 0dC04B800000000000;
	selp.u32 	%r65, 1, 0, %p13;
	add.s32 	%r66, %r64, %r65;
	add.s64 	%rd17, %rd16, %rd6;
	ld.global.f64 	%fd15, [%rd17];
	setp.ge.f64 	%p14, %fd15, 0dC04B800000000000;
	selp.u32 	%r67, 1, 0, %p14;
	add.s32 	%r68, %r66, %r67;
	add.s64 	%rd18, %rd17, %rd6;
	ld.global.f64 	%fd16, [%rd18];
	setp.ge.f64 	%p15, %fd16, 0dC04B800000000000;
	selp.u32 	%r69, 1, 0, %p15;
	add.s32 	%r70, %r68, %r69;
	add.s64 	%rd19, %rd18, %rd6;
	ld.global.f64 	%fd17, [%rd19];
	setp.ge.f64 	%p16, %fd17, 0dC04B800000000000;
	selp.u32 	%r71, 1, 0, %p16;
	add.s32 	%r72, %r70, %r71;
	add.s64 	%rd20, %rd19, %rd6;
	ld.global.f64 	%fd18, [%rd20];
	setp.ge.f64 	%p17, %fd18, 0dC04B800000000000;
	selp.u32 	%r73, 1, 0, %p17;
	add.s32 	%r74, %r72, %r73;
	add.s64 	%rd21, %rd20, %rd6;
	ld.global.f64 	%fd19, [%rd21];
	setp.ge.f64 	%p18, %fd19, 0dC04B800000000000;
	selp.u32 	%r75, 1, 0, %p18;
	add.s32 	%r122, %r74, %r75;
	add.s32 	%r108, %r108, 16;
	add.s32 	%r107, %r107, %r8;
	setp.ne.s32 	%p19, %r108, 0;
	@%p19 bra 	$L__BB10_3;
$L__BB10_4:
	setp.eq.s32 	%p20, %r4, 0;
	@%p20 bra 	$L__BB10_13;
	and.b32  	%r18, %r40, 7;
	setp.lt.u32 	%p21, %r4, 8;
	@%p21 bra 	$L__BB10_7;
	add.s32 	%r77, %r114, %r2;
	mad.lo.s32 	%r78, %r77, %r39, %r3;
	mul.wide.s32 	%rd22, %r78, 8;
	add.s64 	%rd23, %rd1, %rd22;
	ld.global.f64 	%fd20, [%rd23];
	setp.ge.f64 	%p22, %fd20, 0dC04B800000000000;
	selp.u32 	%r79, 1, 0, %p22;
	add.s32 	%r80, %r122, %r79;
	mul.wide.s32 	%rd24, %r39, 8;
	add.s64 	%rd25, %rd23, %rd24;
	ld.global.f64 	%fd21, [%rd25];
	setp.ge.f64 	%p23, %fd21, 0dC04B800000000000;
	selp.u32 	%r81, 1, 0, %p23;
	add.s32 	%r82, %r80, %r81;
	add.s64 	%rd26, %rd25, %rd24;
	ld.global.f64 	%fd22, [%rd26];
	setp.ge.f64 	%p24, %fd22, 0dC04B800000000000;
	selp.u32 	%r83, 1, 0, %p24;
	add.s32 	%r84, %r82, %r83;
	add.s64 	%rd27, %rd26, %rd24;
	ld.global.f64 	%fd23, [%rd27];
	setp.ge.f64 	%p25, %fd23, 0dC04B800000000000;
	selp.u32 	%r85, 1, 0, %p25;
	add.s32 	%r86, %r84, %r85;
	add.s64 	%rd28, %rd27, %rd24;
	ld.global.f64 	%fd24, [%rd28];
	setp.ge.f64 	%p26, %fd24, 0dC04B800000000000;
	selp.u32 	%r87, 1, 0, %p26;
	add.s32 	%r88, %r86, %r87;
	add.s64 	%rd29, %rd28, %rd24;
	ld.global.f64 	%fd25, [%rd29];
	setp.ge.f64 	%p27, %fd25, 0dC04B800000000000;
	selp.u32 	%r89, 1, 0, %p27;
	add.s32 	%r90, %r88, %r89;
	add.s64 	%rd30, %rd29, %rd24;
	ld.global.f64 	%fd26, [%rd30];
	setp.ge.f64 	%p28, %fd26, 0dC04B800000000000;
	selp.u32 	%r91, 1, 0, %p28;
	add.s32 	%r92, %r90, %r91;
	add.s64 	%rd31, %rd30, %rd24;
	ld.global.f64 	%fd27, [%rd31];
	setp.ge.f64 	%p29, %fd27, 0dC04B800000000000;
	selp.u32 	%r93, 1, 0, %p29;
	add.s32 	%r122, %r92, %r93;
	add.s32 	%r114, %r114, 8;
$L__BB10_7:
	setp.eq.s32 	%p30, %r18, 0;
	@%p30 bra 	$L__BB10_13;
	and.b32  	%r24, %r40, 3;
	setp.lt.u32 	%p31, %r18, 4;
	@%p31 bra 	$L__BB10_10;
	add.s32 	%r95, %r114, %r2;
	mad.lo.s32 	%r96, %r95, %r39, %r3;
	mul.wide.s32 	%rd32, %r96, 8;
	add.s64 	%rd33, %rd1, %rd32;
	ld.global.f64 	%fd28, [%rd33];
	setp.ge.f64 	%p32, %fd28, 0dC04B800000000000;
	selp.u32 	%r97, 1, 0, %p32;
	add.s32 	%r98, %r122, %r97;
	mul.wide.s32 	%rd34, %r39, 8;
	add.s64 	%rd35, %rd33, %rd34;
	ld.global.f64 	%fd29, [%rd35];
	setp.ge.f64 	%p33, %fd29, 0dC04B800000000000;
	selp.u32 	%r99, 1, 0, %p33;
	add.s32 	%r100, %r98, %r99;
	add.s64 	%rd36, %rd35, %rd34;
	ld.global.f64 	%fd30, [%rd36];
	setp.ge.f64 	%p34, %fd30, 0dC04B800000000000;
	selp.u32 	%r101, 1, 0, %p34;
	add.s32 	%r102, %r100, %r101;
	add.s64 	%rd37, %rd36, %rd34;
	ld.global.f64 	%fd31, [%rd37];
	setp.ge.f64 	%p35, %fd31, 0dC04B800000000000;
	selp.u32 	%r103, 1, 0, %p35;
	add.s32 	%r122, %r102, %r103;
	add.s32 	%r114, %r114, 4;
$L__BB10_10:
	setp.eq.s32 	%p36, %r24, 0;
	@%p36 bra 	$L__BB10_13;
	add.s32 	%r104, %r114, %r2;
	mad.lo.s32 	%r120, %r39, %r104, %r39;
	neg.s32 	%r119, %r24;
$L__BB10_12:
	.pragma "nounroll";
	add.s32 	%r105, %r120, -1;
	mul.wide.s32 	%rd38, %r105, 8;
	add.s64 	%rd39, %rd1, %rd38;
	ld.global.f64 	%fd32, [%rd39];
	setp.ge.f64 	%p37, %fd32, 0dC04B800000000000;
	selp.u32 	%r106, 1, 0, %p37;
	add.s32 	%r122, %r122, %r106;
	add.s32 	%r120, %r120, %r39;
	add.s32 	%r119, %r119, 1;
	setp.ne.s32 	%p38, %r119, 0;
	@%p38 bra 	$L__BB10_12;
$L__BB10_13:
	cvt.rn.f64.u32 	%fd35, %r122;
$L__BB10_14:
	cvta.to.global.u64 	%rd40, %rd2;
	cvt.rn.f64.s32 	%fd33, %r40;
	div.rn.f64 	%fd34, %fd35, %fd33;
	mul.wide.u32 	%rd41, %r1, 8;
	add.s64 	%rd42, %rd40, %rd41;
	st.global.f64 	[%rd42], %fd34;
	ret;

}
.func  (.param .b64 func_retval0) __internal_accurate_pow(
	.param .b64 __internal_accurate_pow_param_0,
	.param .b64 __internal_accurate_pow_param_1
)
{
	.reg .pred 	%p<8>;
	.reg .b32 	%r<49>;
	.reg .b32 	%f<3>;
	.reg .b64 	%fd<109>;

	ld.param.f64 	%fd10, [__internal_accurate_pow_param_0];
	ld.param.f64 	%fd11, [__internal_accurate_pow_param_1];
	{
	.reg .b32 %temp; 
	mov.b64 	{%temp, %r46}, %fd10;
	}
	{
	.reg .b32 %temp; 
	mov.b64 	{%r45, %temp}, %fd10;
	}
	shr.u32 	%r47, %r46, 20;
	setp.gt.u32 	%p1, %r46, 1048575;
	@%p1 bra 	$L__BB11_2;
	mul.f64 	%fd12, %fd10, 0d4350000000000000;
	{
	.reg .b32 %temp; 
	mov.b64 	{%temp, %r46}, %fd12;
	}
	{
	.reg .b32 %temp; 
	mov.b64 	{%r45, %temp}, %fd12;
	}
	shr.u32 	%r16, %r46, 20;
	add.s32 	%r47, %r16, -54;
$L__BB11_2:
	add.s32 	%r48, %r47, -1023;
	and.b32  	%r17, %r46, -2146435073;
	or.b32  	%r18, %r17, 1072693248;
	mov.b64 	%fd107, {%r45, %r18};
	setp.lt.u32 	%p2, %r18, 1073127583;
	@%p2 bra 	$L__BB11_4;
	{
	.reg .b32 %temp; 
	mov.b64 	{%r19, %temp}, %fd107;
	}
	{
	.reg .b32 %temp; 
	mov.b64 	{%temp, %r20}, %fd107;
	}
	add.s32 	%r21, %r20, -1048576;
	mov.b64 	%fd107, {%r19, %r21};
	add.s32 	%r48, %r47, -1022;
$L__BB11_4:
	add.f64 	%fd13, %fd107, 0dBFF0000000000000;
	add.f64 	%fd14, %fd107, 0d3FF0000000000000;
	rcp.approx.ftz.f64 	%fd15, %fd14;
	neg.f64 	%fd16, %fd14;
	fma.rn.f64 	%fd17, %fd16, %fd15, 0d3FF0000000000000;
	fma.rn.f64 	%fd18, %fd17, %fd17, %fd17;
	fma.rn.f64 	%fd19, %fd18, %fd15, %fd15;
	mul.f64 	%fd20, %fd13, %fd19;
	fma.rn.f64 	%fd21, %fd13, %fd19, %fd20;
	mul.f64 	%fd22, %fd21, %fd21;
	fma.rn.f64 	%fd23, %fd22, 0d3EB0F5FF7D2CAFE2, 0d3ED0F5D241AD3B5A;
	fma.rn.f64 	%fd24, %fd23, %fd22, 0d3EF3B20A75488A3F;
	fma.rn.f64 	%fd25, %fd24, %fd22, 0d3F1745CDE4FAECD5;
	fma.rn.f64 	%fd26, %fd25, %fd22, 0d3F3C71C7258A578B;
	fma.rn.f64 	%fd27, %fd26, %fd22, 0d3F6249249242B910;
	fma.rn.f64 	%fd28, %fd27, %fd22, 0d3F89999999999DFB;
	sub.f64 	%fd29, %fd13, %fd21;
	add.f64 	%fd30, %fd29, %fd29;
	neg.f64 	%fd31, %fd21;
	fma.rn.f64 	%fd32, %fd31, %fd13, %fd30;
	mul.f64 	%fd33, %fd19, %fd32;
	fma.rn.f64 	%fd34, %fd22, %fd28, 0d3FB5555555555555;
	mov.f64 	%fd35, 0d3FB5555555555555;
	sub.f64 	%fd36, %fd35, %fd34;
	fma.rn.f64 	%fd37, %fd22, %fd28, %fd36;
	add.f64 	%fd38, %fd37, 0dBC46A4CB00B9E7B0;
	add.f64 	%fd39, %fd34, %fd38;
	sub.f64 	%fd40, %fd34, %fd39;
	add.f64 	%fd41, %fd38, %fd40;
	mul.rn.f64 	%fd42, %fd21, %fd21;
	neg.f64 	%fd43, %fd42;
	fma.rn.f64 	%fd44, %fd21, %fd21, %fd43;
	{
	.reg .b32 %temp; 
	mov.b64 	{%r22, %temp}, %fd33;
	}
	{
	.reg .b32 %temp; 
	mov.b64 	{%temp, %r23}, %fd33;
	}
	add.s32 	%r24, %r23, 1048576;
	mov.b64 	%fd45, {%r22, %r24};
	fma.rn.f64 	%fd46, %fd21, %fd45, %fd44;
	mul.rn.f64 	%fd47, %fd42, %fd21;
	neg.f64 	%fd48, %fd47;
	fma.rn.f64 	%fd49, %fd42, %fd21, %fd48;
	fma.rn.f64 	%fd50, %fd42, %fd33, %fd49;
	fma.rn.f64 	%fd51, %fd46, %fd21, %fd50;
	mul.rn.f64 	%fd52, %fd39, %fd47;
	neg.f64 	%fd53, %fd52;
	fma.rn.f64 	%fd54, %fd39, %fd47, %fd53;
	fma.rn.f64 	%fd55, %fd39, %fd51, %fd54;
	fma.rn.f64 	%fd56, %fd41, %fd47, %fd55;
	add.f64 	%fd57, %fd52, %fd56;
	sub.f64 	%fd58, %fd52, %fd57;
	add.f64 	%fd59, %fd56, %fd58;
	add.f64 	%fd60, %fd21, %fd57;
	sub.f64 	%fd61, %fd21, %fd60;
	add.f64 	%fd62, %fd57, %fd61;
	add.f64 	%fd63, %fd59, %fd62;
	add.f64 	%fd64, %fd33, %fd63;
	add.f64 	%fd65, %fd60, %fd64;
	sub.f64 	%fd66, %fd60, %fd65;
	add.f64 	%fd67, %fd64, %fd66;
	xor.b32  	%r25, %r48, -2147483648;
	mov.b32 	%r26, 1127219200;
	mov.b64 	%fd68, {%r25, %r26};
	mov.b32 	%r27, -2147483648;
	mov.b64 	%fd69, {%r27, %r26};
	sub.f64 	%fd70, %fd68, %fd69;
	fma.rn.f64 	%fd71, %fd70, 0d3FE62E42FEFA39EF, %fd65;
	fma.rn.f64 	%fd72, %fd70, 0dBFE62E42FEFA39EF, %fd71;
	sub.f64 	%fd73, %fd72, %fd65;
	sub.f64 	%fd74, %fd67, %fd73;
	fma.rn.f64 	%fd75, %fd70, 0d3C7ABC9E3B39803F, %fd74;
	add.f64 	%fd76, %fd71, %fd75;
	sub.f64 	%fd77, %fd71, %fd76;
	add.f64 	%fd78, %fd75, %fd77;
	{
	.reg .b32 %temp; 
	mov.b64 	{%temp, %r28}, %fd11;
	}
	{
	.reg .b32 %temp; 
	mov.b64 	{%r29, %temp}, %fd11;
	}
	shl.b32 	%r30, %r28, 1;
	setp.gt.u32 	%p3, %r30, -33554433;
	and.b32  	%r31, %r28, -15728641;
	selp.b32 	%r32, %r31, %r28, %p3;
	mov.b64 	%fd79, {%r29, %r32};
	mul.rn.f64 	%fd80, %fd76, %fd79;
	neg.f64 	%fd81, %fd80;
	fma.rn.f64 	%fd82, %fd76, %fd79, %fd81;
	fma.rn.f64 	%fd83, %fd78, %fd79, %fd82;
	add.f64 	%fd4, %fd80, %fd83;
	sub.f64 	%fd84, %fd80, %fd4;
	add.f64 	%fd5, %fd83, %fd84;
	fma.rn.f64 	%fd85, %fd4, 0d3FF71547652B82FE, 0d4338000000000000;
	{
	.reg .b32 %temp; 
	mov.b64 	{%r13, %temp}, %fd85;
	}
	mov.f64 	%fd86, 0dC338000000000000;
	add.rn.f64 	%fd87, %fd85, %fd86;
	fma.rn.f64 	%fd88, %fd87, 0dBFE62E42FEFA39EF, %fd4;
	fma.rn.f64 	%fd89, %fd87, 0dBC7ABC9E3B39803F, %fd88;
	fma.rn.f64 	%fd90, %fd89, 0d3E5ADE1569CE2BDF, 0d3E928AF3FCA213EA;
	fma.rn.f64 	%fd91, %fd90, %fd89, 0d3EC71DEE62401315;
	fma.rn.f64 	%fd92, %fd91, %fd89, 0d3EFA01997C89EB71;
	fma.rn.f64 	%fd93, %fd92, %fd89, 0d3F2A01A014761F65;
	fma.rn.f64 	%fd94, %fd93, %fd89, 0d3F56C16C1852B7AF;
	fma.rn.f64 	%fd95, %fd94, %fd89, 0d3F81111111122322;
	fma.rn.f64 	%fd96, %fd95, %fd89, 0d3FA55555555502A1;
	fma.rn.f64 	%fd97, %fd96, %fd89, 0d3FC5555555555511;
	fma.rn.f64 	%fd98, %fd97, %fd89, 0d3FE000000000000B;
	fma.rn.f64 	%fd99, %fd98, %fd89, 0d3FF0000000000000;
	fma.rn.f64 	%fd100, %fd99, %fd89, 0d3FF0000000000000;
	{
	.reg .b32 %temp; 
	mov.b64 	{%r14, %temp}, %fd100;
	}
	{
	.reg .b32 %temp; 
	mov.b64 	{%temp, %r15}, %fd100;
	}
	shl.b32 	%r33, %r13, 20;
	add.s32 	%r34, %r33, %r15;
	mov.b64 	%fd108, {%r14, %r34};
	{
	.reg .b32 %temp; 
	mov.b64 	{%temp, %r35}, %fd4;
	}
	mov.b32 	%f2, %r35;
	abs.f32 	%f1, %f2;
	setp.lt.f32 	%p4, %f1, 0f4086232B;
	@%p4 bra 	$L__BB11_7;
	setp.lt.f64 	%p5, %fd4, 0d0000000000000000;
	add.f64 	%fd101, %fd4, 0d7FF0000000000000;
	selp.f64 	%fd108, 0d0000000000000000, %fd101, %p5;
	setp.geu.f32 	%p6, %f1, 0f40874800;
	@%p6 bra 	$L__BB11_7;
	shr.u32 	%r36, %r13, 31;
	add.s32 	%r37, %r13, %r36;
	shr.s32 	%r38, %r37, 1;
	shl.b32 	%r39, %r38, 20;
	add.s32 	%r40, %r15, %r39;
	mov.b64 	%fd102, {%r14, %r40};
	sub.s32 	%r41, %r13, %r38;
	shl.b32 	%r42, %r41, 20;
	add.s32 	%r43, %r42, 1072693248;
	mov.b32 	%r44, 0;
	mov.b64 	%fd103, {%r44, %r43};
	mul.f64 	%fd108, %fd103, %fd102;
$L__BB11_7:
	abs.f64 	%fd104, %fd108;
	setp.eq.f64 	%p7, %fd104, 0d7FF0000000000000;
	fma.rn.f64 	%fd105, %fd108, %fd5, %fd108;
	selp.f64 	%fd106, %fd108, %fd105, %p7;
	st.param.f64 	[func_retval0], %fd106;
	ret;

}


// ===== COMPILED SASS (sm_100) =====

	.target	sm_100

	.elftype	@"ET_EXEC"


//--------------------- .note.nv.tkinfo           --------------------------
	.section	.note.nv.tkinfo,"",@"SHT_NOTE"
	.sectionflags	@"SHF_NOTE_NV_TKINFO"
	.tkinfo
        /*0018*/ 	.word	0x00000002
        /*0030*/ 	.string	""
        /*0030*/ 	.string	"ptxas"
        /*0030*/ 	.string	"Cuda compilation tools, release 13.0, V13.0.88"
        /*0030*/ 	.string	"Build cuda_13.0.r13.0/compiler.36424714_0"
        /*0030*/ 	.string	"-arch sm_100 -m 64 "



//--------------------- .note.nv.cuinfo           --------------------------
	.section	.note.nv.cuinfo,"",@"SHT_NOTE"
	.sectionflags	@"SHF_NOTE_NV_CUINFO"
        /*0018*/ 	.short	0x0002
        /*001a*/ 	.short	0x0064
        /*001c*/ 	.short	0x0082
	.zero		2


//--------------------- .nv.info                  --------------------------
	.section	.nv.info,"",@"SHT_CUDA_INFO"
	.align	4


	//----- nvinfo : EIATTR_REGCOUNT
	.align		4
        /*0000*/ 	.byte	0x04, 0x2f
        /*0002*/ 	.short	(.L_10 - .L_9)
	.align		4
.L_9:
        /*0004*/ 	.word	index@(_Z17initialConditionsPdiiiPi)
        /*0008*/ 	.word	0x00000058


	//----- nvinfo : EIATTR_FRAME_SIZE
	.align		4
.L_10:
        /*000c*/ 	.byte	0x04, 0x11
        /*000e*/ 	.short	(.L_12 - .L_11)
	.align		4
.L_11:
        /*0010*/ 	.word	index@(_Z17initialConditionsPdiiiPi)
        /*0014*/ 	.word	0x00000000


	//----- nvinfo : EIATTR_REGCOUNT
	.align		4
.L_12:
        /*0018*/ 	.byte	0x04, 0x2f
        /*001a*/ 	.short	(.L_14 - .L_13)
	.align		4
.L_13:
        /*001c*/ 	.word	index@(_Z12computeStatePdS_idS_iS_ii)
        /*0020*/ 	.word	0x000000f8


	//----- nvinfo : EIATTR_FRAME_SIZE
	.align		4
.L_14:
        /*0024*/ 	.byte	0x04, 0x11
        /*0026*/ 	.short	(.L_16 - .L_15)
	.align		4
.L_15:
        /*0028*/ 	.word	index@($_Z12computeStatePdS_idS_iS_ii$__internal_accurate_pow)
        /*002c*/ 	.word	0x00000000


	//----- nvinfo : EIATTR_FRAME_SIZE
	.align		4
.L_16:
        /*0030*/ 	.byte	0x04, 0x11
        /*0032*/ 	.short	(.L_18 - .L_17)
	.align		4
.L_17:
        /*0034*/ 	.word	index@($__internal_5_$__cuda_sm20_dsqrt_rn_f64_mediumpath_v1)
        /*0038*/ 	.word	0x00000000


	//----- nvinfo : EIATTR_FRAME_SIZE
	.align		4
.L_18:
        /*003c*/ 	.byte	0x04, 0x11
        /*003e*/ 	.short	(.L_20 - .L_19)
	.align		4
.L_19:
        /*0040*/ 	.word	index@($__internal_4_$__cuda_sm20_div_rn_f64_full)
        /*0044*/ 	.word	0x00000000


	//----- nvinfo : EIATTR_FRAME_SIZE
	.align		4
.L_20:
        /*0048*/ 	.byte	0x04, 0x11
        /*004a*/ 	.short	(.L_22 - .L_21)
	.align		4
.L_21:
        /*004c*/ 	.word	index@($__internal_3_$__cuda_sm20_dblrcp_rn_slowpath_v3)
        /*0050*/ 	.word	0x00000000


	//----- nvinfo : EIATTR_FRAME_SIZE
	.align		4
.L_22:
        /*0054*/ 	.byte	0x04, 0x11
        /*0056*/ 	.short	(.L_24 - .L_23)
	.align		4
.L_23:
        /*0058*/ 	.word	index@(_Z12computeStatePdS_idS_iS_ii)
        /*005c*/ 	.word	0x00000000


	//----- nvinfo : EIATTR_REGCOUNT
	.align		4
.L_24:
        /*0060*/ 	.byte	0x04, 0x2f
        /*0062*/ 	.short	(.L_26 - .L_25)
	.align		4
.L_25:
        /*0064*/ 	.word	index@(_Z11updateStatePdS_ii)
        /*0068*/ 	.word	0x0000001c


	//----- nvinfo : EIATTR_FRAME_SIZE
	.align		4
.L_26:
        /*006c*/ 	.byte	0x04, 0x11
        /*006e*/ 	.short	(.L_28 - .L_27)
	.align		4
.L_27:
        /*0070*/ 	.word	index@(_Z11updateStatePdS_ii)
        /*0074*/ 	.word	0x00000000


	//----- nvinfo : EIATTR_REGCOUNT
	.align		4
.L_28:
        /*0078*/ 	.byte	0x04, 0x2f
        /*007a*/ 	.short	(.L_30 - .L_29)
	.align		4
.L_29:
        /*007c*/ 	.word	index@(_Z15compute_voltagePdS_S_dS_iiiiiddiibPii)
        /*0080*/ 	.word	0x00000038


	//----- nvinfo : EIATTR_FRAME_SIZE
	.align		4
.L_30:
        /*0084*/ 	.byte	0x04, 0x11
        /*0086*/ 	.short	(.L_32 - .L_31)
	.align		4
.L_31:
        /*0088*/ 	.word	index@($_Z15compute_voltagePdS_S_dS_iiiiiddiibPii$__internal_accurate_pow)
        /*008c*/ 	.word	0x00000000


	//----- nvinfo : EIATTR_FRAME_SIZE
	.align		4
.L_32:
        /*0090*/ 	.byte	0x04, 0x11
        /*0092*/ 	.short	(.L_34 - .L_33)
	.align		4
.L_33:
        /*0094*/ 	.word	index@($__internal_2_$__cuda_sm20_div_rn_f64_full)
        /*0098*/ 	.word	0x00000000


	//----- nvinfo : EIATTR_FRAME_SIZE
	.align		4
.L_34:
        /*009c*/ 	.byte	0x04, 0x11
        /*009e*/ 	.short	(.L_36 - .L_35)
	.align		4
.L_35:
        /*00a0*/ 	.word	index@(_Z15compute_voltagePdS_S_dS_iiiiiddiibPii)
        /*00a4*/ 	.word	0x00000000


	//----- nvinfo : EIATTR_REGCOUNT
	.align		4
.L_36:
        /*00a8*/ 	.byte	0x04, 0x2f
        /*00aa*/ 	.short	(.L_38 - .L_37)
	.align		4
.L_37:
        /*00ac*/ 	.word	index@(_Z14update_voltagePdS_ii)
        /*00b0*/ 	.word	0x00000016


	//----- nvinfo : EIATTR_FRAME_SIZE
	.align		4
.L_38:
        /*00b4*/ 	.byte	0x04, 0x11
        /*00b6*/ 	.short	(.L_40 - .L_39)
	.align		4
.L_39:
        /*00b8*/ 	.word	index@(_Z14update_voltagePdS_ii)
        /*00bc*/ 	.word	0x00000000


	//----- nvinfo : EIATTR_REGCOUNT
	.align		4
.L_40:
        /*00c0*/ 	.byte	0x04, 0x2f
        /*00c2*/ 	.short	(.L_42 - .L_41)
	.align		4
.L_41:
        /*00c4*/ 	.word	index@(_Z15computeVelocityPdiiS_dii)
        /*00c8*/ 	.word	0x00000010


	//----- nvinfo : EIATTR_FRAME_SIZE
	.align		4
.L_42:
        /*00cc*/ 	.byte	0x04, 0x11
        /*00ce*/ 	.short	(.L_44 - .L_43)
	.align		4
.L_43:
        /*00d0*/ 	.word	index@(_Z15computeVelocityPdiiS_dii)
        /*00d4*/ 	.word	0x00000000


	//----- nvinfo : EIATTR_REGCOUNT
	.align		4
.L_44:
        /*00d8*/ 	.byte	0x04, 0x2f
        /*00da*/ 	.short	(.L_46 - .L_45)
	.align		4
.L_45:
        /*00dc*/ 	.word	index@(_Z12computeLocalPiiS_)
        /*00e0*/ 	.word	0x0000000c


	//----- nvinfo : EIATTR_FRAME_SIZE
	.align		4
.L_46:
        /*00e4*/ 	.byte	0x04, 0x11
        /*00e6*/ 	.short	(.L_48 - .L_47)
	.align		4
.L_47:
        /*00e8*/ 	.word	index@(_Z12computeLocalPiiS_)
        /*00ec*/ 	.word	0x00000000


	//----- nvinfo : EIATTR_REGCOUNT
	.align		4
.L_48:
        /*00f0*/ 	.byte	0x04, 0x2f
        /*00f2*/ 	.short	(.L_50 - .L_49)
	.align		4
.L_49:
        /*00f4*/ 	.word	index@(_Z15init_randomNumsP17curandStateXORWOWi)
        /*00f8*/ 	.word	0x00000020


	//----- nvinfo : EIATTR_FRAME_SIZE
	.align		4
.L_50:
        /*00fc*/ 	.byte	0x04, 0x11
        /*00fe*/ 	.short	(.L_52 - .L_51)
	.align		4
.L_51:
        /*0100*/ 	.word	index@(_Z15init_randomNumsP17curandStateXORWOWi)
        /*0104*/ 	.word	0x00000000


	//----- nvinfo : EIATTR_REGCOUNT
	.align		4
.L_52:
        /*0108*/ 	.byte	0x04, 0x2f
        /*010a*/ 	.short	(.L_54 - .L_53)
	.align		4
.L_53:
        /*010c*/ 	.word	index@(_Z15make_randomNumsPdiii)
        /*0110*/ 	.word	0x0000001f


	//----- nvinfo : EIATTR_FRAME_SIZE
	.align		4
.L_54:
        /*0114*/ 	.byte	0x04, 0x11
        /*0116*/ 	.short	(.L_56 - .L_55)
	.align		4
.L_55:
        /*0118*/ 	.word	index@($__internal_1_$__cuda_sm20_sqrt_rn_f32_slowpath)
        /*011c*/ 	.word	0x00000030


	//----- nvinfo : EIATTR_FRAME_SIZE
	.align		4
.L_56:
        /*0120*/ 	.byte	0x04, 0x11
        /*0122*/ 	.short	(.L_58 - .L_57)
	.align		4
.L_57:
        /*0124*/ 	.word	index@(_Z15make_randomNumsPdiii)
        /*0128*/ 	.word	0x00000030


	//----- nvinfo : EIATTR_REGCOUNT
	.align		4
.L_58:
        /*012c*/ 	.byte	0x04, 0x2f
        /*012e*/ 	.short	(.L_60 - .L_59)
	.align		4
.L_59:
        /*0130*/ 	.word	index@(_Z18initialize_time_s2ddPd)
        /*0134*/ 	.word	0x0000000e


	//----- nvinfo : EIATTR_FRAME_SIZE
	.align		4
.L_60:
        /*0138*/ 	.byte	0x04, 0x11
        /*013a*/ 	.short	(.L_62 - .L_61)
	.align		4
.L_61:
        /*013c*/ 	.word	index@(_Z18initialize_time_s2ddPd)
        /*0140*/ 	.word	0x00000000


	//----- nvinfo : EIATTR_REGCOUNT
	.align		4
.L_62:
        /*0144*/ 	.byte	0x04, 0x2f
        /*0146*/ 	.short	(.L_64 - .L_63)
	.align		4
.L_63:
        /*0148*/ 	.word	index@(_Z18percentage_excitedPdiiS_i)
        /*014c*/ 	.word	0x00000020


	//----- nvinfo : EIATTR_FRAME_SIZE
	.align		4
.L_64:
        /*0150*/ 	.byte	0x04, 0x11
        /*0152*/ 	.short	(.L_66 - .L_65)
	.align		4
.L_65:
        /*0154*/ 	.word	index@($__internal_0_$__cuda_sm20_div_rn_f64_full)
        /*0158*/ 	.word	0x00000000


	//----- nvinfo : EIATTR_FRAME_SIZE
	.align		4
.L_66:
        /*015c*/ 	.byte	0x04, 0x11
        /*015e*/ 	.short	(.L_68 - .L_67)
	.align		4
.L_67:
        /*0160*/ 	.word	index@(_Z18percentage_excitedPdiiS_i)
        /*0164*/ 	.word	0x00000000


	//----- nvinfo : EIATTR_MIN_STACK_SIZE
	.align		4
.L_68:
        /*0168*/ 	.byte	0x04, 0x12
        /*016a*/ 	.short	(.L_70 - .L_69)
	.align		4
.L_69:
        /*016c*/ 	.word	index@(_Z18percentage_excitedPdiiS_i)
        /*0170*/ 	.word	0x00000000


	//----- nvinfo : EIATTR_MIN_STACK_SIZE
	.align		4
.L_70:
        /*0174*/ 	.byte	0x04, 0x12
        /*0176*/ 	.short	(.L_72 - .L_71)
	.align		4
.L_71:
        /*0178*/ 	.word	index@(_Z18initialize_time_s2ddPd)
        /*017c*/ 	.word	0x00000000


	//----- nvinfo : EIATTR_MIN_STACK_SIZE
	.align		4
.L_72:
        /*0180*/ 	.byte	0x04, 0x12
        /*0182*/ 	.short	(.L_74 - .L_73)
	.align		4
.L_73:
        /*0184*/ 	.word	index@(_Z15make_randomNumsPdiii)
        /*0188*/ 	.word	0x00000030


	//----- nvinfo : EIATTR_MIN_STACK_SIZE
	.align		4
.L_74:
        /*018c*/ 	.byte	0x04, 0x12
        /*018e*/ 	.short	(.L_76 - .L_75)
	.align		4
.L_75:
        /*0190*/ 	.word	index@(_Z15init_randomNumsP17curandStateXORWOWi)
        /*0194*/ 	.word	0x00000000


	//----- nvinfo : EIATTR_MIN_STACK_SIZE
	.align		4
.L_76:
        /*0198*/ 	.byte	0x04, 0x12
        /*019a*/ 	.short	(.L_78 - .L_77)
	.align		4
.L_77:
        /*019c*/ 	.word	index@(_Z12computeLocalPiiS_)
        /*01a0*/ 	.word	0x00000000


	//----- nvinfo : EIATTR_MIN_STACK_SIZE
	.align		4
.L_78:
        /*01a4*/ 	.byte	0x04, 0x12
        /*01a6*/ 	.short	(.L_80 - .L_79)
	.align		4
.L_79:
        /*01a8*/ 	.word	index@(_Z15computeVelocityPdiiS_dii)
        /*01ac*/ 	.word	0x00000000


	//----- nvinfo : EIATTR_MIN_STACK_SIZE
	.align		4
.L_80:
        /*01b0*/ 	.byte	0x04, 0x12
        /*01b2*/ 	.short	(.L_82 - .L_81)
	.align		4
.L_81:
        /*01b4*/ 	.word	index@(_Z14update_voltagePdS_ii)
        /*01b8*/ 	.word	0x00000000


	//----- nvinfo : EIATTR_MIN_STACK_SIZE
	.align		4
.L_82:
        /*01bc*/ 	.byte	0x04, 0x12
        /*01be*/ 	.short	(.L_84 - .L_83)
	.align		4
.L_83:
        /*01c0*/ 	.word	index@(_Z15compute_voltagePdS_S_dS_iiiiiddiibPii)
        /*01c4*/ 	.word	0x00000000


	//----- nvinfo : EIATTR_MIN_STACK_SIZE
	.align		4
.L_84:
        /*01c8*/ 	.byte	0x04, 0x12
        /*01ca*/ 	.short	(.L_86 - .L_85)
	.align		4
.L_85:
        /*01cc*/ 	.word	index@(_Z11updateStatePdS_ii)
        /*01d0*/ 	.word	0x00000000


	//----- nvinfo : EIATTR_MIN_STACK_SIZE
	.align		4
.L_86:
        /*01d4*/ 	.byte	0x04, 0x12
        /*01d6*/ 	.short	(.L_88 - .L_87)
	.align		4
.L_87:
        /*01d8*/ 	.word	index@(_Z12computeStatePdS_idS_iS_ii)
        /*01dc*/ 	.word	0x00000000


	//----- nvinfo : EIATTR_MIN_STACK_SIZE
	.align		4
.L_88:
        /*01e0*/ 	.byte	0x04, 0x12
        /*01e2*/ 	.short	(.L_90 - .L_89)
	.align		4
.L_89:
        /*01e4*/ 	.word	index@(_Z17initialConditionsPdiiiPi)
        /*01e8*/ 	.word	0x00000000
.L_90:


//--------------------- .nv.compat                --------------------------
	.section	.nv.compat,"",@"SHT_CUDA_COMPAT_INFO"
	.align	4
        /*0000*/ 	.byte	0x02, 0x09, 0x00, 0x00, 0x02, 0x02, 0x01, 0x00, 0x02, 0x05, 0x05, 0x00, 0x03, 0x07, 0x01, 0x01
        /*0010*/ 	.byte	0x02, 0x03, 0x00, 0x00, 0x02, 0x06, 0x01, 0x00, 0x04, 0x0b, 0x08, 0x00, 0x01, 0x00, 0x00, 0x00
        /*0020*/ 	.byte	0x00, 0x00, 0x00, 0x00


//--------------------- .nv.info._Z18percentage_excitedPdiiS_i --------------------------
	.section	.nv.info._Z18percentage_excitedPdiiS_i,"",@"SHT_CUDA_INFO"
	.sectionflags	@""
	.align	4


	//----- nvinfo : EIATTR_CUDA_API_VERSION
	.align		4
        /*0000*/ 	.byte	0x04, 0x37
        /*0002*/ 	.short	(.L_92 - .L_91)
.L_91:
        /*0004*/ 	.word	0x00000082


	//----- nvinfo : EIATTR_KPARAM_INFO
	.align		4
.L_92:
        /*0008*/ 	.byte	0x04, 0x17
        /*000a*/ 	.short	(.L_94 - .L_93)
.L_93:
        /*000c*/ 	.word	0x00000000
        /*0010*/ 	.short	0x0004
        /*0012*/ 	.short	0x0018
        /*0014*/ 	.byte	0x00, 0xf0, 0x11, 0x00


	//----- nvinfo : EIATTR_KPARAM_INFO
	.align		4
.L_94:
        /*0018*/ 	.byte	0x04, 0x17
        /*001a*/ 	.short	(.L_96 - .L_95)
.L_95:
        /*001c*/ 	.word	0x00000000
        /*0020*/ 	.short	0x0003
        /*0022*/ 	.short	0x0010
        /*0024*/ 	.byte	0x00, 0xf5, 0x21, 0x00


	//----- nvinfo : EIATTR_KPARAM_INFO
	.align		4
.L_96:
        /*0028*/ 	.byte	0x04, 0x17
        /*002a*/ 	.short	(.L_98 - .L_97)
.L_97:
        /*002c*/ 	.word	0x00000000
        /*0030*/ 	.short	0x0002
        /*0032*/ 	.short	0x000c
        /*0034*/ 	.byte	0x00, 0xf0, 0x11, 0x00


	//----- nvinfo : EIATTR_KPARAM_INFO
	.align		4
.L_98:
        /*0038*/ 	.byte	0x04, 0x17
        /*003a*/ 	.short	(.L_100 - .L_99)
.L_99:
        /*003c*/ 	.word	0x00000000
        /*0040*/ 	.short	0x0001
        /*0042*/ 	.short	0x0008
        /*0044*/ 	.byte	0x00, 0xf0, 0x11, 0x00


	//----- nvinfo : EIATTR_KPARAM_INFO
	.align		4
.L_100:
        /*0048*/ 	.byte	0x04, 0x17
        /*004a*/ 	.short	(.L_102 - .L_101)
.L_101:
        /*004c*/ 	.word	0x00000000
        /*0050*/ 	.short	0x0000
        /*0052*/ 	.short	0x0000
        /*0054*/ 	.byte	0x00, 0xf5, 0x21, 0x00


	//----- nvinfo : EIATTR_SPARSE_MMA_MASK
	.align		4
.L_102:
        /*0058*/ 	.byte	0x03, 0x50
        /*005a*/ 	.short	0x0000


	//----- nvinfo : EIATTR_MAXREG_COUNT
	.align		4
        /*005c*/ 	.byte	0x03, 0x1b
        /*005e*/ 	.short	0x00ff


	//----- nvinfo : EIATTR_MERCURY_ISA_VERSION
	.align		4
        /*0060*/ 	.byte	0x03, 0x5f
        /*0062*/ 	.short	0x0101


	//----- nvinfo : EIATTR_VRC_CTA_INIT_COUNT
	.align		4
        /*0064*/ 	.byte	0x02, 0x4a
	.zero		1
	.zero		1


	//----- nvinfo : EIATTR_EXIT_INSTR_OFFSETS
	.align		4
        /*0068*/ 	.byte	0x04, 0x1c
        /*006a*/ 	.short	(.L_104 - .L_103)


	//   ....[0]....
.L_103:
        /*006c*/ 	.word	0x00000e00


	//----- nvinfo : EIATTR_CRS_STACK_SIZE
	.align		4
.L_104:
        /*0070*/ 	.byte	0x04, 0x1e
        /*0072*/ 	.short	(.L_106 - .L_105)
.L_105:
        /*0074*/ 	.word	0x00000000


	//----- nvinfo : EIATTR_CBANK_PARAM_SIZE
	.align		4
.L_106:
        /*0078*/ 	.byte	0x03, 0x19
        /*007a*/ 	.short	0x001c


	//----- nvinfo : EIATTR_PARAM_CBANK
	.align		4
        /*007c*/ 	.byte	0x04, 0x0a
        /*007e*/ 	.short	(.L_108 - .L_107)
	.align		4
.L_107:
        /*0080*/ 	.word	index@(.nv.constant0._Z18percentage_excitedPdiiS_i)
        /*0084*/ 	.short	0x0380
        /*0086*/ 	.short	0x001c


	//----- nvinfo : EIATTR_SW_WAR
	.align		4
.L_108:
        /*0088*/ 	.byte	0x04, 0x36
        /*008a*/ 	.short	(.L_110 - .L_109)
.L_109:
        /*008c*/ 	.word	0x00000008
.L_110:


//--------------------- .nv.info._Z18initialize_time_s2ddPd --------------------------
	.section	.nv.info._Z18initialize_time_s2ddPd,"",@"SHT_CUDA_INFO"
	.sectionflags	@""
	.align	4


	//----- nvinfo : EIATTR_CUDA_API_VERSION
	.align		4
        /*0000*/ 	.byte	0x04, 0x37
        /*0002*/ 	.short	(.L_112 - .L_111)
.L_111:
        /*0004*/ 	.word	0x00000082


	//----- nvinfo : EIATTR_KPARAM_INFO
	.align		4
.L_112:
        /*0008*/ 	.byte	0x04, 0x17
        /*000a*/ 	.short	(.L_114 - .L_113)
.L_113:
        /*000c*/ 	.word	0x00000000
        /*0010*/ 	.short	0x0002
        /*0012*/ 	.short	0x0010
        /*0014*/ 	.byte	0x00, 0xf5, 0x21, 0x00


	//----- nvinfo : EIATTR_KPARAM_INFO
	.align		4
.L_114:
        /*0018*/ 	.byte	0x04, 0x17
        /*001a*/ 	.short	(.L_116 - .L_115)
.L_115:
        /*001c*/ 	.word	0x00000000
        /*0020*/ 	.short	0x0001
        /*0022*/ 	.short	0x0008
        /*0024*/ 	.byte	0x00, 0xf0, 0x21, 0x00


	//----- nvinfo : EIATTR_KPARAM_INFO
	.align		4
.L_116:
        /*0028*/ 	.byte	0x04, 0x17
        /*002a*/ 	.short	(.L_118 - .L_117)
.L_117:
        /*002c*/ 	.word	0x00000000
        /*0030*/ 	.short	0x0000
        /*0032*/ 	.short	0x0000
        /*0034*/ 	.byte	0x00, 0xf0, 0x21, 0x00


	//----- nvinfo : EIATTR_SPARSE_MMA_MASK
	.align		4
.L_118:
        /*0038*/ 	.byte	0x03, 0x50
        /*003a*/ 	.short	0x0000


	//----- nvinfo : EIATTR_MAXREG_COUNT
	.align		4
        /*003c*/ 	.byte	0x03, 0x1b
        /*003e*/ 	.short	0x00ff


	//----- nvinfo : EIATTR_MERCURY_ISA_VERSION
	.align		4
        /*0040*/ 	.byte	0x03, 0x5f
        /*0042*/ 	.short	0x0101


	//----- nvinfo : EIATTR_VRC_CTA_INIT_COUNT
	.align		4
        /*0044*/ 	.byte	0x02, 0x4a
	.zero		1
	.zero		1


	//----- nvinfo : EIATTR_EXIT_INSTR_OFFSETS
	.align		4
        /*0048*/ 	.byte	0x04, 0x1c
        /*004a*/ 	.short	(.L_120 - .L_119)


	//   ....[0]....
.L_119:
        /*004c*/ 	.word	0x000000d0


	//----- nvinfo : EIATTR_CBANK_PARAM_SIZE
	.align		4
.L_120:
        /*0050*/ 	.byte	0x03, 0x19
        /*0052*/ 	.short	0x0018


	//----- nvinfo : EIATTR_PARAM_CBANK
	.align		4
        /*0054*/ 	.byte	0x04, 0x0a
        /*0056*/ 	.short	(.L_122 - .L_121)
	.align		4
.L_121:
        /*0058*/ 	.word	index@(.nv.constant0._Z18initialize_time_s2ddPd)
        /*005c*/ 	.short	0x0380
        /*005e*/ 	.short	0x0018


	//----- nvinfo : EIATTR_SW_WAR
	.align		4
.L_122:
        /*0060*/ 	.byte	0x04, 0x36
        /*0062*/ 	.short	(.L_124 - .L_123)
.L_123:
        /*0064*/ 	.word	0x00000008
.L_124:


//--------------------- .nv.info._Z15make_randomNumsPdiii --------------------------
	.section	.nv.info._Z15make_randomNumsPdiii,"",@"SHT_CUDA_INFO"
	.sectionflags	@""
	.align	4


	//----- nvinfo : EIATTR_CUDA_API_VERSION
	.align		4
        /*0000*/ 	.byte	0x04, 0x37
        /*0002*/ 	.short	(.L_126 - .L_125)
.L_125:
        /*0004*/ 	.word	0x00000082


	//----- nvinfo : EIATTR_KPARAM_INFO
	.align		4
.L_126:
        /*0008*/ 	.byte	0x04, 0x17
        /*000a*/ 	.short	(.L_128 - .L_127)
.L_127:
        /*000c*/ 	.word	0x00000000
        /*0010*/ 	.short	0x0003
        /*0012*/ 	.short	0x0010
        /*0014*/ 	.byte	0x00, 0xf0, 0x11, 0x00


	//----- nvinfo : EIATTR_KPARAM_INFO
	.align		4
.L_128:
        /*0018*/ 	.byte	0x04, 0x17
        /*001a*/ 	.short	(.L_130 - .L_129)
.L_129:
        /*001c*/ 	.word	0x00000000
        /*0020*/ 	.short	0x0002
        /*0022*/ 	.short	0x000c
        /*0024*/ 	.byte	0x00, 0xf0, 0x11, 0x00


	//----- nvinfo : EIATTR_KPARAM_INFO
	.align		4
.L_130:
        /*0028*/ 	.byte	0x04, 0x17
        /*002a*/ 	.short	(.L_132 - .L_131)
.L_131:
        /*002c*/ 	.word	0x00000000
        /*0030*/ 	.short	0x0001
        /*0032*/ 	.short	0x0008
        /*0034*/ 	.byte	0x00, 0xf0, 0x11, 0x00


	//----- nvinfo : EIATTR_KPARAM_INFO
	.align		4
.L_132:
        /*0038*/ 	.byte	0x04, 0x17
        /*003a*/ 	.short	(.L_134 - .L_133)
.L_133:
        /*003c*/ 	.word	0x00000000
        /*0040*/ 	.short	0x0000
        /*0042*/ 	.short	0x0000
        /*0044*/ 	.byte	0x00, 0xf5, 0x21, 0x00


	//----- nvinfo : EIATTR_SPARSE_MMA_MASK
	.align		4
.L_134:
        /*0048*/ 	.byte	0x03, 0x50
        /*004a*/ 	.short	0x0000


	//----- nvinfo : EIATTR_MAXREG_COUNT
	.align		4
        /*004c*/ 	.byte	0x03, 0x1b
        /*004e*/ 	.short	0x00ff


	//----- nvinfo : EIATTR_MERCURY_ISA_VERSION
	.align		4
        /*0050*/ 	.byte	0x03, 0x5f
        /*0052*/ 	.short	0x0101


	//----- nvinfo : EIATTR_VRC_CTA_INIT_COUNT
	.align		4
        /*0054*/ 	.byte	0x02, 0x4a
	.zero		1
	.zero		1


	//----- nvinfo : EIATTR_EXIT_INSTR_OFFSETS
	.align		4
        /*0058*/ 	.byte	0x04, 0x1c
        /*005a*/ 	.short	(.L_136 - .L_135)


	//   ....[0]....
.L_135:
        /*005c*/ 	.word	0x00002fd0


	//   ....[1]....
        /*0060*/ 	.word	0x000035c0


	//----- nvinfo : EIATTR_CRS_STACK_SIZE
	.align		4
.L_136:
        /*0064*/ 	.byte	0x04, 0x1e
        /*0066*/ 	.short	(.L_138 - .L_137)
.L_137:
        /*0068*/ 	.word	0x00000000


	//----- nvinfo : EIATTR_CBANK_PARAM_SIZE
	.align		4
.L_138:
        /*006c*/ 	.byte	0x03, 0x19
        /*006e*/ 	.short	0x0014


	//----- nvinfo : EIATTR_PARAM_CBANK
	.align		4
        /*0070*/ 	.byte	0x04, 0x0a
        /*0072*/ 	.short	(.L_140 - .L_139)
	.align		4
.L_139:
        /*0074*/ 	.word	index@(.nv.constant0._Z15make_randomNumsPdiii)
        /*0078*/ 	.short	0x0380
        /*007a*/ 	.short	0x0014


	//----- nvinfo : EIATTR_SW_WAR
	.align		4
.L_140:
        /*007c*/ 	.byte	0x04, 0x36
        /*007e*/ 	.short	(.L_142 - .L_141)
.L_141:
        /*0080*/ 	.word	0x00000008
.L_142:


//--------------------- .nv.info._Z15init_randomNumsP17curandStateXORWOWi --------------------------
	.section	.nv.info._Z15init_randomNumsP17curandStateXORWOWi,"",@"SHT_CUDA_INFO"
	.sectionflags	@""
	.align	4


	//----- nvinfo : EIATTR_CUDA_API_VERSION
	.align		4
        /*0000*/ 	.byte	0x04, 0x37
        /*0002*/ 	.short	(.L_144 - .L_143)
.L_143:
        /*0004*/ 	.word	0x00000082


	//----- nvinfo : EIATTR_KPARAM_INFO
	.align		4
.L_144:
        /*0008*/ 	.byte	0x04, 0x17
        /*000a*/ 	.short	(.L_146 - .L_145)
.L_145:
        /*000c*/ 	.word	0x00000000
        /*0010*/ 	.short	0x0001
        /*0012*/ 	.short	0x0008
        /*0014*/ 	.byte	0x00, 0xf0, 0x11, 0x00


	//----- nvinfo : EIATTR_KPARAM_INFO
	.align		4
.L_146:
        /*0018*/ 	.byte	0x04, 0x17
        /*001a*/ 	.short	(.L_148 - .L_147)
.L_147:
        /*001c*/ 	.word	0x00000000
        /*0020*/ 	.short	0x0000
        /*0022*/ 	.short	0x0000
        /*0024*/ 	.byte	0x00, 0xf5, 0x21, 0x00


	//----- nvinfo : EIATTR_SPARSE_MMA_MASK
	.align		4
.L_148:
        /*0028*/ 	.byte	0x03, 0x50
        /*002a*/ 	.short	0x0000


	//----- nvinfo : EIATTR_MAXREG_COUNT
	.align		4
        /*002c*/ 	.byte	0x03, 0x1b
        /*002e*/ 	.short	0x00ff


	//----- nvinfo : EIATTR_MERCURY_ISA_VERSION
	.align		4
        /*0030*/ 	.byte	0x03, 0x5f
        /*0032*/ 	.short	0x0101


	//----- nvinfo : EIATTR_VRC_CTA_INIT_COUNT
	.align		4
        /*0034*/ 	.byte	0x02, 0x4a
	.zero		1
	.zero		1


	//----- nvinfo : EIATTR_EXIT_INSTR_OFFSETS
	.align		4
        /*0038*/ 	.byte	0x04, 0x1c
        /*003a*/ 	.short	(.L_150 - .L_149)


	//   ....[0]....
.L_149:
        /*003c*/ 	.word	0x00001c10


	//----- nvinfo : EIATTR_CRS_STACK_SIZE
	.align		4
.L_150:
        /*0040*/ 	.byte	0x04, 0x1e
        /*0042*/ 	.short	(.L_152 - .L_151)
.L_151:
        /*0044*/ 	.word	0x00000000


	//----- nvinfo : EIATTR_CBANK_PARAM_SIZE
	.align		4
.L_152:
        /*0048*/ 	.byte	0x03, 0x19
        /*004a*/ 	.short	0x000c


	//----- nvinfo : EIATTR_PARAM_CBANK
	.align		4
        /*004c*/ 	.byte	0x04, 0x0a
        /*004e*/ 	.short	(.L_154 - .L_153)
	.align		4
.L_153:
        /*0050*/ 	.word	index@(.nv.constant0._Z15init_randomNumsP17curandStateXORWOWi)
        /*0054*/ 	.short	0x0380
        /*0056*/ 	.short	0x000c


	//----- nvinfo : EIATTR_SW_WAR
	.align		4
.L_154:
        /*0058*/ 	.byte	0x04, 0x36
        /*005a*/ 	.short	(.L_156 - .L_155)
.L_155:
        /*005c*/ 	.word	0x00000008
.L_156:


//--------------------- .nv.info._Z12computeLocalPiiS_ --------------------------
	.section	.nv.info._Z12computeLocalPiiS_,"",@"SHT_CUDA_INFO"
	.sectionflags	@""
	.align	4


	//----- nvinfo : EIATTR_CUDA_API_VERSION
	.align		4
        /*0000*/ 	.byte	0x04, 0x37
        /*0002*/ 	.short	(.L_158 - .L_157)
.L_157:
        /*0004*/ 	.word	0x00000082


	//----- nvinfo : EIATTR_KPARAM_INFO
	.align		4
.L_158:
        /*0008*/ 	.byte	0x04, 0x17
        /*000a*/ 	.short	(.L_160 - .L_159)
.L_159:
        /*000c*/ 	.word	0x00000000
        /*0010*/ 	.short	0x0002
        /*0012*/ 	.short	0x0010
        /*0014*/ 	.byte	0x00, 0xf5, 0x21, 0x00


	//----- nvinfo : EIATTR_KPARAM_INFO
	.align		4
.L_160:
        /*0018*/ 	.byte	0x04, 0x17
        /*001a*/ 	.short	(.L_162 - .L_161)
.L_161:
        /*001c*/ 	.word	0x00000000
        /*0020*/ 	.short	0x0001
        /*0022*/ 	.short	0x0008
        /*0024*/ 	.byte	0x00, 0xf0, 0x11, 0x00


	//----- nvinfo : EIATTR_KPARAM_INFO
	.align		4
.L_162:
        /*0028*/ 	.byte	0x04, 0x17
        /*002a*/ 	.short	(.L_164 - .L_163)
.L_163:
        /*002c*/ 	.word	0x00000000
        /*0030*/ 	.short	0x0000
        /*0032*/ 	.short	0x0000
        /*0034*/ 	.byte	0x00, 0xf5, 0x21, 0x00


	//----- nvinfo : EIATTR_SPARSE_MMA_MASK
	.align		4
.L_164:
        /*0038*/ 	.byte	0x03, 0x50
        /*003a*/ 	.short	0x0000


	//----- nvinfo : EIATTR_MAXREG_COUNT
	.align		4
        /*003c*/ 	.byte	0x03, 0x1b
        /*003e*/ 	.short	0x00ff


	//----- nvinfo : EIATTR_MERCURY_ISA_VERSION
	.align		4
        /*0040*/ 	.byte	0x03, 0x5f
        /*0042*/ 	.short	0x0101


	//----- nvinfo : EIATTR_VRC_CTA_INIT_COUNT
	.align		4
        /*0044*/ 	.byte	0x02, 0x4a
	.zero		1
	.zero		1


	//----- nvinfo : EIATTR_EXIT_INSTR_OFFSETS
	.align		4
        /*0048*/ 	.byte	0x04, 0x1c
        /*004a*/ 	.short	(.L_166 - .L_165)


	//   ....[0]....
.L_165:
        /*004c*/ 	.word	0x00000100


	//----- nvinfo : EIATTR_CBANK_PARAM_SIZE
	.align		4
.L_166:
        /*0050*/ 	.byte	0x03, 0x19
        /*0052*/ 	.short	0x0018


	//----- nvinfo : EIATTR_PARAM_CBANK
	.align		4
        /*0054*/ 	.byte	0x04, 0x0a
        /*0056*/ 	.short	(.L_168 - .L_167)
	.align		4
.L_167:
        /*0058*/ 	.word	index@(.nv.constant0._Z12computeLocalPiiS_)
        /*005c*/ 	.short	0x0380
        /*005e*/ 	.short	0x0018


	//----- nvinfo : EIATTR_SW_WAR
	.align		4
.L_168:
        /*0060*/ 	.byte	0x04, 0x36
        /*0062*/ 	.short	(.L_170 - .L_169)
.L_169:
        /*0064*/ 	.word	0x00000008
.L_170:


//--------------------- .nv.info._Z15computeVelocityPdiiS_dii --------------------------
	.section	.nv.info._Z15computeVelocityPdiiS_dii,"",@"SHT_CUDA_INFO"
	.sectionflags	@""
	.align	4


	//----- nvinfo : EIATTR_CUDA_API_VERSION
	.align		4
        /*0000*/ 	.byte	0x04, 0x37
        /*0002*/ 	.short	(.L_172 - .L_171)
.L_171:
        /*0004*/ 	.word	0x00000082


	//----- nvinfo : EIATTR_KPARAM_INFO
	.align		4
.L_172:
        /*0008*/ 	.byte	0x04, 0x17
        /*000a*/ 	.short	(.L_174 - .L_173)
.L_173:
        /*000c*/ 	.word	0x00000000
        /*0010*/ 	.short	0x0006
        /*0012*/ 	.short	0x0024
        /*0014*/ 	.byte	0x00, 0xf0, 0x11, 0x00


	//----- nvinfo : EIATTR_KPARAM_INFO
	.align		4
.L_174:
        /*0018*/ 	.byte	0x04, 0x17
        /*001a*/ 	.short	(.L_176 - .L_175)
.L_175:
        /*001c*/ 	.word	0x00000000
        /*0020*/ 	.short	0x0005
        /*0022*/ 	.short	0x0020
        /*0024*/ 	.byte	0x00, 0xf0, 0x11, 0x00


	//----- nvinfo : EIATTR_KPARAM_INFO
	.align		4
.L_176:
        /*0028*/ 	.byte	0x04, 0x17
        /*002a*/ 	.short	(.L_178 - .L_177)
.L_177:
        /*002c*/ 	.word	0x00000000
        /*0030*/ 	.short	0x0004
        /*0032*/ 	.short	0x0018
        /*0034*/ 	.byte	0x00, 0xf0, 0x21, 0x00


	//----- nvinfo : EIATTR_KPARAM_INFO
	.align		4
.L_178:
        /*0038*/ 	.byte	0x04, 0x17
        /*003a*/ 	.short	(.L_180 - .L_179)
.L_179:
        /*003c*/ 	.word	0x00000000
        /*0040*/ 	.short	0x0003
        /*0042*/ 	.short	0x0010
        /*0044*/ 	.byte	0x00, 0xf5, 0x21, 0x00


	//----- nvinfo : EIATTR_KPARAM_INFO
	.align		4
.L_180:
        /*0048*/ 	.byte	0x04, 0x17
        /*004a*/ 	.short	(.L_182 - .L_181)
.L_181:
        /*004c*/ 	.word	0x00000000
        /*0050*/ 	.short	0x0002
        /*0052*/ 	.short	0x000c
        /*0054*/ 	.byte	0x00, 0xf0, 0x11, 0x00


	//----- nvinfo : EIATTR_KPARAM_INFO
	.align		4
.L_182:
        /*0058*/ 	.byte	0x04, 0x17
        /*005a*/ 	.short	(.L_184 - .L_183)
.L_183:
        /*005c*/ 	.word	0x00000000
        /*0060*/ 	.short	0x0001
        /*0062*/ 	.short	0x0008
        /*0064*/ 	.byte	0x00, 0xf0, 0x11, 0x00


	//----- nvinfo : EIATTR_KPARAM_INFO
	.align		4
.L_184:
        /*0068*/ 	.byte	0x04, 0x17
        /*006a*/ 	.short	(.L_186 - .L_185)
.L_185:
        /*006c*/ 	.word	0x00000000
        /*0070*/ 	.short	0x0000
        /*0072*/ 	.short	0x0000
        /*0074*/ 	.byte	0x00, 0xf5, 0x21, 0x00


	//----- nvinfo : EIATTR_SPARSE_MMA_MASK
	.align		4
.L_186:
        /*0078*/ 	.byte	0x03, 0x50
        /*007a*/ 	.short	0x0000


	//----- nvinfo : EIATTR_MAXREG_COUNT
	.align		4
        /*007c*/ 	.byte	0x03, 0x1b
        /*007e*/ 	.short	0x00ff


	//----- nvinfo : EIATTR_MERCURY_ISA_VERSION
	.align		4
        /*0080*/ 	.byte	0x03, 0x5f
        /*0082*/ 	.short	0x0101


	//----- nvinfo : EIATTR_VRC_CTA_INIT_COUNT
	.align		4
        /*0084*/ 	.byte	0x02, 0x4a
	.zero		1
	.zero		1


	//----- nvinfo : EIATTR_EXIT_INSTR_OFFSETS
	.align		4
        /*0088*/ 	.byte	0x04, 0x1c
        /*008a*/ 	.short	(.L_188 - .L_187)


	//   ....[0]....
.L_187:
        /*008c*/ 	.word	0x000003a0


	//----- nvinfo : EIATTR_CRS_STACK_SIZE
	.align		4
.L_188:
        /*0090*/ 	.byte	0x04, 0x1e
        /*0092*/ 	.short	(.L_190 - .L_189)
.L_189:
        /*0094*/ 	.word	0x00000000


	//----- nvinfo : EIATTR_CBANK_PARAM_SIZE
	.align		4
.L_190:
        /*0098*/ 	.byte	0x03, 0x19
        /*009a*/ 	.short	0x0028


	//----- nvinfo : EIATTR_PARAM_CBANK
	.align		4
        /*009c*/ 	.byte	0x04, 0x0a
        /*009e*/ 	.short	(.L_192 - .L_191)
	.align		4
.L_191:
        /*00a0*/ 	.word	index@(.nv.constant0._Z15computeVelocityPdiiS_dii)
        /*00a4*/ 	.short	0x0380
        /*00a6*/ 	.short	0x0028


	//----- nvinfo : EIATTR_SW_WAR
	.align		4
.L_192:
        /*00a8*/ 	.byte	0x04, 0x36
        /*00aa*/ 	.short	(.L_194 - .L_193)
.L_193:
        /*00ac*/ 	.word	0x00000008
.L_194:


//--------------------- .nv.info._Z14update_voltagePdS_ii --------------------------
	.section	.nv.info._Z14update_voltagePdS_ii,"",@"SHT_CUDA_INFO"
	.sectionflags	@""
	.align	4


	//----- nvinfo : EIATTR_CUDA_API_VERSION
	.align		4
        /*0000*/ 	.byte	0x04, 0x37
        /*0002*/ 	.short	(.L_196 - .L_195)
.L_195:
        /*0004*/ 	.word	0x00000082


	//----- nvinfo : EIATTR_KPARAM_INFO
	.align		4
.L_196:
        /*0008*/ 	.byte	0x04, 0x17
        /*000a*/ 	.short	(.L_198 - .L_197)
.L_197:
        /*000c*/ 	.word	0x00000000
        /*0010*/ 	.short	0x0003
        /*0012*/ 	.short	0x0014
        /*0014*/ 	.byte	0x00, 0xf0, 0x11, 0x00


	//----- nvinfo : EIATTR_KPARAM_INFO
	.align		4
.L_198:
        /*0018*/ 	.byte	0x04, 0x17
        /*001a*/ 	.short	(.L_200 - .L_199)
.L_199:
        /*001c*/ 	.word	0x00000000
        /*0020*/ 	.short	0x0002
        /*0022*/ 	.short	0x0010
        /*0024*/ 	.byte	0x00, 0xf0, 0x11, 0x00


	//----- nvinfo : EIATTR_KPARAM_INFO
	.align		4
.L_200:
        /*0028*/ 	.byte	0x04, 0x17
        /*002a*/ 	.short	(.L_202 - .L_201)
.L_201:
        /*002c*/ 	.word	0x00000000
        /*0030*/ 	.short	0x0001
        /*0032*/ 	.short	0x0008
        /*0034*/ 	.byte	0x00, 0xf5, 0x21, 0x00


	//----- nvinfo : EIATTR_KPARAM_INFO
	.align		4
.L_202:
        /*0038*/ 	.byte	0x04, 0x17
        /*003a*/ 	.short	(.L_204 - .L_203)
.L_203:
        /*003c*/ 	.word	0x00000000
        /*0040*/ 	.short	0x0000
        /*0042*/ 	.short	0x0000
        /*0044*/ 	.byte	0x00, 0xf5, 0x21, 0x00


	//----- nvinfo : EIATTR_SPARSE_MMA_MASK
	.align		4
.L_204:
        /*0048*/ 	.byte	0x03, 0x50
        /*004a*/ 	.short	0x0000


	//----- nvinfo : EIATTR_MAXREG_COUNT
	.align		4
        /*004c*/ 	.byte	0x03, 0x1b
        /*004e*/ 	.short	0x00ff


	//----- nvinfo : EIATTR_MERCURY_ISA_VERSION
	.align		4
        /*0050*/ 	.byte	0x03, 0x5f
        /*0052*/ 	.short	0x0101


	//----- nvinfo : EIATTR_VRC_CTA_INIT_COUNT
	.align		4
        /*0054*/ 	.byte	0x02, 0x4a
	.zero		1
	.zero		1


	//----- nvinfo : EIATTR_EXIT_INSTR_OFFSETS
	.align		4
        /*0058*/ 	.byte	0x04, 0x1c
        /*005a*/ 	.short	(.L_206 - .L_205)


	//   ....[0]....
.L_205:
        /*005c*/ 	.word	0x00000030


	//   ....[1]....
        /*0060*/ 	.word	0x00000230


	//   ....[2]....
        /*0064*/ 	.word	0x00000370


	//----- nvinfo : EIATTR_CRS_STACK_SIZE
	.align		4
.L_206:
        /*0068*/ 	.byte	0x04, 0x1e
        /*006a*/ 	.short	(.L_208 - .L_207)
.L_207:
        /*006c*/ 	.word	0x00000000


	//----- nvinfo : EIATTR_CBANK_PARAM_SIZE
	.align		4
.L_208:
        /*0070*/ 	.byte	0x03, 0x19
        /*0072*/ 	.short	0x0018


	//----- nvinfo : EIATTR_PARAM_CBANK
	.align		4
        /*0074*/ 	.byte	0x04, 0x0a
        /*0076*/ 	.short	(.L_210 - .L_209)
	.align		4
.L_209:
        /*0078*/ 	.word	index@(.nv.constant0._Z14update_voltagePdS_ii)
        /*007c*/ 	.short	0x0380
        /*007e*/ 	.short	0x0018


	//----- nvinfo : EIATTR_SW_WAR
	.align		4
.L_210:
        /*0080*/ 	.byte	0x04, 0x36
        /*0082*/ 	.short	(.L_212 - .L_211)
.L_211:
        /*0084*/ 	.word	0x00000008
.L_212:


//--------------------- .nv.info._Z15compute_voltagePdS_S_dS_iiiiiddiibPii --------------------------
	.section	.nv.info._Z15compute_voltagePdS_S_dS_iiiiiddiibPii,"",@"SHT_CUDA_INFO"
	.sectionflags	@""
	.align	4


	//----- nvinfo : EIATTR_CUDA_API_VERSION
	.align		4
        /*0000*/ 	.byte	0x04, 0x37
        /*0002*/ 	.short	(.L_214 - .L_213)
.L_213:
        /*0004*/ 	.word	0x00000082


	//----- nvinfo : EIATTR_KPARAM_INFO
	.align		4
.L_214:
        /*0008*/ 	.byte	0x04, 0x17
        /*000a*/ 	.short	(.L_216 - .L_215)
.L_215:
        /*000c*/ 	.word	0x00000000
        /*0010*/ 	.short	0x0010
        /*0012*/ 	.short	0x0068
        /*0014*/ 	.byte	0x00, 0xf0, 0x11, 0x00


	//----- nvinfo : EIATTR_KPARAM_INFO
	.align		4
.L_216:
        /*0018*/ 	.byte	0x04, 0x17
        /*001a*/ 	.short	(.L_218 - .L_217)
.L_217:
        /*001c*/ 	.word	0x00000000
        /*0020*/ 	.short	0x000f
        /*0022*/ 	.short	0x0060
        /*0024*/ 	.byte	0x00, 0xf5, 0x21, 0x00


	//----- nvinfo : EIATTR_KPARAM_INFO
	.align		4
.L_218:
        /*0028*/ 	.byte	0x04, 0x17
        /*002a*/ 	.short	(.L_220 - .L_219)
.L_219:
        /*002c*/ 	.word	0x00000000
        /*0030*/ 	.short	0x000e
        /*0032*/ 	.short	0x0058
        /*0034*/ 	.byte	0x00, 0xf0, 0x05, 0x00


	//----- nvinfo : EIATTR_KPARAM_INFO
	.align		4
.L_220:
        /*0038*/ 	.byte	0x04, 0x17
        /*003a*/ 	.short	(.L_222 - .L_221)
.L_221:
        /*003c*/ 	.word	0x00000000
        /*0040*/ 	.short	0x000d
        /*0042*/ 	.short	0x0054
        /*0044*/ 	.byte	0x00, 0xf0, 0x11, 0x00


	//----- nvinfo : EIATTR_KPARAM_INFO
	.align		4
.L_222:
        /*0048*/ 	.byte	0x04, 0x17
        /*004a*/ 	.short	(.L_224 - .L_223)
.L_223:
        /*004c*/ 	.word	0x00000000
        /*0050*/ 	.short	0x000c
        /*0052*/ 	.short	0x0050
        /*0054*/ 	.byte	0x00, 0xf0, 0x11, 0x00


	//----- nvinfo : EIATTR_KPARAM_INFO
	.align		4
.L_224:
        /*0058*/ 	.byte	0x04, 0x17
        /*005a*/ 	.short	(.L_226 - .L_225)
.L_225:
        /*005c*/ 	.word	0x00000000
        /*0060*/ 	.short	0x000b
        /*0062*/ 	.short	0x0048
        /*0064*/ 	.byte	0x00, 0xf0, 0x21, 0x00


	//----- nvinfo : EIATTR_KPARAM_INFO
	.align		4
.L_226:
        /*0068*/ 	.byte	0x04, 0x17
        /*006a*/ 	.short	(.L_228 - .L_227)
.L_227:
        /*006c*/ 	.word	0x00000000
        /*0070*/ 	.short	0x000a
        /*0072*/ 	.short	0x0040
        /*0074*/ 	.byte	0x00, 0xf0, 0x21, 0x00


	//----- nvinfo : EIATTR_KPARAM_INFO
	.align		4
.L_228:
        /*0078*/ 	.byte	0x04, 0x17
        /*007a*/ 	.short	(.L_230 - .L_229)
.L_229:
        /*007c*/ 	.word	0x00000000
        /*0080*/ 	.short	0x0009
        /*0082*/ 	.short	0x0038
        /*0084*/ 	.byte	0x00, 0xf0, 0x11, 0x00


	//----- nvinfo : EIATTR_KPARAM_INFO
	.align		4
.L_230:
        /*0088*/ 	.byte	0x04, 0x17
        /*008a*/ 	.short	(.L_232 - .L_231)
.L_231:
        /*008c*/ 	.word	0x00000000
        /*0090*/ 	.short	0x0008
        /*0092*/ 	.short	0x0034
        /*0094*/ 	.byte	0x00, 0xf0, 0x11, 0x00


	//----- nvinfo : EIATTR_KPARAM_INFO
	.align		4
.L_232:
        /*0098*/ 	.byte	0x04, 0x17
        /*009a*/ 	.short	(.L_234 - .L_233)
.L_233:
        /*009c*/ 	.word	0x00000000
        /*00a0*/ 	.short	0x0007
        /*00a2*/ 	.short	0x0030
        /*00a4*/ 	.byte	0x00, 0xf0, 0x11, 0x00


	//----- nvinfo : EIATTR_KPARAM_INFO
	.align		4
.L_234:
        /*00a8*/ 	.byte	0x04, 0x17
        /*00aa*/ 	.short	(.L_236 - .L_235)
.L_235:
        /*00ac*/ 	.word	0x00000000
        /*00b0*/ 	.short	0x0006
        /*00b2*/ 	.short	0x002c
        /*00b4*/ 	.byte	0x00, 0xf0, 0x11, 0x00


	//----- nvinfo : EIATTR_KPARAM_INFO
	.align		4
.L_236:
        /*00b8*/ 	.byte	0x04, 0x17
        /*00ba*/ 	.short	(.L_238 - .L_237)
.L_237:
        /*00bc*/ 	.word	0x00000000
        /*00c0*/ 	.short	0x0005
        /*00c2*/ 	.short	0x0028
        /*00c4*/ 	.byte	0x00, 0xf0, 0x11, 0x00


	//----- nvinfo : EIATTR_KPARAM_INFO
	.align		4
.L_238:
        /*00c8*/ 	.byte	0x04, 0x17
        /*00ca*/ 	.short	(.L_240 - .L_239)
.L_239:
        /*00cc*/ 	.word	0x00000000
        /*00d0*/ 	.short	0x0004
        /*00d2*/ 	.short	0x0020
        /*00d4*/ 	.byte	0x00, 0xf5, 0x21, 0x00


	//----- nvinfo : EIATTR_KPARAM_INFO
	.align		4
.L_240:
        /*00d8*/ 	.byte	0x04, 0x17
        /*00da*/ 	.short	(.L_242 - .L_241)
.L_241:
        /*00dc*/ 	.word	0x00000000
        /*00e0*/ 	.short	0x0003
        /*00e2*/ 	.short	0x0018
        /*00e4*/ 	.byte	0x00, 0xf0, 0x21, 0x00


	//----- nvinfo : EIATTR_KPARAM_INFO
	.align		4
.L_242:
        /*00e8*/ 	.byte	0x04, 0x17
        /*00ea*/ 	.short	(.L_244 - .L_243)
.L_243:
        /*00ec*/ 	.word	0x00000000
        /*00f0*/ 	.short	0x0002
        /*00f2*/ 	.short	0x0010
        /*00f4*/ 	.byte	0x00, 0xf5, 0x21, 0x00


	//----- nvinfo : EIATTR_KPARAM_INFO
	.align		4
.L_244:
        /*00f8*/ 	.byte	0x04, 0x17
        /*00fa*/ 	.short	(.L_246 - .L_245)
.L_245:
        /*00fc*/ 	.word	0x00000000
        /*0100*/ 	.short	0x0001
        /*0102*/ 	.short	0x0008
        /*0104*/ 	.byte	0x00, 0xf5, 0x21, 0x00


	//----- nvinfo : EIATTR_KPARAM_INFO
	.align		4
.L_246:
        /*0108*/ 	.byte	0x04, 0x17
        /*010a*/ 	.short	(.L_248 - .L_247)
.L_247:
        /*010c*/ 	.word	0x00000000
        /*0110*/ 	.short	0x0000
        /*0112*/ 	.short	0x0000
        /*0114*/ 	.byte	0x00, 0xf5, 0x21, 0x00


	//----- nvinfo : EIATTR_SPARSE_MMA_MASK
	.align		4
.L_248:
        /*0118*/ 	.byte	0x03, 0x50
        /*011a*/ 	.short	0x0000


	//----- nvinfo : EIATTR_MAXREG_COUNT
	.align		4
        /*011c*/ 	.byte	0x03, 0x1b
        /*011e*/ 	.short	0x00ff


	//----- nvinfo : EIATTR_MERCURY_ISA_VERSION
	.align		4
        /*0120*/ 	.byte	0x03, 0x5f
        /*0122*/ 	.short	0x0101


	//----- nvinfo : EIATTR_VRC_CTA_INIT_COUNT
	.align		4
        /*0124*/ 	.byte	0x02, 0x4a
	.zero		1
	.zero		1


	//----- nvinfo : EIATTR_EXIT_INSTR_OFFSETS
	.align		4
        /*0128*/ 	.byte	0x04, 0x1c
        /*012a*/ 	.short	(.L_250 - .L_249)


	//   ....[0]....
.L_249:
        /*012c*/ 	.word	0x00000040


	//   ....[1]....
        /*0130*/ 	.word	0x00001950


	//   ....[2]....
        /*0134*/ 	.word	0x000025d0


	//   ....[3]....
        /*0138*/ 	.word	0x000031b0


	//   ....[4]....
        /*013c*/ 	.word	0x00003c80


	//----- nvinfo : EIATTR_CRS_STACK_SIZE
	.align		4
.L_250:
        /*0140*/ 	.byte	0x04, 0x1e
        /*0142*/ 	.short	(.L_252 - .L_251)
.L_251:
        /*0144*/ 	.word	0x00000000


	//----- nvinfo : EIATTR_CBANK_PARAM_SIZE
	.align		4
.L_252:
        /*0148*/ 	.byte	0x03, 0x19
        /*014a*/ 	.short	0x006c


	//----- nvinfo : EIATTR_PARAM_CBANK
	.align		4
        /*014c*/ 	.byte	0x04, 0x0a
        /*014e*/ 	.short	(.L_254 - .L_253)
	.align		4
.L_253:
        /*0150*/ 	.word	index@(.nv.constant0._Z15compute_voltagePdS_S_dS_iiiiiddiibPii)
        /*0154*/ 	.short	0x0380
        /*0156*/ 	.short	0x006c


	//----- nvinfo : EIATTR_SW_WAR
	.align		4
.L_254:
        /*0158*/ 	.byte	0x04, 0x36
        /*015a*/ 	.short	(.L_256 - .L_255)
.L_255:
        /*015c*/ 	.word	0x00000008
.L_256:


//--------------------- .nv.info._Z11updateStatePdS_ii --------------------------
	.section	.nv.info._Z11updateStatePdS_ii,"",@"SHT_CUDA_INFO"
	.sectionflags	@""
	.align	4


	//----- nvinfo : EIATTR_CUDA_API_VERSION
	.align		4
        /*0000*/ 	.byte	0x04, 0x37
        /*0002*/ 	.short	(.L_258 - .L_257)
.L_257:
        /*0004*/ 	.word	0x00000082


	//----- nvinfo : EIATTR_KPARAM_INFO
	.align		4
.L_258:
        /*0008*/ 	.byte	0x04, 0x17
        /*000a*/ 	.short	(.L_260 - .L_259)
.L_259:
        /*000c*/ 	.word	0x00000000
        /*0010*/ 	.short	0x0003
        /*0012*/ 	.short	0x0014
        /*0014*/ 	.byte	0x00, 0xf0, 0x11, 0x00


	//----- nvinfo : EIATTR_KPARAM_INFO
	.align		4
.L_260:
        /*0018*/ 	.byte	0x04, 0x17
        /*001a*/ 	.short	(.L_262 - .L_261)
.L_261:
        /*001c*/ 	.word	0x00000000
        /*0020*/ 	.short	0x0002
        /*0022*/ 	.short	0x0010
        /*0024*/ 	.byte	0x00, 0xf0, 0x11, 0x00


	//----- nvinfo : EIATTR_KPARAM_INFO
	.align		4
.L_262:
        /*0028*/ 	.byte	0x04, 0x17
        /*002a*/ 	.short	(.L_264 - .L_263)
.L_263:
        /*002c*/ 	.word	0x00000000
        /*0030*/ 	.short	0x0001
        /*0032*/ 	.short	0x0008
        /*0034*/ 	.byte	0x00, 0xf5, 0x21, 0x00


	//----- nvinfo : EIATTR_KPARAM_INFO
	.align		4
.L_264:
        /*0038*/ 	.byte	0x04, 0x17
        /*003a*/ 	.short	(.L_266 - .L_265)
.L_265:
        /*003c*/ 	.word	0x00000000
        /*0040*/ 	.short	0x0000
        /*0042*/ 	.short	0x0000
        /*0044*/ 	.byte	0x00, 0xf5, 0x21, 0x00


	//----- nvinfo : EIATTR_SPARSE_MMA_MASK
	.align		4
.L_266:
        /*0048*/ 	.byte	0x03, 0x50
        /*004a*/ 	.short	0x0000


	//----- nvinfo : EIATTR_MAXREG_COUNT
	.align		4
        /*004c*/ 	.byte	0x03, 0x1b
        /*004e*/ 	.short	0x00ff


	//----- nvinfo : EIATTR_MERCURY_ISA_VERSION
	.align		4
        /*0050*/ 	.byte	0x03, 0x5f
        /*0052*/ 	.short	0x0101


	//----- nvinfo : EIATTR_VRC_CTA_INIT_COUNT
	.align		4
        /*0054*/ 	.byte	0x02, 0x4a
	.zero		1
	.zero		1


	//----- nvinfo : EIATTR_EXIT_INSTR_OFFSETS
	.align		4
        /*0058*/ 	.byte	0x04, 0x1c
        /*005a*/ 	.short	(.L_268 - .L_267)


	//   ....[0]....
.L_267:
        /*005c*/ 	.word	0x00000030


	//   ....[1]....
        /*0060*/ 	.word	0x000005b0


	//----- nvinfo : EIATTR_CRS_STACK_SIZE
	.align		4
.L_268:
        /*0064*/ 	.byte	0x04, 0x1e
        /*0066*/ 	.short	(.L_270 - .L_269)
.L_269:
        /*0068*/ 	.word	0x00000000


	//----- nvinfo : EIATTR_CBANK_PARAM_SIZE
	.align		4
.L_270:
        /*006c*/ 	.byte	0x03, 0x19
        /*006e*/ 	.short	0x0018


	//----- nvinfo : EIATTR_PARAM_CBANK
	.align		4
        /*0070*/ 	.byte	0x04, 0x0a
        /*0072*/ 	.short	(.L_272 - .L_271)
	.align		4
.L_271:
        /*0074*/ 	.word	index@(.nv.constant0._Z11updateStatePdS_ii)
        /*0078*/ 	.short	0x0380
        /*007a*/ 	.short	0x0018


	//----- nvinfo : EIATTR_SW_WAR
	.align		4
.L_272:
        /*007c*/ 	.byte	0x04, 0x36
        /*007e*/ 	.short	(.L_274 - .L_273)
.L_273:
        /*0080*/ 	.word	0x00000008
.L_274:


//--------------------- .nv.info._Z12computeStatePdS_idS_iS_ii --------------------------
	.section	.nv.info._Z12computeStatePdS_idS_iS_ii,"",@"SHT_CUDA_INFO"
	.sectionflags	@""
	.align	4


	//----- nvinfo : EIATTR_CUDA_API_VERSION
	.align		4
        /*0000*/ 	.byte	0x04, 0x37
        /*0002*/ 	.short	(.L_276 - .L_275)
.L_275:
        /*0004*/ 	.word	0x00000082


	//----- nvinfo : EIATTR_KPARAM_INFO
	.align		4
.L_276:
        /*0008*/ 	.byte	0x04, 0x17
        /*000a*/ 	.short	(.L_278 - .L_277)
.L_277:
        /*000c*/ 	.word	0x00000000
        /*0010*/ 	.short	0x0008
        /*0012*/ 	.short	0x003c
        /*0014*/ 	.byte	0x00, 0xf0, 0x11, 0x00


	//----- nvinfo : EIATTR_KPARAM_INFO
	.align		4
.L_278:
        /*0018*/ 	.byte	0x04, 0x17
        /*001a*/ 	.short	(.L_280 - .L_279)
.L_279:
        /*001c*/ 	.word	0x00000000
        /*0020*/ 	.short	0x0007
        /*0022*/ 	.short	0x0038
        /*0024*/ 	.byte	0x00, 0xf0, 0x11, 0x00


	//----- nvinfo : EIATTR_KPARAM_INFO
	.align		4
.L_280:
        /*0028*/ 	.byte	0x04, 0x17
        /*002a*/ 	.short	(.L_282 - .L_281)
.L_281:
        /*002c*/ 	.word	0x00000000
        /*0030*/ 	.short	0x0006
        /*0032*/ 	.short	0x0030
        /*0034*/ 	.byte	0x00, 0xf5, 0x21, 0x00


	//----- nvinfo : EIATTR_KPARAM_INFO
	.align		4
.L_282:
        /*0038*/ 	.byte	0x04, 0x17
        /*003a*/ 	.short	(.L_284 - .L_283)
.L_283:
        /*003c*/ 	.word	0x00000000
        /*0040*/ 	.short	0x0005
        /*0042*/ 	.short	0x0028
        /*0044*/ 	.byte	0x00, 0xf0, 0x11, 0x00


	//----- nvinfo : EIATTR_KPARAM_INFO
	.align		4
.L_284:
        /*0048*/ 	.byte	0x04, 0x17
        /*004a*/ 	.short	(.L_286 - .L_285)
.L_285:
        /*004c*/ 	.word	0x00000000
        /*0050*/ 	.short	0x0004
        /*0052*/ 	.short	0x0020
        /*0054*/ 	.byte	0x00, 0xf5, 0x21, 0x00


	//----- nvinfo : EIATTR_KPARAM_INFO
	.align		4
.L_286:
        /*0058*/ 	.byte	0x04, 0x17
        /*005a*/ 	.short	(.L_288 - .L_287)
.L_287:
        /*005c*/ 	.word	0x00000000
        /*0060*/ 	.short	0x0003
        /*0062*/ 	.short	0x0018
        /*0064*/ 	.byte	0x00, 0xf0, 0x21, 0x00


	//----- nvinfo : EIATTR_KPARAM_INFO
	.align		4
.L_288:
        /*0068*/ 	.byte	0x04, 0x17
        /*006a*/ 	.short	(.L_290 - .L_289)
.L_289:
        /*006c*/ 	.word	0x00000000
        /*0070*/ 	.short	0x0002
        /*0072*/ 	.short	0x0010
        /*0074*/ 	.byte	0x00, 0xf0, 0x11, 0x00


	//----- nvinfo : EIATTR_KPARAM_INFO
	.align		4
.L_290:
        /*0078*/ 	.byte	0x04, 0x17
        /*007a*/ 	.short	(.L_292 - .L_291)
.L_291:
        /*007c*/ 	.word	0x00000000
        /*0080*/ 	.short	0x0001
        /*0082*/ 	.short	0x0008
        /*0084*/ 	.byte	0x00, 0xf5, 0x21, 0x00


	//----- nvinfo : EIATTR_KPARAM_INFO
	.align		4
.L_292:
        /*0088*/ 	.byte	0x04, 0x17
        /*008a*/ 	.short	(.L_294 - .L_293)
.L_293:
        /*008c*/ 	.word	0x00000000
        /*0090*/ 	.short	0x0000
        /*0092*/ 	.short	0x0000
        /*0094*/ 	.byte	0x00, 0xf5, 0x21, 0x00


	//----- nvinfo : EIATTR_SPARSE_MMA_MASK
	.align		4
.L_294:
        /*0098*/ 	.byte	0x03, 0x50
        /*009a*/ 	.short	0x0000


	//----- nvinfo : EIATTR_MAXREG_COUNT
	.align		4
        /*009c*/ 	.byte	0x03, 0x1b
        /*009e*/ 	.short	0x00ff


	//----- nvinfo : EIATTR_MERCURY_ISA_VERSION
	.align		4
        /*00a0*/ 	.byte	0x03, 0x5f
        /*00a2*/ 	.short	0x0101


	//----- nvinfo : EIATTR_VRC_CTA_INIT_COUNT
	.align		4
        /*00a4*/ 	.byte	0x02, 0x4a
	.zero		1
	.zero		1


	//----- nvinfo : EIATTR_EXIT_INSTR_OFFSETS
	.align		4
        /*00a8*/ 	.byte	0x04, 0x1c
        /*00aa*/ 	.short	(.L_296 - .L_295)


	//   ....[0]....
.L_295:
        /*00ac*/ 	.word	0x00000030


	//   ....[1]....
        /*00b0*/ 	.word	0x0001bda0


	//----- nvinfo : EIATTR_CRS_STACK_SIZE
	.align		4
.L_296:
        /*00b4*/ 	.byte	0x04, 0x1e
        /*00b6*/ 	.short	(.L_298 - .L_297)
.L_297:
        /*00b8*/ 	.word	0x00000000


	//----- nvinfo : EIATTR_CBANK_PARAM_SIZE
	.align		4
.L_298:
        /*00bc*/ 	.byte	0x03, 0x19
        /*00be*/ 	.short	0x0040


	//----- nvinfo : EIATTR_PARAM_CBANK
	.align		4
        /*00c0*/ 	.byte	0x04, 0x0a
        /*00c2*/ 	.short	(.L_300 - .L_299)
	.align		4
.L_299:
        /*00c4*/ 	.word	index@(.nv.constant0._Z12computeStatePdS_idS_iS_ii)
        /*00c8*/ 	.short	0x0380
        /*00ca*/ 	.short	0x0040


	//----- nvinfo : EIATTR_SW_WAR
	.align		4
.L_300:
        /*00cc*/ 	.byte	0x04, 0x36
        /*00ce*/ 	.short	(.L_302 - .L_301)
.L_301:
        /*00d0*/ 	.word	0x00000008
.L_302:


//--------------------- .nv.info._Z17initialConditionsPdiiiPi --------------------------
	.section	.nv.info._Z17initialConditionsPdiiiPi,"",@"SHT_CUDA_INFO"
	.sectionflags	@""
	.align	4


	//----- nvinfo : EIATTR_CUDA_API_VERSION
	.align		4
        /*0000*/ 	.byte	0x04, 0x37
        /*0002*/ 	.short	(.L_304 - .L_303)
.L_303:
        /*0004*/ 	.word	0x00000082


	//----- nvinfo : EIATTR_KPARAM_INFO
	.align		4
.L_304:
        /*0008*/ 	.byte	0x04, 0x17
        /*000a*/ 	.short	(.L_306 - .L_305)
.L_305:
        /*000c*/ 	.word	0x00000000
        /*0010*/ 	.short	0x0004
        /*0012*/ 	.short	0x0018
        /*0014*/ 	.byte	0x00, 0xf5, 0x21, 0x00


	//----- nvinfo : EIATTR_KPARAM_INFO
	.align		4
.L_306:
        /*0018*/ 	.byte	0x04, 0x17
        /*001a*/ 	.short	(.L_308 - .L_307)
.L_307:
        /*001c*/ 	.word	0x00000000
        /*0020*/ 	.short	0x0003
        /*0022*/ 	.short	0x0010
        /*0024*/ 	.byte	0x00, 0xf0, 0x11, 0x00


	//----- nvinfo : EIATTR_KPARAM_INFO
	.align		4
.L_308:
        /*0028*/ 	.byte	0x04, 0x17
        /*002a*/ 	.short	(.L_310 - .L_309)
.L_309:
        /*002c*/ 	.word	0x00000000
        /*0030*/ 	.short	0x0002
        /*0032*/ 	.short	0x000c
        /*0034*/ 	.byte	0x00, 0xf0, 0x11, 0x00


	//----- nvinfo : EIATTR_KPARAM_INFO
	.align		4
.L_310:
        /*0038*/ 	.byte	0x04, 0x17
        /*003a*/ 	.short	(.L_312 - .L_311)
.L_311:
        /*003c*/ 	.word	0x00000000
        /*0040*/ 	.short	0x0001
        /*0042*/ 	.short	0x0008
        /*0044*/ 	.byte	0x00, 0xf0, 0x11, 0x00


	//----- nvinfo : EIATTR_KPARAM_INFO
	.align		4
.L_312:
        /*0048*/ 	.byte	0x04, 0x17
        /*004a*/ 	.short	(.L_314 - .L_313)
.L_313:
        /*004c*/ 	.word	0x00000000
        /*0050*/ 	.short	0x0000
        /*0052*/ 	.short	0x0000
        /*0054*/ 	.byte	0x00, 0xf5, 0x21, 0x00


	//----- nvinfo : EIATTR_SPARSE_MMA_MASK
	.align		4
.L_314:
        /*0058*/ 	.byte	0x03, 0x50
        /*005a*/ 	.short	0x0000


	//----- nvinfo : EIATTR_MAXREG_COUNT
	.align		4
        /*005c*/ 	.byte	0x03, 0x1b
        /*005e*/ 	.short	0x00ff


	//----- nvinfo : EIATTR_MERCURY_ISA_VERSION
	.align		4
        /*0060*/ 	.byte	0x03, 0x5f
        /*0062*/ 	.short	0x0101


	//----- nvinfo : EIATTR_VRC_CTA_INIT_COUNT
	.align		4
        /*0064*/ 	.byte	0x02, 0x4a
	.zero		1
	.zero		1


	//----- nvinfo : EIATTR_EXIT_INSTR_OFFSETS
	.align		4
        /*0068*/ 	.byte	0x04, 0x1c
        /*006a*/ 	.short	(.L_316 - .L_315)


	//   ....[0]....
.L_315:
        /*006c*/ 	.word	0x00000de0


	//----- nvinfo : EIATTR_CRS_STACK_SIZE
	.align		4
.L_316:
        /*0070*/ 	.byte	0x04, 0x1e
        /*0072*/ 	.short	(.L_318 - .L_317)
.L_317:
        /*0074*/ 	.word	0x00000000


	//----- nvinfo : EIATTR_CBANK_PARAM_SIZE
	.align		4
.L_318:
        /*0078*/ 	.byte	0x03, 0x19
        /*007a*/ 	.short	0x0020


	//----- nvinfo : EIATTR_PARAM_CBANK
	.align		4
        /*007c*/ 	.byte	0x04, 0x0a
        /*007e*/ 	.short	(.L_320 - .L_319)
	.align		4
.L_319:
        /*0080*/ 	.word	index@(.nv.constant0._Z17initialConditionsPdiiiPi)
        /*0084*/ 	.short	0x0380
        /*0086*/ 	.short	0x0020


	//----- nvinfo : EIATTR_SW_WAR
	.align		4
.L_320:
        /*0088*/ 	.byte	0x04, 0x36
        /*008a*/ 	.short	(.L_322 - .L_321)
.L_321:
        /*008c*/ 	.word	0x00000008
.L_322:


//--------------------- .nv.callgraph             --------------------------
	.section	.nv.callgraph,"",@"SHT_CUDA_CALLGRAPH"
	.align	4
	.sectionentsize	8
	.align		4
        /*0000*/ 	.word	0x00000000
	.align		4
        /*0004*/ 	.word	0xffffffff
	.align		4
        /*0008*/ 	.word	0x00000000
	.align		4
        /*000c*/ 	.word	0xfffffffe
	.align		4
        /*0010*/ 	.word	0x00000000
	.align		4
        /*0014*/ 	.word	0xfffffffd
	.align		4
        /*0018*/ 	.word	0x00000000
	.align		4
        /*001c*/ 	.word	0xfffffffc


//--------------------- .nv.constant4             --------------------------
	.section	.nv.constant4,"a",@progbits
	.align	8
	.align		8
.nv.constant4:
        /*0000*/ 	.dword	precalc_xorwow_matrix
	.align		8
        /*0008*/ 	.dword	precalc_xorwow_offset_matrix
	.align		8
        /*0010*/ 	.dword	mrg32k3aM1
	.align		8
        /*0018*/ 	.dword	mrg32k3aM2
	.align		8
        /*0020*/ 	.dword	mrg32k3aM1SubSeq
	.align		8
        /*0028*/ 	.dword	mrg32k3aM2SubSeq
	.align		8
        /*0030*/ 	.dword	mrg32k3aM1Seq
	.align		8
        /*0038*/ 	.dword	mrg32k3aM2Seq


//--------------------- .nv.constant3             --------------------------
	.section	.nv.constant3,"a",@progbits
	.align	8
.nv.constant3:
	.type		__cr_lgamma_table,@object
	.size		__cr_lgamma_table,(.L_8 - __cr_lgamma_table)
__cr_lgamma_table:
        /*0000*/ 	.byte	0x00, 0x00, 0x00, 0x00, 0x00, 0x00, 0x00, 0x00, 0x00, 0x00, 0x00, 0x00, 0x00, 0x00, 0x00, 0x00
        /*0010*/ 	.byte	0xef, 0x39, 0xfa, 0xfe, 0x42, 0x2e, 0xe6, 0x3f, 0x02, 0x20, 0x2a, 0xfa, 0x0b, 0xab, 0xfc, 0x3f
        /*0020*/ 	.byte	0xf9, 0x2c, 0x92, 0x7c, 0xa7, 0x6c, 0x09, 0x40, 0xc9, 0x79, 0x44, 0x3c, 0x64, 0x26, 0x13, 0x40
        /*0030*/ 	.byte	0xca, 0x01, 0xcf, 0x3a, 0x27, 0x51, 0x1a, 0x40, 0x30, 0xcc, 0x2d, 0xf3, 0xe1, 0x0c, 0x21, 0x40
        /*0040*/ 	.byte	0x0d, 0xb7, 0xfc, 0x82, 0x8e, 0x35, 0x25, 0x40
.L_8:


//--------------------- .text._Z18percentage_excitedPdiiS_i --------------------------
	.section	.text._Z18percentage_excitedPdiiS_i,"ax",@progbits
	.align	128
        .global         _Z18percentage_excitedPdiiS_i
        .type           _Z18percentage_excitedPdiiS_i,@function
        .size           _Z18percentage_excitedPdiiS_i,(.L_x_576 - _Z18percentage_excitedPdiiS_i)
        .other          _Z18percentage_excitedPdiiS_i,@"STO_CUDA_ENTRY STV_DEFAULT"
_Z18percentage_excitedPdiiS_i:
.text._Z18percentage_excitedPdiiS_i:
[----:B------:R-:W-:Y:S01]  /*0000*/  LDC R1, c[0x0][0x37c] ;  /* 0x0000df00ff017b82 */ /* 0x000fe20000000800 */
[----:B------:R-:W0:Y:S01]  /*0010*/  LDCU UR7, c[0x0][0x38c] ;  /* 0x00007180ff0777ac */ /* 0x000e220008000800 */
[----:B------:R-:W1:Y:S01]  /*0020*/  S2R R0, SR_TID.X ;  /* 0x0000000000007919 */ /* 0x000e620000002100 */
[----:B------:R-:W-:Y:S01]  /*0030*/  CS2R R4, SRZ ;  /* 0x0000000000047805 */ /* 0x000fe2000001ff00 */
[----:B------:R-:W2:Y:S01]  /*0040*/  LDCU.64 UR8, c[0x0][0x358] ;  /* 0x00006b00ff0877ac */ /* 0x000ea20008000a00 */
[----:B0-----:R-:W-:-:S09]  /*0050*/  UISETP.GE.AND UP0, UPT, UR7, 0x1, UPT ;  /* 0x000000010700788c */ /* 0x001fd2000bf06270 */
[----:B--2---:R-:W-:Y:S05]  /*0060*/  BRA.U !UP0, `(.L_x_0) ;  /* 0x0000000d080c7547 */ /* 0x004fea000b800000 */
[----:B------:R-:W-:Y:S02]  /*0070*/  UISETP.GE.U32.AND UP1, UPT, UR7, 0x10, UPT ;  /* 0x000000100700788c */ /* 0x000fe4000bf26070 */
[----:B-1----:R-:W-:Y:S01]  /*0080*/  IMAD R2, R0, UR7, RZ ;  /* 0x0000000700027c24 */ /* 0x002fe2000f8e02ff */
[----:B------:R-:W-:Y:S01]  /*0090*/  ULOP3.LUT UR5, UR7, 0xf, URZ, 0xc0, !UPT ;  /* 0x0000000f07057892 */ /* 0x000fe2000f8ec0ff */
[----:B------:R-:W-:Y:S01]  /*00a0*/  IMAD.MOV.U32 R5, RZ, RZ, RZ ;  /* 0x000000ffff057224 */ /* 0x000fe200078e00ff */
[----:B------:R-:W-:Y:S02]  /*00b0*/  UMOV UR4, URZ ;  /* 0x000000ff00047c82 */ /* 0x000fe40008000000 */
[----:B------:R-:W-:Y:S02]  /*00c0*/  UISETP.NE.AND UP0, UPT, UR5, URZ, UPT ;  /* 0x000000ff0500728c */ /* 0x000fe4000bf05270 */
[----:B------:R-:W-:Y:S09]  /*00d0*/  BRA.U !UP1, `(.L_x_1) ;  /* 0x00000005096c7547 */ /* 0x000ff2000b800000 */
[----:B------:R-:W0:Y:S01]  /*00e0*/  LDC R4, c[0x0][0x388] ;  /* 0x0000e200ff047b82 */ /* 0x000e220000000800 */
[----:B------:R-:W-:Y:S01]  /*00f0*/  ULOP3.LUT UR4, UR7, 0x7ffffff0, URZ, 0xc0, !UPT ;  /* 0x7ffffff007047892 */ /* 0x000fe2000f8ec0ff */
[----:B------:R-:W-:-:S03]  /*0100*/  IMAD.MOV.U32 R5, RZ, RZ, RZ ;  /* 0x000000ffff057224 */ /* 0x000fc600078e00ff */
[----:B------:R-:W-:-:S03]  /*0110*/  UIADD3 UR6, UPT, UPT, -UR4, URZ, URZ ;  /* 0x000000ff04067290 */ /* 0x000fc6000fffe1ff */
[----:B------:R-:W1:Y:S01]  /*0120*/  LDC.64 R6, c[0x0][0x380] ;  /* 0x0000e000ff067b82 */ /* 0x000e620000000a00 */
[----:B0-----:R-:W-:-:S08]  /*0130*/  IMAD R3, R2, R4, R4 ;  /* 0x0000000402037224 */ /* 0x001fd000078e0204 */
.L_x_2:
[----:B------:R-:W-:-:S05]  /*0140*/  IADD3 R9, PT, PT, R3, -0x1, RZ ;  /* 0xffffffff03097810 */ /* 0x000fca0007ffe0ff */
[----:B-1----:R-:W-:-:S05]  /*0150*/  IMAD.WIDE R8, R9, 0x8, R6 ;  /* 0x0000000809087825 */ /* 0x002fca00078e0206 */
[----:B------:R-:W2:Y:S01]  /*0160*/  LDG.E.64 R22, desc[UR8][R8.64] ;  /* 0x0000000808167981 */ /* 0x000ea2000c1e1b00 */
[----:B------:R-:W-:-:S05]  /*0170*/  IMAD.WIDE R24, R4, 0x8, R8 ;  /* 0x0000000804187825 */ /* 0x000fca00078e0208 */
[----:B------:R-:W3:Y:S01]  /*0180*/  LDG.E.64 R20, desc[UR8][R24.64] ;  /* 0x0000000818147981 */ /* 0x000ee2000c1e1b00 */
[----:B------:R-:W-:-:S05]  /*0190*/  IMAD.WIDE R26, R4, 0x8, R24 ;  /* 0x00000008041a7825 */ /* 0x000fca00078e0218 */
[----:B------:R0:W4:Y:S02]  /*01a0*/  LDG.E.64 R18, desc[UR8][R26.64] ;  /* 0x000000081a127981 */ /* 0x000124000c1e1b00 */
[----:B0-----:R-:W-:-:S05]  /*01b0*/  IMAD.WIDE R26, R4, 0x8, R26 ;  /* 0x00000008041a7825 */ /* 0x001fca00078e021a */
[----:B------:R-:W5:Y:S01]  /*01c0*/  LDG.E.64 R16, desc[UR8][R26.64] ;  /* 0x000000081a107981 */ /* 0x000f62000c1e1b00 */
[----:B------:R-:W-:-:S05]  /*01d0*/  IMAD.WIDE R10, R4, 0x8, R26 ;  /* 0x00000008040a7825 */ /* 0x000fca00078e021a */
[----:B------:R-:W5:Y:S01]  /*01e0*/  LDG.E.64 R14, desc[UR8][R10.64] ;  /* 0x000000080a0e7981 */ /* 0x000f62000c1e1b00 */
[----:B------:R-:W-:-:S05]  /*01f0*/  IMAD.WIDE R28, R4, 0x8, R10 ;  /* 0x00000008041c7825 */ /* 0x000fca00078e020a */
[----:B------:R0:W5:Y:S01]  /*0200*/  LDG.E.64 R12, desc[UR8][R28.64] ;  /* 0x000000081c0c7981 */ /* 0x000162000c1e1b00 */
[----:B------:R-:W-:-:S05]  /*0210*/  IMAD.WIDE R8, R4, 0x8, R28 ;  /* 0x0000000804087825 */ /* 0x000fca00078e021c */
[----:B------:R-:W5:Y:S01]  /*0220*/  LDG.E.64 R10, desc[UR8][R8.64] ;  /* 0x00000008080a7981 */ /* 0x000f62000c1e1b00 */
[----:B0-----:R-:W-:-:S05]  /*0230*/  IMAD.WIDE R28, R4, 0x8, R8 ;  /* 0x00000008041c7825 */ /* 0x001fca00078e0208 */
[----:B------:R-:W5:Y:S01]  /*0240*/  LDG.E.64 R8, desc[UR8][R28.64] ;  /* 0x000000081c087981 */ /* 0x000f62000c1e1b00 */
[----:B------:R-:W-:-:S04]  /*0250*/  IMAD.WIDE R24, R4, 0x8, R28 ;  /* 0x0000000804187825 */ /* 0x000fc800078e021c */
[----:B------:R-:W-:Y:S01]  /*0260*/  IMAD.WIDE R26, R4, 0x8, R24 ;  /* 0x00000008041a7825 */ /* 0x000fe200078e0218 */
[----:B--2---:R-:W-:Y:S01]  /*0270*/  DSETP.GE.AND P1, PT, R22, -55, PT ;  /* 0xc04b80001600742a */ /* 0x004fe20003f26000 */
[----:B------:R-:W2:Y:S01]  /*0280*/  LDG.E.64 R22, desc[UR8][R24.64] ;  /* 0x0000000818167981 */ /* 0x000ea2000c1e1b00 */
[----:B---3--:R-:W-:-:S03]  /*0290*/  DSETP.GE.AND P2, PT, R20, -55, PT ;  /* 0xc04b80001400742a */ /* 0x008fc60003f46000 */
[----:B------:R0:W3:Y:S01]  /*02a0*/  LDG.E.64 R20, desc[UR8][R26.64] ;  /* 0x000000081a147981 */ /* 0x0000e2000c1e1b00 */
[----:B----4-:R-:W-:Y:S01]  /*02b0*/  DSETP.GE.AND P3, PT, R18, -55, PT ;  /* 0xc04b80001200742a */ /* 0x010fe20003f66000 */
[----:B0-----:R-:W-:-:S05]  /*02c0*/  IMAD.WIDE R26, R4, 0x8, R26 ;  /* 0x00000008041a7825 */ /* 0x001fca00078e021a */
[----:B------:R-:W4:Y:S01]  /*02d0*/  LDG.E.64 R18, desc[UR8][R26.64] ;  /* 0x000000081a127981 */ /* 0x000f22000c1e1b00 */
[----:B------:R-:W-:Y:S01]  /*02e0*/  IMAD.WIDE R24, R4, 0x8, R26 ;  /* 0x0000000804187825 */ /* 0x000fe200078e021a */
[----:B-----5:R-:W-:-:S04]  /*02f0*/  DSETP.GE.AND P4, PT, R16, -55, PT ;  /* 0xc04b80001000742a */ /* 0x020fc80003f86000 */
[----:B------:R-:W5:Y:S01]  /*0300*/  LDG.E.64 R16, desc[UR8][R24.64] ;  /* 0x0000000818107981 */ /* 0x000f62000c1e1b00 */
[----:B------:R-:W-:Y:S01]  /*0310*/  IMAD.WIDE R28, R4, 0x8, R24 ;  /* 0x00000008041c7825 */ /* 0x000fe200078e0218 */
[----:B------:R-:W-:-:S04]  /*0320*/  DSETP.GE.AND P5, PT, R14, -55, PT ;  /* 0xc04b80000e00742a */ /* 0x000fc80003fa6000 */
[----:B------:R0:W5:Y:S01]  /*0330*/  LDG.E.64 R14, desc[UR8][R28.64] ;  /* 0x000000081c0e7981 */ /* 0x000162000c1e1b00 */
[----:B------:R-:W-:Y:S01]  /*0340*/  DSETP.GE.AND P6, PT, R12, -55, PT ;  /* 0xc04b80000c00742a */ /* 0x000fe20003fc6000 */
[----:B0-----:R-:W-:-:S05]  /*0350*/  IMAD.WIDE R28, R4, 0x8, R28 ;  /* 0x00000008041c7825 */ /* 0x001fca00078e021c */
[----:B------:R-:W5:Y:S01]  /*0360*/  LDG.E.64 R12, desc[UR8][R28.64] ;  /* 0x000000081c0c7981 */ /* 0x000f62000c1e1b00 */
[----:B------:R-:W-:Y:S01]  /*0370*/  IMAD.WIDE R24, R4, 0x8, R28 ;  /* 0x0000000804187825 */ /* 0x000fe200078e021c */
[----:B------:R-:W-:-:S04]  /*0380*/  DSETP.GE.AND P0, PT, R10, -55, PT ;  /* 0xc04b80000a00742a */ /* 0x000fc80003f06000 */
[----:B------:R0:W5:Y:S01]  /*0390*/  LDG.E.64 R10, desc[UR8][R24.64] ;  /* 0x00000008180a7981 */ /* 0x000162000c1e1b00 */
[----:B------:R-:W-:-:S06]  /*03a0*/  IMAD.WIDE R26, R4, 0x8, R24 ;  /* 0x00000008041a7825 */ /* 0x000fcc00078e0218 */
[----:B------:R-:W5:Y:S01]  /*03b0*/  LDG.E.64 R26, desc[UR8][R26.64] ;  /* 0x000000081a1a7981 */ /* 0x000f62000c1e1b00 */
[----:B------:R-:W-:Y:S01]  /*03c0*/  UIADD3 UR6, UPT, UPT, UR6, 0x10, URZ ;  /* 0x0000001006067890 */ /* 0x000fe2000fffe0ff */
[----:B------:R-:W-:Y:S01]  /*03d0*/  LEA R3, R4, R3, 0x4 ;  /* 0x0000000304037211 */ /* 0x000fe200078e20ff */
[----:B0-----:R-:W-:Y:S02]  /*03e0*/  VIADD R24, R5, 0x1 ;  /* 0x0000000105187836 */ /* 0x001fe40000000000 */
[----:B------:R-:W-:Y:S01]  /*03f0*/  @!P1 IMAD.MOV R24, RZ, RZ, R5 ;  /* 0x000000ffff189224 */ /* 0x000fe200078e0205 */
[----:B------:R-:W-:Y:S01]  /*0400*/  DSETP.GE.AND P1, PT, R8, -55, PT ;  /* 0xc04b80000800742a */ /* 0x000fe20003f26000 */
[----:B------:R-:W-:-:S03]  /*0410*/  UISETP.NE.AND UP1, UPT, UR6, URZ, UPT ;  /* 0x000000ff0600728c */ /* 0x000fc6000bf25270 */
[----:B------:R-:W-:Y:S01]  /*0420*/  IADD3 R5, PT, PT, R24, 0x1, RZ ;  /* 0x0000000118057810 */ /* 0x000fe20007ffe0ff */
[----:B------:R-:W-:-:S04]  /*0430*/  @!P2 IMAD.MOV R5, RZ, RZ, R24 ;  /* 0x000000ffff05a224 */ /* 0x000fc800078e0218 */
[C---:B------:R-:W-:Y:S01]  /*0440*/  VIADD R28, R5.reuse, 0x1 ;  /* 0x00000001051c7836 */ /* 0x040fe20000000000 */
[----:B------:R-:W-:-:S05]  /*0450*/  @!P3 IADD3 R28, PT, PT, R5, RZ, RZ ;  /* 0x000000ff051cb210 */ /* 0x000fca0007ffe0ff */
[----:B------:R-:W-:Y:S02]  /*0460*/  VIADD R5, R28, 0x1 ;  /* 0x000000011c057836 */ /* 0x000fe40000000000 */
[----:B------:R-:W-:-:S05]  /*0470*/  @!P4 IMAD.MOV R5, RZ, RZ, R28 ;  /* 0x000000ffff05c224 */ /* 0x000fca00078e021c */
[----:B------:R-:W-:Y:S01]  /*0480*/  IADD3 R24, PT, PT, R5, 0x1, RZ ;  /* 0x0000000105187810 */ /* 0x000fe20007ffe0ff */
[----:B------:R-:W-:-:S04]  /*0490*/  @!P5 IMAD.MOV R24, RZ, RZ, R5 ;  /* 0x000000ffff18d224 */ /* 0x000fc800078e0205 */
[C---:B------:R-:W-:Y:S01]  /*04a0*/  VIADD R5, R24.reuse, 0x1 ;  /* 0x0000000118057836 */ /* 0x040fe20000000000 */
[----:B------:R-:W-:-:S05]  /*04b0*/  @!P6 IADD3 R5, PT, PT, R24, RZ, RZ ;  /* 0x000000ff1805e210 */ /* 0x000fca0007ffe0ff */
[C---:B------:R-:W-:Y:S01]  /*04c0*/  VIADD R8, R5.reuse, 0x1 ;  /* 0x0000000105087836 */ /* 0x040fe20000000000 */
[----:B------:R-:W-:-:S05]  /*04d0*/  @!P0 IADD3 R8, PT, PT, R5, RZ, RZ ;  /* 0x000000ff05088210 */ /* 0x000fca0007ffe0ff */
[C---:B------:R-:W-:Y:S01]  /*04e0*/  VIADD R5, R8.reuse, 0x1 ;  /* 0x0000000108057836 */ /* 0x040fe20000000000 */
[----:B------:R-:W-:-:S05]  /*04f0*/  @!P1 IADD3 R5, PT, PT, R8, RZ, RZ ;  /* 0x000000ff08059210 */ /* 0x000fca0007ffe0ff */
[----:B------:R-:W-:Y:S01]  /*0500*/  VIADD R8, R5, 0x1 ;  /* 0x0000000105087836 */ /* 0x000fe20000000000 */
[----:B--2---:R-:W-:Y:S02]  /*0510*/  DSETP.GE.AND P0, PT, R22, -55, PT ;  /* 0xc04b80001600742a */ /* 0x004fe40003f06000 */
[----:B---3--:R-:W-:-:S12]  /*0520*/  DSETP.GE.AND P1, PT, R20, -55, PT ;  /* 0xc04b80001400742a */ /* 0x008fd80003f26000 */
[----:B------:R-:W-:-:S05]  /*0530*/  @!P0 IADD3 R8, PT, PT, R5, RZ, RZ ;  /* 0x000000ff05088210 */ /* 0x000fca0007ffe0ff */
[C---:B------:R-:W-:Y:S01]  /*0540*/  VIADD R5, R8.reuse, 0x1 ;  /* 0x0000000108057836 */ /* 0x040fe20000000000 */
[----:B------:R-:W-:Y:S01]  /*0550*/  @!P1 IADD3 R5, PT, PT, R8, RZ, RZ ;  /* 0x000000ff08059210 */ /* 0x000fe20007ffe0ff */
[----:B----4-:R-:W-:-:S04]  /*0560*/  DSETP.GE.AND P0, PT, R18, -55, PT ;  /* 0xc04b80001200742a */ /* 0x010fc80003f06000 */
[----:B------:R-:W-:Y:S01]  /*0570*/  VIADD R8, R5, 0x1 ;  /* 0x0000000105087836 */ /* 0x000fe20000000000 */
[----:B-----5:R-:W-:-:S09]  /*0580*/  DSETP.GE.AND P1, PT, R16, -55, PT ;  /* 0xc04b80001000742a */ /* 0x020fd20003f26000 */
[----:B------:R-:W-:Y:S01]  /*0590*/  @!P0 IADD3 R8, PT, PT, R5, RZ, RZ ;  /* 0x000000ff05088210 */ /* 0x000fe20007ffe0ff */
[----:B------:R-:W-:-:S04]  /*05a0*/  DSETP.GE.AND P0, PT, R14, -55, PT ;  /* 0xc04b80000e00742a */ /* 0x000fc80003f06000 */
[C---:B------:R-:W-:Y:S01]  /*05b0*/  VIADD R5, R8.reuse, 0x1 ;  /* 0x0000000108057836 */ /* 0x040fe20000000000 */
[----:B------:R-:W-:-:S05]  /*05c0*/  @!P1 IADD3 R5, PT, PT, R8, RZ, RZ ;  /* 0x000000ff08059210 */ /* 0x000fca0007ffe0ff */
[----:B------:R-:W-:Y:S01]  /*05d0*/  VIADD R8, R5, 0x1 ;  /* 0x0000000105087836 */ /* 0x000fe20000000000 */
[----:B------:R-:W-:-:S03]  /*05e0*/  DSETP.GE.AND P1, PT, R12, -55, PT ;  /* 0xc04b80000c00742a */ /* 0x000fc60003f26000 */
[----:B------:R-:W-:Y:S01]  /*05f0*/  @!P0 IADD3 R8, PT, PT, R5, RZ, RZ ;  /* 0x000000ff05088210 */ /* 0x000fe20007ffe0ff */
[----:B------:R-:W-:-:S04]  /*0600*/  DSETP.GE.AND P0, PT, R10, -55, PT ;  /* 0xc04b80000a00742a */ /* 0x000fc80003f06000 */
[----:B------:R-:W-:-:S06]  /*0610*/  VIADD R5, R8, 0x1 ;  /* 0x0000000108057836 */ /* 0x000fcc0000000000 */
[----:B------:R-:W-:Y:S01]  /*0620*/  @!P1 IADD3 R5, PT, PT, R8, RZ, RZ ;  /* 0x000000ff08059210 */ /* 0x000fe20007ffe0ff */
[----:B------:R-:W-:-:S04]  /*0630*/  DSETP.GE.AND P1, PT, R26, -55, PT ;  /* 0xc04b80001a00742a */ /* 0x000fc80003f26000 */
[C---:B------:R-:W-:Y:S01]  /*0640*/  VIADD R8, R5.reuse, 0x1 ;  /* 0x0000000105087836 */ /* 0x040fe20000000000 */
[----:B------:R-:W-:-:S05]  /*0650*/  @!P0 IADD3 R8, PT, PT, R5, RZ, RZ ;  /* 0x000000ff05088210 */ /* 0x000fca0007ffe0ff */
[----:B------:R-:W-:-:S04]  /*0660*/  VIADD R5, R8, 0x1 ;  /* 0x0000000108057836 */ /* 0x000fc80000000000 */
[----:B------:R-:W-:Y:S01]  /*0670*/  @!P1 IMAD.MOV R5, RZ, RZ, R8 ;  /* 0x000000ffff059224 */ /* 0x000fe200078e0208 */
[----:B------:R-:W-:Y:S06]  /*0680*/  BRA.U UP1, `(.L_x_2) ;  /* 0xfffffff901ac7547 */ /* 0x000fec000b83ffff */
.L_x_1:
[----:B------:R-:W-:Y:S05]  /*0690*/  BRA.U !UP0, `(.L_x_3) ;  /* 0x00000005087c7547 */ /* 0x000fea000b800000 */
[----:B------:R-:W0:Y:S01]  /*06a0*/  LDC R3, c[0x0][0x388] ;  /* 0x0000e200ff037b82 */ /* 0x000e220000000800 */
[----:B------:R-:W-:Y:S02]  /*06b0*/  UISETP.GE.U32.AND UP0, UPT, UR5, 0x8, UPT ;  /* 0x000000080500788c */ /* 0x000fe4000bf06070 */
[----:B------:R-:W-:-:S04]  /*06c0*/  ULOP3.LUT UR6, UR7, 0x7, URZ, 0xc0, !UPT ;  /* 0x0000000707067892 */ /* 0x000fc8000f8ec0ff */
[----:B------:R-:W-:Y:S01]  /*06d0*/  UISETP.NE.AND UP1, UPT, UR6, URZ, UPT ;  /* 0x000000ff0600728c */ /* 0x000fe2000bf25270 */
[----:B0-----:R-:W-:Y:S02]  /*06e0*/  IADD3 R4, PT, PT, R3, -0x1, RZ ;  /* 0xffffffff03047810 */ /* 0x001fe40007ffe0ff */
[----:B------:R-:W-:Y:S08]  /*06f0*/  BRA.U !UP0, `(.L_x_4) ;  /* 0x0000000108b07547 */ /* 0x000ff0000b800000 */
[----:B------:R-:W0:Y:S01]  /*0700*/  LDC.64 R16, c[0x0][0x380] ;  /* 0x0000e000ff107b82 */ /* 0x000e220000000a00 */
[----:B------:R-:W-:-:S04]  /*0710*/  VIADD R6, R2, UR4 ;  /* 0x0000000402067c36 */ /* 0x000fc80008000000 */
[----:B------:R-:W-:-:S04]  /*0720*/  IMAD R7, R6, R3, R4 ;  /* 0x0000000306077224 */ /* 0x000fc800078e0204 */
[----:B0-----:R-:W-:-:S05]  /*0730*/  IMAD.WIDE R16, R7, 0x8, R16 ;  /* 0x0000000807107825 */ /* 0x001fca00078e0210 */
[----:B------:R-:W2:Y:S01]  /*0740*/  LDG.E.64 R20, desc[UR8][R16.64] ;  /* 0x0000000810147981 */ /* 0x000ea2000c1e1b00 */
[----:B------:R-:W-:-:S05]  /*0750*/  IMAD.WIDE R18, R3, 0x8, R16 ;  /* 0x0000000803127825 */ /* 0x000fca00078e0210 */
[----:B------:R-:W3:Y:S01]  /*0760*/  LDG.E.64 R6, desc[UR8][R18.64] ;  /* 0x0000000812067981 */ /* 0x000ee2000c1e1b00 */
[----:B------:R-:W-:-:S05]  /*0770*/  IMAD.WIDE R22, R3, 0x8, R18 ;  /* 0x0000000803167825 */ /* 0x000fca00078e0212 */
[----:B------:R-:W4:Y:S01]  /*0780*/  LDG.E.64 R8, desc[UR8][R22.64] ;  /* 0x0000000816087981 */ /* 0x000f22000c1e1b00 */
[----:B------:R-:W-:-:S05]  /*0790*/  IMAD.WIDE R24, R3, 0x8, R22 ;  /* 0x0000000803187825 */ /* 0x000fca00078e0216 */
[----:B------:R-:W5:Y:S01]  /*07a0*/  LDG.E.64 R10, desc[UR8][R24.64] ;  /* 0x00000008180a7981 */ /* 0x000f62000c1e1b00 */
[----:B------:R-:W-:-:S05]  /*07b0*/  IMAD.WIDE R26, R3, 0x8, R24 ;  /* 0x00000008031a7825 */ /* 0x000fca00078e0218 */
[----:B------:R-:W5:Y:S01]  /*07c0*/  LDG.E.64 R12, desc[UR8][R26.64] ;  /* 0x000000081a0c7981 */ /* 0x000f62000c1e1b00 */
[----:B------:R-:W-:-:S05]  /*07d0*/  IMAD.WIDE R28, R3, 0x8, R26 ;  /* 0x00000008031c7825 */ /* 0x000fca00078e021a */
[----:B------:R0:W5:Y:S02]  /*07e0*/  LDG.E.64 R14, desc[UR8][R28.64] ;  /* 0x000000081c0e7981 */ /* 0x000164000c1e1b00 */
[----:B0-----:R-:W-:-:S05]  /*07f0*/  IMAD.WIDE R28, R3, 0x8, R28 ;  /* 0x00000008031c7825 */ /* 0x001fca00078e021c */
[----:B------:R-:W5:Y:S01]  /*0800*/  LDG.E.64 R16, desc[UR8][R28.64] ;  /* 0x000000081c107981 */ /* 0x000f62000c1e1b00 */
[----:B------:R-:W-:-:S06]  /*0810*/  IMAD.WIDE R18, R3, 0x8, R28 ;  /* 0x0000000803127825 */ /* 0x000fcc00078e021c */
[----:B------:R-:W5:Y:S01]  /*0820*/  LDG.E.64 R18, desc[UR8][R18.64] ;  /* 0x0000000812127981 */ /* 0x000f62000c1e1b00 */
[----:B------:R-:W-:Y:S01]  /*0830*/  UIADD3 UR4, UPT, UPT, UR4, 0x8, URZ ;  /* 0x0000000804047890 */ /* 0x000fe2000fffe0ff */
[----:B--2---:R-:W-:Y:S02]  /*0840*/  DSETP.GE.AND P0, PT, R20, -55, PT ;  /* 0xc04b80001400742a */ /* 0x004fe40003f06000 */
[----:B---3--:R-:W-:Y:S01]  /*0850*/  DSETP.GE.AND P1, PT, R6, -55, PT ;  /* 0xc04b80000600742a */ /* 0x008fe20003f26000 */
[----:B------:R-:W-:-:S11]  /*0860*/  IADD3 R6, PT, PT, R5, 0x1, RZ ;  /* 0x0000000105067810 */ /* 0x000fd60007ffe0ff */
[----:B------:R-:W-:Y:S01]  /*0870*/  @!P0 IMAD.MOV R6, RZ, RZ, R5 ;  /* 0x000000ffff068224 */ /* 0x000fe200078e0205 */
[----:B----4-:R-:W-:-:S04]  /*0880*/  DSETP.GE.AND P0, PT, R8, -55, PT ;  /* 0xc04b80000800742a */ /* 0x010fc80003f06000 */
[----:B------:R-:W-:Y:S01]  /*0890*/  IADD3 R5, PT, PT, R6, 0x1, RZ ;  /* 0x0000000106057810 */ /* 0x000fe20007ffe0ff */
[----:B------:R-:W-:Y:S01]  /*08a0*/  @!P1 IMAD.MOV R5, RZ, RZ, R6 ;  /* 0x000000ffff059224 */ /* 0x000fe200078e0206 */
[----:B-----5:R-:W-:-:S04]  /*08b0*/  DSETP.GE.AND P1, PT, R10, -55, PT ;  /* 0xc04b80000a00742a */ /* 0x020fc80003f26000 */
[----:B------:R-:W-:-:S04]  /*08c0*/  IADD3 R6, PT, PT, R5, 0x1, RZ ;  /* 0x0000000105067810 */ /* 0x000fc80007ffe0ff */
[----:B------:R-:W-:Y:S01]  /*08d0*/  @!P0 IMAD.MOV R6, RZ, RZ, R5 ;  /* 0x000000ffff068224 */ /* 0x000fe200078e0205 */
[----:B------:R-:W-:-:S04]  /*08e0*/  DSETP.GE.AND P0, PT, R12, -55, PT ;  /* 0xc04b80000c00742a */ /* 0x000fc80003f06000 */
[----:B------:R-:W-:Y:S01]  /*08f0*/  IADD3 R5, PT, PT, R6, 0x1, RZ ;  /* 0x0000000106057810 */ /* 0x000fe20007ffe0ff */
[----:B------:R-:W-:Y:S01]  /*0900*/  @!P1 IMAD.MOV R5, RZ, RZ, R6 ;  /* 0x000000ffff059224 */ /* 0x000fe200078e0206 */
[----:B------:R-:W-:-:S04]  /*0910*/  DSETP.GE.AND P1, PT, R14, -55, PT ;  /* 0xc04b80000e00742a */ /* 0x000fc80003f26000 */
[----:B------:R-:W-:-:S04]  /*0920*/  IADD3 R6, PT, PT, R5, 0x1, RZ ;  /* 0x0000000105067810 */ /* 0x000fc80007ffe0ff */
[----:B------:R-:W-:Y:S01]  /*0930*/  @!P0 IMAD.MOV R6, RZ, RZ, R5 ;  /* 0x000000ffff068224 */ /* 0x000fe200078e0205 */
[----:B------:R-:W-:-:S04]  /*0940*/  DSETP.GE.AND P0, PT, R16, -55, PT ;  /* 0xc04b80001000742a */ /* 0x000fc80003f06000 */
[----:B------:R-:W-:Y:S01]  /*0950*/  IADD3 R5, PT, PT, R6, 0x1, RZ ;  /* 0x0000000106057810 */ /* 0x000fe20007ffe0ff */
[----:B------:R-:W-:Y:S01]  /*0960*/  @!P1 IMAD.MOV R5, RZ, RZ, R6 ;  /* 0x000000ffff059224 */ /* 0x000fe200078e0206 */
[----:B------:R-:W-:-:S04]  /*0970*/  DSETP.GE.AND P1, PT, R18, -55, PT ;  /* 0xc04b80001200742a */ /* 0x000fc80003f26000 */
[----:B------:R-:W-:-:S04]  /*0980*/  IADD3 R6, PT, PT, R5, 0x1, RZ ;  /* 0x0000000105067810 */ /* 0x000fc80007ffe0ff */
[----:B------:R-:W-:-:S05]  /*0990*/  @!P0 IMAD.MOV R6, RZ, RZ, R5 ;  /* 0x000000ffff068224 */ /* 0x000fca00078e0205 */
[----:B------:R-:W-:Y:S01]  /*09a0*/  IADD3 R5, PT, PT, R6, 0x1, RZ ;  /* 0x0000000106057810 */ /* 0x000fe20007ffe0ff */
[----:B------:R-:W-:-:S07]  /*09b0*/  @!P1 IMAD.MOV R5, RZ, RZ, R6 ;  /* 0x000000ffff059224 */ /* 0x000fce00078e0206 */
.L_x_4:
[----:B------:R-:W-:Y:S05]  /*09c0*/  BRA.U !UP1, `(.L_x_3) ;  /* 0x0000000109b07547 */ /* 0x000fea000b800000 */
[----:B------:R-:W-:Y:S02]  /*09d0*/  UISETP.GE.U32.AND UP0, UPT, UR6, 0x4, UPT ;  /* 0x000000040600788c */ /* 0x000fe4000bf06070 */
[----:B------:R-:W-:-:S04]  /*09e0*/  ULOP3.LUT UR5, UR7, 0x3, URZ, 0xc0, !UPT ;  /* 0x0000000307057892 */ /* 0x000fc8000f8ec0ff */
[----:B------:R-:W-:-:S03]  /*09f0*/  UISETP.NE.AND UP1, UPT, UR5, URZ, UPT ;  /* 0x000000ff0500728c */ /* 0x000fc6000bf25270 */
[----:B------:R-:W-:Y:S08]  /*0a00*/  BRA.U !UP0, `(.L_x_5) ;  /* 0x0000000108607547 */ /* 0x000ff0000b800000 */
[----:B------:R-:W0:Y:S01]  /*0a10*/  LDC.64 R6, c[0x0][0x380] ;  /* 0x0000e000ff067b82 */ /* 0x000e220000000a00 */
[----:B------:R-:W-:-:S05]  /*0a20*/  IADD3 R8, PT, PT, R2, UR4, RZ ;  /* 0x0000000402087c10 */ /* 0x000fca000fffe0ff */
[----:B------:R-:W-:-:S04]  /*0a30*/  IMAD R9, R8, R3, R4 ;  /* 0x0000000308097224 */ /* 0x000fc800078e0204 */
[----:B0-----:R-:W-:-:S05]  /*0a40*/  IMAD.WIDE R6, R9, 0x8, R6 ;  /* 0x0000000809067825 */ /* 0x001fca00078e0206 */
[----:B------:R-:W2:Y:S01]  /*0a50*/  LDG.E.64 R18, desc[UR8][R6.64] ;  /* 0x0000000806127981 */ /* 0x000ea2000c1e1b00 */
[----:B------:R-:W-:-:S05]  /*0a60*/  IMAD.WIDE R8, R3, 0x8, R6 ;  /* 0x0000000803087825 */ /* 0x000fca00078e0206 */
[----:B------:R-:W3:Y:S01]  /*0a70*/  LDG.E.64 R10, desc[UR8][R8.64] ;  /* 0x00000008080a7981 */ /* 0x000ee2000c1e1b00 */
[----:B------:R-:W-:-:S05]  /*0a80*/  IMAD.WIDE R12, R3, 0x8, R8 ;  /* 0x00000008030c7825 */ /* 0x000fca00078e0208 */
[----:B------:R-:W4:Y:S01]  /*0a90*/  LDG.E.64 R14, desc[UR8][R12.64] ;  /* 0x000000080c0e7981 */ /* 0x000f22000c1e1b00 */
[----:B------:R-:W-:-:S06]  /*0aa0*/  IMAD.WIDE R16, R3, 0x8, R12 ;  /* 0x0000000803107825 */ /* 0x000fcc00078e020c */
[----:B------:R-:W5:Y:S01]  /*0ab0*/  LDG.E.64 R16, desc[UR8][R16.64] ;  /* 0x0000000810107981 */ /* 0x000f62000c1e1b00 */
[----:B------:R-:W-:Y:S01]  /*0ac0*/  VIADD R4, R5, 0x1 ;  /* 0x0000000105047836 */ /* 0x000fe20000000000 */
[----:B------:R-:W-:Y:S01]  /*0ad0*/  UIADD3 UR4, UPT, UPT, UR4, 0x4, URZ ;  /* 0x0000000404047890 */ /* 0x000fe2000fffe0ff */
[----:B--2---:R-:W-:Y:S02]  /*0ae0*/  DSETP.GE.AND P0, PT, R18, -55, PT ;  /* 0xc04b80001200742a */ /* 0x004fe40003f06000 */
[----:B---3--:R-:W-:-:S12]  /*0af0*/  DSETP.GE.AND P1, PT, R10, -55, PT ;  /* 0xc04b80000a00742a */ /* 0x008fd80003f26000 */
[----:B------:R-:W-:Y:S01]  /*0b00*/  @!P0 IADD3 R4, PT, PT, R5, RZ, RZ ;  /* 0x000000ff05048210 */ /* 0x000fe20007ffe0ff */
[----:B----4-:R-:W-:-:S04]  /*0b10*/  DSETP.GE.AND P0, PT, R14, -55, PT ;  /* 0xc04b80000e00742a */ /* 0x010fc80003f06000 */
[C---:B------:R-:W-:Y:S01]  /*0b20*/  VIADD R5, R4.reuse, 0x1 ;  /* 0x0000000104057836 */ /* 0x040fe20000000000 */
[----:B------:R-:W-:Y:S01]  /*0b30*/  @!P1 IADD3 R5, PT, PT, R4, RZ, RZ ;  /* 0x000000ff04059210 */ /* 0x000fe20007ffe0ff */
[----:B-----5:R-:W-:-:S04]  /*0b40*/  DSETP.GE.AND P1, PT, R16, -55, PT ;  /* 0xc04b80001000742a */ /* 0x020fc80003f26000 */
[----:B------:R-:W-:-:S04]  /*0b50*/  VIADD R4, R5, 0x1 ;  /* 0x0000000105047836 */ /* 0x000fc80000000000 */
[----:B------:R-:W-:-:S05]  /*0b60*/  @!P0 IADD3 R4, PT, PT, R5, RZ, RZ ;  /* 0x000000ff05048210 */ /* 0x000fca0007ffe0ff */
[C---:B------:R-:W-:Y:S01]  /*0b70*/  VIADD R5, R4.reuse, 0x1 ;  /* 0x0000000104057836 */ /* 0x040fe20000000000 */
[----:B------:R-:W-:-:S07]  /*0b80*/  @!P1 IADD3 R5, PT, PT, R4, RZ, RZ ;  /* 0x000000ff04059210 */ /* 0x000fce0007ffe0ff */
.L_x_5:
[----:B------:R-:W-:Y:S05]  /*0b90*/  BRA.U !UP1, `(.L_x_3) ;  /* 0x00000001093c7547 */ /* 0x000fea000b800000 */
[----:B------:R-:W0:Y:S01]  /*0ba0*/  LDC.64 R8, c[0x0][0x380] ;  /* 0x0000e000ff087b82 */ /* 0x000e220000000a00 */
[----:B------:R-:W-:Y:S01]  /*0bb0*/  VIADD R2, R2, UR4 ;  /* 0x0000000402027c36 */ /* 0x000fe20008000000 */
[----:B------:R-:W-:-:S03]  /*0bc0*/  UIADD3 UR5, UPT, UPT, -UR5, URZ, URZ ;  /* 0x000000ff05057290 */ /* 0x000fc6000fffe1ff */
[----:B------:R-:W-:-:S09]  /*0bd0*/  IMAD R2, R2, R3, R3 ;  /* 0x0000000302027224 */ /* 0x000fd200078e0203 */
.L_x_6:
[----:B------:R-:W-:-:S05]  /*0be0*/  IADD3 R7, PT, PT, R2, -0x1, RZ ;  /* 0xffffffff02077810 */ /* 0x000fca0007ffe0ff */
[----:B0-----:R-:W-:-:S06]  /*0bf0*/  IMAD.WIDE R6, R7, 0x8, R8 ;  /* 0x0000000807067825 */ /* 0x001fcc00078e0208 */
[----:B------:R-:W2:Y:S01]  /*0c00*/  LDG.E.64 R6, desc[UR8][R6.64] ;  /* 0x0000000806067981 */ /* 0x000ea2000c1e1b00 */
[----:B------:R-:W-:Y:S01]  /*0c10*/  UIADD3 UR5, UPT, UPT, UR5, 0x1, URZ ;  /* 0x0000000105057890 */ /* 0x000fe2000fffe0ff */
[----:B------:R-:W-:Y:S02]  /*0c20*/  VIADD R4, R5, 0x1 ;  /* 0x0000000105047836 */ /* 0x000fe40000000000 */
[----:B------:R-:W-:Y:S01]  /*0c30*/  IMAD.IADD R2, R2, 0x1, R3 ;  /* 0x0000000102027824 */ /* 0x000fe200078e0203 */
[----:B------:R-:W-:Y:S01]  /*0c40*/  UISETP.NE.AND UP0, UPT, UR5, URZ, UPT ;  /* 0x000000ff0500728c */ /* 0x000fe2000bf05270 */
[----:B--2---:R-:W-:-:S14]  /*0c50*/  DSETP.GE.AND P0, PT, R6, -55, PT ;  /* 0xc04b80000600742a */ /* 0x004fdc0003f06000 */
[----:B------:R-:W-:-:S04]  /*0c60*/  @!P0 IADD3 R4, PT, PT, R5, RZ, RZ ;  /* 0x000000ff05048210 */ /* 0x000fc80007ffe0ff */
[----:B------:R-:W-:Y:S01]  /*0c70*/  MOV R5, R4 ;  /* 0x0000000400057202 */ /* 0x000fe20000000f00 */
[----:B------:R-:W-:Y:S06]  /*0c80*/  BRA.U UP0, `(.L_x_6) ;  /* 0xfffffffd00d47547 */ /* 0x000fec000b83ffff */
.L_x_3:
[----:B------:R-:W0:Y:S02]  /*0c90*/  I2F.F64.U32 R4, R5 ;  /* 0x0000000500047312 */ /* 0x000e240000201800 */
.L_x_0:
[----:B------:R-:W2:Y:S01]  /*0ca0*/  I2F.F64 R6, UR7 ;  /* 0x0000000700067d12 */ /* 0x000ea20008201c00 */
[----:B------:R-:W-:Y:S01]  /*0cb0*/  IMAD.MOV.U32 R2, RZ, RZ, 0x1 ;  /* 0x00000001ff027424 */ /* 0x000fe200078e00ff */
[----:B0-----:R-:W-:Y:S01]  /*0cc0*/  FSETP.GEU.AND P1, PT, |R5|, 6.5827683646048100446e-37, PT ;  /* 0x036000000500780b */ /* 0x001fe20003f2e200 */
[----:B------:R-:W-:Y:S05]  /*0cd0*/  BSSY.RECONVERGENT B0, `(.L_x_7) ;  /* 0x000000f000007945 */ /* 0x000fea0003800200 */
[----:B--2---:R-:W0:Y:S02]  /*0ce0*/  MUFU.RCP64H R3, R7 ;  /* 0x0000000700037308 */ /* 0x004e240000001800 */
[----:B0-----:R-:W-:-:S08]  /*0cf0*/  DFMA R8, -R6, R2, 1 ;  /* 0x3ff000000608742b */ /* 0x001fd00000000102 */
[----:B------:R-:W-:-:S08]  /*0d00*/  DFMA R8, R8, R8, R8 ;  /* 0x000000080808722b */ /* 0x000fd00000000008 */
[----:B------:R-:W-:-:S08]  /*0d10*/  DFMA R8, R2, R8, R2 ;  /* 0x000000080208722b */ /* 0x000fd00000000002 */
[----:B------:R-:W-:-:S08]  /*0d20*/  DFMA R2, -R6, R8, 1 ;  /* 0x3ff000000602742b */ /* 0x000fd00000000108 */
[----:B------:R-:W-:-:S08]  /*0d30*/  DFMA R2, R8, R2, R8 ;  /* 0x000000020802722b */ /* 0x000fd00000000008 */
[----:B------:R-:W-:-:S08]  /*0d40*/  DMUL R8, R2, R4 ;  /* 0x0000000402087228 */ /* 0x000fd00000000000 */
[----:B------:R-:W-:-:S08]  /*0d50*/  DFMA R10, -R6, R8, R4 ;  /* 0x00000008060a722b */ /* 0x000fd00000000104 */
[----:B------:R-:W-:-:S10]  /*0d60*/  DFMA R2, R2, R10, R8 ;  /* 0x0000000a0202722b */ /* 0x000fd40000000008 */
[----:B------:R-:W-:-:S05]  /*0d70*/  FFMA R8, RZ, R7, R3 ;  /* 0x00000007ff087223 */ /* 0x000fca0000000003 */
[----:B------:R-:W-:-:S13]  /*0d80*/  FSETP.GT.AND P0, PT, |R8|, 1.469367938527859385e-39, PT ;  /* 0x001000000800780b */ /* 0x000fda0003f04200 */
[----:B------:R-:W-:Y:S05]  /*0d90*/  @P0 BRA P1, `(.L_x_8) ;  /* 0x0000000000080947 */ /* 0x000fea0000800000 */
[----:B------:R-:W-:-:S07]  /*0da0*/  MOV R10, 0xdc0 ;  /* 0x00000dc0000a7802 */ /* 0x000fce0000000f00 */
[----:B-1----:R-:W-:Y:S05]  /*0db0*/  CALL.REL.NOINC `($__internal_0_$__cuda_sm20_div_rn_f64_full) ;  /* 0x0000000000147944 */ /* 0x002fea0003c00000 */
.L_x_8:
[----:B------:R-:W-:Y:S05]  /*0dc0*/  BSYNC.RECONVERGENT B0 ;  /* 0x0000000000007941 */ /* 0x000fea0003800200 */
.L_x_7:
[----:B------:R-:W1:Y:S02]  /*0dd0*/  LDC.64 R4, c[0x0][0x390] ;  /* 0x0000e400ff047b82 */ /* 0x000e640000000a00 */
[----:B-1----:R-:W-:-:S05]  /*0de0*/  IMAD.WIDE.U32 R4, R0, 0x8, R4 ;  /* 0x0000000800047825 */ /* 0x002fca00078e0004 */
[----:B------:R-:W-:Y:S01]  /*0df0*/  STG.E.64 desc[UR8][R4.64], R2 ;  /* 0x0000000204007986 */ /* 0x000fe2000c101b08 */
[----:B------:R-:W-:Y:S05]  /*0e00*/  EXIT ;  /* 0x000000000000794d */ /* 0x000fea0003800000 */
        .weak           $__internal_0_$__cuda_sm20_div_rn_f64_full
        .type           $__internal_0_$__cuda_sm20_div_rn_f64_full,@function
        .size           $__internal_0_$__cuda_sm20_div_rn_f64_full,(.L_x_576 - $__internal_0_$__cuda_sm20_div_rn_f64_full)
$__internal_0_$__cuda_sm20_div_rn_f64_full:
[C---:B------:R-:W-:Y:S01]  /*0e10*/  FSETP.GEU.AND P0, PT, |R7|.reuse, 1.469367938527859385e-39, PT ;  /* 0x001000000700780b */ /* 0x040fe20003f0e200 */
[----:B------:R-:W-:Y:S01]  /*0e20*/  IMAD.MOV.U32 R16, RZ, RZ, 0x1 ;  /* 0x00000001ff107424 */ /* 0x000fe200078e00ff */
[----:B------:R-:W-:Y:S01]  /*0e30*/  LOP3.LUT R2, R7, 0x800fffff, RZ, 0xc0, !PT ;  /* 0x800fffff07027812 */ /* 0x000fe200078ec0ff */
[----:B------:R-:W-:Y:S01]  /*0e40*/  BSSY.RECONVERGENT B1, `(.L_x_9) ;  /* 0x0000055000017945 */ /* 0x000fe20003800200 */
[C---:B------:R-:W-:Y:S02]  /*0e50*/  FSETP.GEU.AND P2, PT, |R5|.reuse, 1.469367938527859385e-39, PT ;  /* 0x001000000500780b */ /* 0x040fe40003f4e200 */
[----:B------:R-:W-:Y:S02]  /*0e60*/  LOP3.LUT R3, R2, 0x3ff00000, RZ, 0xfc, !PT ;  /* 0x3ff0000002037812 */ /* 0x000fe400078efcff */
[----:B------:R-:W-:Y:S02]  /*0e70*/  MOV R2, R6 ;  /* 0x0000000600027202 */ /* 0x000fe40000000f00 */
[----:B------:R-:W-:-:S02]  /*0e80*/  LOP3.LUT R11, R5, 0x7ff00000, RZ, 0xc0, !PT ;  /* 0x7ff00000050b7812 */ /* 0x000fc400078ec0ff */
[----:B------:R-:W-:Y:S01]  /*0e90*/  LOP3.LUT R14, R7, 0x7ff00000, RZ, 0xc0, !PT ;  /* 0x7ff00000070e7812 */ /* 0x000fe200078ec0ff */
[----:B------:R-:W-:-:S03]  /*0ea0*/  @!P0 DMUL R2, R6, 8.98846567431157953865e+307 ;  /* 0x7fe0000006028828 */ /* 0x000fc60000000000 */
[----:B------:R-:W-:Y:S02]  /*0eb0*/  ISETP.GE.U32.AND P1, PT, R11, R14, PT ;  /* 0x0000000e0b00720c */ /* 0x000fe40003f26070 */
[----:B------:R-:W-:Y:S01]  /*0ec0*/  @!P2 LOP3.LUT R12, R7, 0x7ff00000, RZ, 0xc0, !PT ;  /* 0x7ff00000070ca812 */ /* 0x000fe200078ec0ff */
[----:B------:R-:W0:Y:S01]  /*0ed0*/  MUFU.RCP64H R17, R3 ;  /* 0x0000000300117308 */ /* 0x000e220000001800 */
[----:B------:R-:W-:Y:S02]  /*0ee0*/  @!P2 MOV R18, RZ ;  /* 0x000000ff0012a202 */ /* 0x000fe40000000f00 */
[----:B------:R-:W-:Y:S02]  /*0ef0*/  @!P2 ISETP.GE.U32.AND P3, PT, R11, R12, PT ;  /* 0x0000000c0b00a20c */ /* 0x000fe40003f66070 */
[----:B------:R-:W-:-:S04]  /*0f00*/  MOV R12, 0x1ca00000 ;  /* 0x1ca00000000c7802 */ /* 0x000fc80000000f00 */
[----:B------:R-:W-:-:S04]  /*0f10*/  @!P2 SEL R13, R12, 0x63400000, !P3 ;  /* 0x634000000c0da807 */ /* 0x000fc80005800000 */
[----:B------:R-:W-:Y:S01]  /*0f20*/  @!P2 LOP3.LUT R13, R13, 0x80000000, R5, 0xf8, !PT ;  /* 0x800000000d0da812 */ /* 0x000fe200078ef805 */
[----:B0-----:R-:W-:-:S03]  /*0f30*/  DFMA R8, R16, -R2, 1 ;  /* 0x3ff000001008742b */ /* 0x001fc60000000802 */
[----:B------:R-:W-:-:S05]  /*0f40*/  @!P2 LOP3.LUT R19, R13, 0x100000, RZ, 0xfc, !PT ;  /* 0x001000000d13a812 */ /* 0x000fca00078efcff */
[----:B------:R-:W-:-:S08]  /*0f50*/  DFMA R8, R8, R8, R8 ;  /* 0x000000080808722b */ /* 0x000fd00000000008 */
[----:B------:R-:W-:Y:S01]  /*0f60*/  DFMA R16, R16, R8, R16 ;  /* 0x000000081010722b */ /* 0x000fe20000000010 */
[----:B------:R-:W-:Y:S01]  /*0f70*/  SEL R9, R12, 0x63400000, !P1 ;  /* 0x634000000c097807 */ /* 0x000fe20004800000 */
[----:B------:R-:W-:-:S03]  /*0f80*/  IMAD.MOV.U32 R8, RZ, RZ, R4 ;  /* 0x000000ffff087224 */ /* 0x000fc600078e0004 */
[----:B------:R-:W-:-:S03]  /*0f90*/  LOP3.LUT R9, R9, 0x800fffff, R5, 0xf8, !PT ;  /* 0x800fffff09097812 */ /* 0x000fc600078ef805 */
[----:B------:R-:W-:-:S03]  /*0fa0*/  DFMA R20, R16, -R2, 1 ;  /* 0x3ff000001014742b */ /* 0x000fc60000000802 */
[----:B------:R-:W-:-:S05]  /*0fb0*/  @!P2 DFMA R8, R8, 2, -R18 ;  /* 0x400000000808a82b */ /* 0x000fca0000000812 */
[----:B------:R-:W-:Y:S01]  /*0fc0*/  DFMA R16, R16, R20, R16 ;  /* 0x000000141010722b */ /* 0x000fe20000000010 */
[----:B------:R-:W-:Y:S01]  /*0fd0*/  IMAD.MOV.U32 R21, RZ, RZ, R11 ;  /* 0x000000ffff157224 */ /* 0x000fe200078e000b */
[----:B------:R-:W-:Y:S02]  /*0fe0*/  MOV R20, R14 ;  /* 0x0000000e00147202 */ /* 0x000fe40000000f00 */
[----:B------:R-:W-:Y:S02]  /*0ff0*/  @!P0 LOP3.LUT R20, R3, 0x7ff00000, RZ, 0xc0, !PT ;  /* 0x7ff0000003148812 */ /* 0x000fe400078ec0ff */
[----:B------:R-:W-:Y:S02]  /*1000*/  @!P2 LOP3.LUT R21, R9, 0x7ff00000, RZ, 0xc0, !PT ;  /* 0x7ff000000915a812 */ /* 0x000fe400078ec0ff */
[----:B------:R-:W-:Y:S01]  /*1010*/  DMUL R18, R16, R8 ;  /* 0x0000000810127228 */ /* 0x000fe20000000000 */
[----:B------:R-:W-:Y:S02]  /*1020*/  IADD3 R22, PT, PT, R20, -0x1, RZ ;  /* 0xffffffff14167810 */ /* 0x000fe40007ffe0ff */
[----:B------:R-:W-:-:S05]  /*1030*/  VIADD R13, R21, 0xffffffff ;  /* 0xffffffff150d7836 */ /* 0x000fca0000000000 */
[----:B------:R-:W-:Y:S01]  /*1040*/  DFMA R14, R18, -R2, R8 ;  /* 0x80000002120e722b */ /* 0x000fe20000000008 */
[----:B------:R-:W-:-:S04]  /*1050*/  ISETP.GT.U32.AND P0, PT, R13, 0x7feffffe, PT ;  /* 0x7feffffe0d00780c */ /* 0x000fc80003f04070 */
[----:B------:R-:W-:-:S03]  /*1060*/  ISETP.GT.U32.OR P0, PT, R22, 0x7feffffe, P0 ;  /* 0x7feffffe1600780c */ /* 0x000fc60000704470 */
[----:B------:R-:W-:-:S10]  /*1070*/  DFMA R14, R16, R14, R18 ;  /* 0x0000000e100e722b */ /* 0x000fd40000000012 */
[----:B------:R-:W-:Y:S05]  /*1080*/  @P0 BRA `(.L_x_10) ;  /* 0x00000000006c0947 */ /* 0x000fea0003800000 */
[----:B------:R-:W-:-:S04]  /*1090*/  LOP3.LUT R16, R7, 0x7ff00000, RZ, 0xc0, !PT ;  /* 0x7ff0000007107812 */ /* 0x000fc800078ec0ff */
[CC--:B------:R-:W-:Y:S02]  /*10a0*/  VIADDMNMX R4, R11.reuse, -R16.reuse, 0xb9600000, !PT ;  /* 0xb96000000b047446 */ /* 0x0c0fe40007800910 */
[----:B------:R-:W-:Y:S02]  /*10b0*/  ISETP.GE.U32.AND P0, PT, R11, R16, PT ;  /* 0x000000100b00720c */ /* 0x000fe40003f06070 */
[----:B------:R-:W-:Y:S02]  /*10c0*/  VIMNMX R4, PT, PT, R4, 0x46a00000, PT ;  /* 0x46a0000004047848 */ /* 0x000fe40003fe0100 */
[----:B------:R-:W-:-:S05]  /*10d0*/  SEL R11, R12, 0x63400000, !P0 ;  /* 0x634000000c0b7807 */ /* 0x000fca0004000000 */
[----:B------:R-:W-:Y:S02]  /*10e0*/  IMAD.IADD R11, R4, 0x1, -R11 ;  /* 0x00000001040b7824 */ /* 0x000fe400078e0a0b */
[----:B------:R-:W-:-:S03]  /*10f0*/  IMAD.MOV.U32 R4, RZ, RZ, RZ ;  /* 0x000000ffff047224 */ /* 0x000fc600078e00ff */
[----:B------:R-:W-:-:S06]  /*1100*/  IADD3 R5, PT, PT, R11, 0x7fe00000, RZ ;  /* 0x7fe000000b057810 */ /* 0x000fcc0007ffe0ff */
[----:B------:R-:W-:-:S10]  /*1110*/  DMUL R12, R14, R4 ;  /* 0x000000040e0c7228 */ /* 0x000fd40000000000 */
[----:B------:R-:W-:-:S13]  /*1120*/  FSETP.GTU.AND P0, PT, |R13|, 1.469367938527859385e-39, PT ;  /* 0x001000000d00780b */ /* 0x000fda0003f0c200 */
[----:B------:R-:W-:Y:S05]  /*1130*/  @P0 BRA `(.L_x_11) ;  /* 0x0000000000940947 */ /* 0x000fea0003800000 */
[----:B------:R-:W-:Y:S01]  /*1140*/  DFMA R2, R14, -R2, R8 ;  /* 0x800000020e02722b */ /* 0x000fe20000000008 */
[----:B------:R-:W-:-:S09]  /*1150*/  MOV R4, RZ ;  /* 0x000000ff00047202 */ /* 0x000fd20000000f00 */
[C---:B------:R-:W-:Y:S02]  /*1160*/  FSETP.NEU.AND P0, PT, R3.reuse, RZ, PT ;  /* 0x000000ff0300720b */ /* 0x040fe40003f0d000 */
[----:B------:R-:W-:-:S04]  /*1170*/  LOP3.LUT R7, R3, 0x80000000, R7, 0x48, !PT ;  /* 0x8000000003077812 */ /* 0x000fc800078e4807 */
[----:B------:R-:W-:-:S07]  /*1180*/  LOP3.LUT R5, R7, R5, RZ, 0xfc, !PT ;  /* 0x0000000507057212 */ /* 0x000fce00078efcff */
[----:B------:R-:W-:Y:S05]  /*1190*/  @!P0 BRA `(.L_x_11) ;  /* 0x00000000007c8947 */ /* 0x000fea0003800000 */
[----:B------:R-:W-:Y:S01]  /*11a0*/  IMAD.MOV R3, RZ, RZ, -R11 ;  /* 0x000000ffff037224 */ /* 0x000fe200078e0a0b */
[----:B------:R-:W-:Y:S01]  /*11b0*/  MOV R2, RZ ;  /* 0x000000ff00027202 */ /* 0x000fe20000000f00 */
[----:B------:R-:W-:-:S05]  /*11c0*/  DMUL.RP R4, R14, R4 ;  /* 0x000000040e047228 */ /* 0x000fca0000008000 */
[----:B------:R-:W-:-:S05]  /*11d0*/  DFMA R2, R12, -R2, R14 ;  /* 0x800000020c02722b */ /* 0x000fca000000000e */
[----:B------:R-:W-:Y:S02]  /*11e0*/  LOP3.LUT R7, R5, R7, RZ, 0x3c, !PT ;  /* 0x0000000705077212 */ /* 0x000fe400078e3cff */
[----:B------:R-:W-:-:S04]  /*11f0*/  IADD3 R2, PT, PT, -R11, -0x43300000, RZ ;  /* 0xbcd000000b027810 */ /* 0x000fc80007ffe1ff */
[----:B------:R-:W-:-:S04]  /*1200*/  FSETP.NEU.AND P0, PT, |R3|, R2, PT ;  /* 0x000000020300720b */ /* 0x000fc80003f0d200 */
[----:B------:R-:W-:Y:S02]  /*1210*/  FSEL R12, R4, R12, !P0 ;  /* 0x0000000c040c7208 */ /* 0x000fe40004000000 */
[----:B------:R-:W-:Y:S01]  /*1220*/  FSEL R13, R7, R13, !P0 ;  /* 0x0000000d070d7208 */ /* 0x000fe20004000000 */
[----:B------:R-:W-:Y:S06]  /*1230*/  BRA `(.L_x_11) ;  /* 0x0000000000547947 */ /* 0x000fec0003800000 */
.L_x_10:
[----:B------:R-:W-:-:S14]  /*1240*/  DSETP.NAN.AND P0, PT, R4, R4, PT ;  /* 0x000000040400722a */ /* 0x000fdc0003f08000 */
[----:B------:R-:W-:Y:S05]  /*1250*/  @P0 BRA `(.L_x_12) ;  /* 0x0000000000440947 */ /* 0x000fea0003800000 */
[----:B------:R-:W-:-:S14]  /*1260*/  DSETP.NAN.AND P0, PT, R6, R6, PT ;  /* 0x000000060600722a */ /* 0x000fdc0003f08000 */
[----:B------:R-:W-:Y:S05]  /*1270*/  @P0 BRA `(.L_x_13) ;  /* 0x0000000000300947 */ /* 0x000fea0003800000 */
[----:B------:R-:W-:Y:S01]  /*1280*/  ISETP.NE.AND P0, PT, R21, R20, PT ;  /* 0x000000141500720c */ /* 0x000fe20003f05270 */
[----:B------:R-:W-:Y:S01]  /*1290*/  IMAD.MOV.U32 R12, RZ, RZ, 0x0 ;  /* 0x00000000ff0c7424 */ /* 0x000fe200078e00ff */
[----:B------:R-:W-:-:S11]  /*12a0*/  MOV R13, 0xfff80000 ;  /* 0xfff80000000d7802 */ /* 0x000fd60000000f00 */
[----:B------:R-:W-:Y:S05]  /*12b0*/  @!P0 BRA `(.L_x_11) ;  /* 0x0000000000348947 */ /* 0x000fea0003800000 */
[----:B------:R-:W-:Y:S02]  /*12c0*/  ISETP.NE.AND P0, PT, R21, 0x7ff00000, PT ;  /* 0x7ff000001500780c */ /* 0x000fe40003f05270 */
[----:B------:R-:W-:Y:S02]  /*12d0*/  LOP3.LUT R13, R5, 0x80000000, R7, 0x48, !PT ;  /* 0x80000000050d7812 */ /* 0x000fe400078e4807 */
[----:B------:R-:W-:-:S13]  /*12e0*/  ISETP.EQ.OR P0, PT, R20, RZ, !P0 ;  /* 0x000000ff1400720c */ /* 0x000fda0004702670 */
[----:B------:R-:W-:Y:S01]  /*12f0*/  @P0 LOP3.LUT R2, R13, 0x7ff00000, RZ, 0xfc, !PT ;  /* 0x7ff000000d020812 */ /* 0x000fe200078efcff */
[----:B------:R-:W-:Y:S01]  /*1300*/  @!P0 IMAD.MOV.U32 R12, RZ, RZ, RZ ;  /* 0x000000ffff0c8224 */ /* 0x000fe200078e00ff */
[----:B------:R-:W-:-:S03]  /*1310*/  @P0 MOV R12, RZ ;  /* 0x000000ff000c0202 */ /* 0x000fc60000000f00 */
[----:B------:R-:W-:Y:S01]  /*1320*/  @P0 IMAD.MOV.U32 R13, RZ, RZ, R2 ;  /* 0x000000ffff0d0224 */ /* 0x000fe200078e0002 */
[----:B------:R-:W-:Y:S06]  /*1330*/  BRA `(.L_x_11) ;  /* 0x0000000000147947 */ /* 0x000fec0003800000 */
.L_x_13:
[----:B------:R-:W-:Y:S02]  /*1340*/  LOP3.LUT R13, R7, 0x80000, RZ, 0xfc, !PT ;  /* 0x00080000070d7812 */ /* 0x000fe400078efcff */
[----:B------:R-:W-:Y:S01]  /*1350*/  MOV R12, R6 ;  /* 0x00000006000c7202 */ /* 0x000fe20000000f00 */
[----:B------:R-:W-:Y:S06]  /*1360*/  BRA `(.L_x_11) ;  /* 0x0000000000087947 */ /* 0x000fec0003800000 */
.L_x_12:
[----:B------:R-:W-:Y:S01]  /*1370*/  LOP3.LUT R13, R5, 0x80000, RZ, 0xfc, !PT ;  /* 0x00080000050d7812 */ /* 0x000fe200078efcff */
[----:B------:R-:W-:-:S07]  /*1380*/  IMAD.MOV.U32 R12, RZ, RZ, R4 ;  /* 0x000000ffff0c7224 */ /* 0x000fce00078e0004 */
.L_x_11:
[----:B------:R-:W-:Y:S05]  /*1390*/  BSYNC.RECONVERGENT B1 ;  /* 0x0000000000017941 */ /* 0x000fea0003800200 */
.L_x_9:
[----:B------:R-:W-:Y:S01]  /*13a0*/  HFMA2 R11, -RZ, RZ, 0, 0 ;  /* 0x00000000ff0b7431 */ /* 0x000fe200000001ff */
[----:B------:R-:W-:Y:S01]  /*13b0*/  MOV R2, R12 ;  /* 0x0000000c00027202 */ /* 0x000fe20000000f00 */
[----:B------:R-:W-:Y:S02]  /*13c0*/  IMAD.MOV.U32 R3, RZ, RZ, R13 ;  /* 0x000000ffff037224 */ /* 0x000fe400078e000d */
[----:B------:R-:W-:Y:S05]  /*13d0*/  RET.REL.NODEC R10 `(_Z18percentage_excitedPdiiS_i) ;  /* 0xffffffec0a087950 */ /* 0x000fea0003c3ffff */
.L_x_14:
[----:B------:R-:W-:-:S00]  /*13e0*/  BRA `(.L_x_14) ;  /* 0xfffffffc00fc7947 */ /* 0x000fc0000383ffff */
[----:B------:R-:W-:-:S00]  /*13f0*/  NOP ;  /* 0x0000000000007918 */ /* 0x000fc00000000000 */
        /* <DEDUP_REMOVED lines=8> */
.L_x_576:


//--------------------- .text._Z18initialize_time_s2ddPd --------------------------
	.section	.text._Z18initialize_time_s2ddPd,"ax",@progbits
	.align	128
        .global         _Z18initialize_time_s2ddPd
        .type           _Z18initialize_time_s2ddPd,@function
        .size           _Z18initialize_time_s2ddPd,(.L_x_585 - _Z18initialize_time_s2ddPd)
        .other          _Z18initialize_time_s2ddPd,@"STO_CUDA_ENTRY STV_DEFAULT"
_Z18initialize_time_s2ddPd:
.text._Z18initialize_time_s2ddPd:
[----:B------:R-:W-:Y:S01]  /*0000*/  LDC R1, c[0x0][0x37c] ;  /* 0x0000df00ff017b82 */ /* 0x000fe20000000800 */
[----:B------:R-:W0:Y:S07]  /*0010*/  S2R R0, SR_TID.X ;  /* 0x0000000000007919 */ /* 0x000e2e0000002100 */
[----:B------:R-:W0:Y:S08]  /*0020*/  S2UR UR4, SR_CTAID.X ;  /* 0x00000000000479c3 */ /* 0x000e300000002500 */
[----:B------:R-:W0:Y:S08]  /*0030*/  LDC R11, c[0x0][0x360] ;  /* 0x0000d800ff0b7b82 */ /* 0x000e300000000800 */
[----:B------:R-:W1:Y:S08]  /*0040*/  LDC.64 R6, c[0x0][0x380] ;  /* 0x0000e000ff067b82 */ /* 0x000e700000000a00 */
[----:B------:R-:W1:Y:S08]  /*0050*/  LDC.64 R4, c[0x0][0x388] ;  /* 0x0000e200ff047b82 */ /* 0x000e700000000a00 */
[----:B------:R-:W2:Y:S01]  /*0060*/  LDC.64 R8, c[0x0][0x390] ;  /* 0x0000e400ff087b82 */ /* 0x000ea20000000a00 */
[----:B0-----:R-:W-:Y:S01]  /*0070*/  IMAD R11, R11, UR4, R0 ;  /* 0x000000040b0b7c24 */ /* 0x001fe2000f8e0200 */
[----:B------:R-:W0:Y:S03]  /*0080*/  LDCU.64 UR4, c[0x0][0x358] ;  /* 0x00006b00ff0477ac */ /* 0x000e260008000a00 */
[----:B------:R-:W1:Y:S02]  /*0090*/  I2F.F64 R2, R11 ;  /* 0x0000000b00027312 */ /* 0x000e640000201c00 */
[----:B-1----:R-:W-:Y:S01]  /*00a0*/  DFMA R2, R2, R4, R6 ;  /* 0x000000040202722b */ /* 0x002fe20000000006 */
[----:B--2---:R-:W-:-:S06]  /*00b0*/  IMAD.WIDE R4, R11, 0x8, R8 ;  /* 0x000000080b047825 */ /* 0x004fcc00078e0208 */
[----:B0-----:R-:W-:Y:S01]  /*00c0*/  STG.E.64 desc[UR4][R4.64], R2 ;  /* 0x0000000204007986 */ /* 0x001fe2000c101b04 */
[----:B------:R-:W-:Y:S05]  /*00d0*/  EXIT ;  /* 0x000000000000794d */ /* 0x000fea0003800000 */
.L_x_15:
        /* <DEDUP_REMOVED lines=10> */
.L_x_585:


//--------------------- .text._Z15make_randomNumsPdiii --------------------------
	.section	.text._Z15make_randomNumsPdiii,"ax",@progbits
	.align	128
        .global         _Z15make_randomNumsPdiii
        .type           _Z15make_randomNumsPdiii,@function
        .size           _Z15make_randomNumsPdiii,(.L_x_577 - _Z15make_randomNumsPdiii)
        .other          _Z15make_randomNumsPdiii,@"STO_CUDA_ENTRY STV_DEFAULT"
_Z15make_randomNumsPdiii:
.text._Z15make_randomNumsPdiii:
[----:B------:R-:W0:Y:S08]  /*0000*/  LDC R1, c[0x0][0x37c] ;  /* 0x0000df00ff017b82 */ /* 0x000e300000000800 */
[----:B------:R-:W1:Y:S01]  /*0010*/  LDC R2, c[0x0][0x390] ;  /* 0x0000e400ff027b82 */ /* 0x000e620000000800 */
[----:B------:R-:W2:Y:S01]  /*0020*/  S2R R8, SR_TID.X ;  /* 0x0000000000087919 */ /* 0x000ea20000002100 */
[----:B------:R-:W-:Y:S01]  /*0030*/  IMAD.MOV.U32 R3, RZ, RZ, -0x266e14b1 ;  /* 0xd991eb4fff037424 */ /* 0x000fe200078e00ff */
[----:B------:R-:W3:Y:S01]  /*0040*/  LDCU.64 UR6, c[0x0][0x358] ;  /* 0x00006b00ff0677ac */ /* 0x000ee20008000a00 */
[----:B0-----:R-:W-:Y:S01]  /*0050*/  VIADD R1, R1, 0xffffffd0 ;  /* 0xffffffd001017836 */ /* 0x001fe20000000000 */
[----:B------:R-:W-:Y:S03]  /*0060*/  BSSY.RECONVERGENT B0, `(.L_x_16) ;  /* 0x0000265000007945 */ /* 0x000fe60003800200 */
[----:B------:R-:W0:Y:S08]  /*0070*/  S2UR UR4, SR_CTAID.X ;  /* 0x00000000000479c3 */ /* 0x000e300000002500 */
[----:B------:R-:W0:Y:S01]  /*0080*/  LDC.64 R10, c[0x0][0x388] ;  /* 0x0000e200ff0a7b82 */ /* 0x000e220000000a00 */
[----:B-1----:R-:W-:-:S02]  /*0090*/  LOP3.LUT R0, R2, 0xaad26b49, RZ, 0x3c, !PT ;  /* 0xaad26b4902007812 */ /* 0x002fc400078e3cff */
[----:B------:R-:W-:-:S03]  /*00a0*/  ISETP.GT.AND P0, PT, R2, -0x1, PT ;  /* 0xffffffff0200780c */ /* 0x000fc60003f04270 */
[----:B------:R-:W-:Y:S01]  /*00b0*/  IMAD R0, R0, 0x4182bed5, RZ ;  /* 0x4182bed500007824 */ /* 0x000fe200078e02ff */
[----:B------:R-:W-:-:S03]  /*00c0*/  SEL R3, R3, 0x8bf16996, P0 ;  /* 0x8bf1699603037807 */ /* 0x000fc60000000000 */
[C---:B------:R-:W-:Y:S01]  /*00d0*/  VIADD R7, R0.reuse, 0x75bcd15 ;  /* 0x075bcd1500077836 */ /* 0x040fe20000000000 */
[C---:B------:R-:W-:Y:S01]  /*00e0*/  LOP3.LUT R2, R3.reuse, 0x5491333, RZ, 0x3c, !PT ;  /* 0x0549133303027812 */ /* 0x040fe200078e3cff */
[C---:B------:R-:W-:Y:S01]  /*00f0*/  IMAD.IADD R6, R0.reuse, 0x1, R3 ;  /* 0x0000000100067824 */ /* 0x040fe200078e0203 */
[----:B------:R-:W-:Y:S01]  /*0100*/  LOP3.LUT R4, R0, 0x159a55e5, RZ, 0x3c, !PT ;  /* 0x159a55e500047812 */ /* 0x000fe200078e3cff */
[----:B------:R-:W-:Y:S02]  /*0110*/  VIADD R5, R3, 0x1f123bb5 ;  /* 0x1f123bb503057836 */ /* 0x000fe40000000000 */
[----:B------:R-:W-:Y:S02]  /*0120*/  VIADD R6, R6, 0x64f0c9 ;  /* 0x0064f0c906067836 */ /* 0x000fe40000000000 */
[----:B------:R-:W-:Y:S01]  /*0130*/  VIADD R3, R0, 0x583f19 ;  /* 0x00583f1900037836 */ /* 0x000fe20000000000 */
[----:B------:R1:W-:Y:S01]  /*0140*/  STL.64 [R1+0x8], R4 ;  /* 0x0000080401007387 */ /* 0x0003e20000100a00 */
[----:B0-----:R-:W-:-:S03]  /*0150*/  IMAD R0, R10, UR4, RZ ;  /* 0x000000040a007c24 */ /* 0x001fc6000f8e02ff */
[----:B------:R1:W-:Y:S01]  /*0160*/  STL.64 [R1], R6 ;  /* 0x0000000601007387 */ /* 0x0003e20000100a00 */
[----:B--2---:R-:W-:-:S03]  /*0170*/  IMAD R0, R0, R11, R8 ;  /* 0x0000000b00007224 */ /* 0x004fc600078e0208 */
[----:B------:R1:W-:Y:S02]  /*0180*/  STL.64 [R1+0x10], R2 ;  /* 0x0000100201007387 */ /* 0x0003e40000100a00 */
[----:B------:R-:W-:Y:S02]  /*0190*/  ISETP.NE.AND P0, PT, R0, RZ, PT ;  /* 0x000000ff0000720c */ /* 0x000fe40003f05270 */
[----:B------:R-:W-:-:S11]  /*01a0*/  SHF.R.S32.HI R8, RZ, 0x1f, R0 ;  /* 0x0000001fff087819 */ /* 0x000fd60000011400 */
[----:B-1-3--:R-:W-:Y:S05]  /*01b0*/  @!P0 BRA `(.L_x_17) ;  /* 0x00000024003c8947 */ /* 0x00afea0003800000 */
[----:B------:R-:W-:Y:S02]  /*01c0*/  IMAD.MOV.U32 R15, RZ, RZ, R8 ;  /* 0x000000ffff0f7224 */ /* 0x000fe400078e0008 */
[----:B------:R-:W-:Y:S02]  /*01d0*/  IMAD.MOV.U32 R13, RZ, RZ, RZ ;  /* 0x000000ffff0d7224 */ /* 0x000fe400078e00ff */
[----:B------:R-:W-:-:S07]  /*01e0*/  IMAD.MOV.U32 R12, RZ, RZ, R0 ;  /* 0x000000ffff0c7224 */ /* 0x000fce00078e0000 */
.L_x_26:
[----:B------:R-:W-:Y:S01]  /*01f0*/  LOP3.LUT R6, R12, 0x3, RZ, 0xc0, !PT ;  /* 0x000000030c067812 */ /* 0x000fe200078ec0ff */
[----:B------:R-:W-:Y:S03]  /*0200*/  BSSY.RECONVERGENT B1, `(.L_x_18) ;  /* 0x0000244000017945 */ /* 0x000fe60003800200 */
[----:B------:R-:W-:-:S04]  /*0210*/  ISETP.NE.U32.AND P0, PT, R6, RZ, PT ;  /* 0x000000ff0600720c */ /* 0x000fc80003f05070 */
[----:B------:R-:W-:-:S13]  /*0220*/  ISETP.NE.AND.EX P0, PT, RZ, RZ, PT, P0 ;  /* 0x000000ffff00720c */ /* 0x000fda0003f05300 */
[----:B0-----:R-:W-:Y:S05]  /*0230*/  @!P0 BRA `(.L_x_19) ;  /* 0x0000002400008947 */ /* 0x001fea0003800000 */
[----:B------:R-:W0:Y:S01]  /*0240*/  LDC.64 R8, c[0x4][RZ] ;  /* 0x01000000ff087b82 */ /* 0x000e220000000a00 */
[----:B------:R-:W-:Y:S02]  /*0250*/  CS2R R6, SRZ ;  /* 0x0000000000067805 */ /* 0x000fe4000001ff00 */
[----:B------:R-:W-:Y:S02]  /*0260*/  CS2R R2, SRZ ;  /* 0x0000000000027805 */ /* 0x000fe4000001ff00 */
[----:B------:R-:W-:Y:S01]  /*0270*/  CS2R R4, SRZ ;  /* 0x0000000000047805 */ /* 0x000fe2000001ff00 */
[----:B0-----:R-:W-:-:S07]  /*0280*/  IMAD.WIDE.U32 R8, R13, 0xc80, R8 ;  /* 0x00000c800d087825 */ /* 0x001fce00078e0008 */
.L_x_21:
[----:B------:R-:W-:-:S06]  /*0290*/  IMAD R14, R6, 0x4, R1 ;  /* 0x00000004060e7824 */ /* 0x000fcc00078e0201 */
[----:B------:R-:W5:Y:S01]  /*02a0*/  LDL R14, [R14+0x4] ;  /* 0x000004000e0e7983 */ /* 0x000f620000100800 */
[----:B------:R-:W-:-:S05]  /*02b0*/  UMOV UR4, URZ ;  /* 0x000000ff00047c82 */ /* 0x000fca0008000000 */
.L_x_20:
[----:B-----5:R-:W-:Y:S01]  /*02c0*/  SHF.R.U32.HI R22, RZ, UR4, R14 ;  /* 0x00000004ff167c19 */ /* 0x020fe2000801160e */
[----:B------:R-:W-:-:S03]  /*02d0*/  IMAD.SHL.U32 R10, R6, 0x20, RZ ;  /* 0x00000020060a7824 */ /* 0x000fc600078e00ff */
[----:B------:R-:W-:Y:S01]  /*02e0*/  LOP3.LUT R11, R22, 0x1, RZ, 0xc0, !PT ;  /* 0x00000001160b7812 */ /* 0x000fe200078ec0ff */
[----:B------:R-:W-:-:S03]  /*02f0*/  VIADD R10, R10, UR4 ;  /* 0x000000040a0a7c36 */ /* 0x000fc60008000000 */
[----:B------:R-:W-:Y:S01]  /*0300*/  ISETP.NE.U32.AND P0, PT, R11, 0x1, PT ;  /* 0x000000010b00780c */ /* 0x000fe20003f05070 */
[----:B------:R-:W-:-:S03]  /*0310*/  IMAD R11, R10, 0x5, RZ ;  /* 0x000000050a0b7824 */ /* 0x000fc600078e02ff */
[----:B------:R-:W-:Y:S01]  /*0320*/  R2P PR, R22, 0x7e ;  /* 0x0000007e16007804 */ /* 0x000fe20000000000 */
[----:B------:R-:W-:-:S08]  /*0330*/  IMAD.WIDE.U32 R10, R11, 0x4, R8 ;  /* 0x000000040b0a7825 */ /* 0x000fd000078e0008 */
[----:B------:R-:W2:Y:S04]  /*0340*/  @!P0 LDG.E R16, desc[UR6][R10.64+0x10] ;  /* 0x000010060a108981 */ /* 0x000ea8000c1e1900 */
[----:B------:R-:W3:Y:S04]  /*0350*/  @P1 LDG.E R18, desc[UR6][R10.64+0x24] ;  /* 0x000024060a121981 */ /* 0x000ee8000c1e1900 */
[----:B------:R-:W4:Y:S04]  /*0360*/  @P2 LDG.E R20, desc[UR6][R10.64+0x38] ;  /* 0x000038060a142981 */ /* 0x000f28000c1e1900 */
[----:B------:R-:W4:Y:S04]  /*0370*/  @P3 LDG.E R24, desc[UR6][R10.64+0x4c] ;  /* 0x00004c060a183981 */ /* 0x000f28000c1e1900 */
[----:B------:R-:W4:Y:S04]  /*0380*/  @P4 LDG.E R26, desc[UR6][R10.64+0x60] ;  /* 0x000060060a1a4981 */ /* 0x000f28000c1e1900 */
[----:B------:R-:W4:Y:S04]  /*0390*/  @!P0 LDG.E R17, desc[UR6][R10.64+0x4] ;  /* 0x000004060a118981 */ /* 0x000f28000c1e1900 */
[----:B------:R-:W4:Y:S04]  /*03a0*/  @!P0 LDG.E R19, desc[UR6][R10.64+0xc] ;  /* 0x00000c060a138981 */ /* 0x000f28000c1e1900 */
[----:B------:R-:W4:Y:S04]  /*03b0*/  @P1 LDG.E R21, desc[UR6][R10.64+0x18] ;  /* 0x000018060a151981 */ /* 0x000f28000c1e1900 */
[----:B------:R-:W4:Y:S04]  /*03c0*/  @P3 LDG.E R23, desc[UR6][R10.64+0x40] ;  /* 0x000040060a173981 */ /* 0x000f28000c1e1900 */
[----:B------:R-:W4:Y:S04]  /*03d0*/  @P5 LDG.E R25, desc[UR6][R10.64+0x70] ;  /* 0x000070060a195981 */ /* 0x000f28000c1e1900 */
[----:B------:R-:W4:Y:S01]  /*03e0*/  @P6 LDG.E R28, desc[UR6][R10.64+0x88] ;  /* 0x000088060a1c6981 */ /* 0x000f22000c1e1900 */
[----:B--2---:R-:W-:-:S03]  /*03f0*/  @!P0 LOP3.LUT R3, R3, R16, RZ, 0x3c, !PT ;  /* 0x0000001003038212 */ /* 0x004fc600078e3cff */
[----:B------:R-:W2:Y:S01]  /*0400*/  @!P0 LDG.E R16, desc[UR6][R10.64] ;  /* 0x000000060a108981 */ /* 0x000ea2000c1e1900 */
[----:B---3--:R-:W-:-:S03]  /*0410*/  @P1 LOP3.LUT R3, R3, R18, RZ, 0x3c, !PT ;  /* 0x0000001203031212 */ /* 0x008fc600078e3cff */
[----:B------:R-:W3:Y:S01]  /*0420*/  @!P0 LDG.E R18, desc[UR6][R10.64+0x8] ;  /* 0x000008060a128981 */ /* 0x000ee2000c1e1900 */
[----:B----4-:R-:W-:-:S03]  /*0430*/  @P2 LOP3.LUT R3, R3, R20, RZ, 0x3c, !PT ;  /* 0x0000001403032212 */ /* 0x010fc600078e3cff */
[----:B------:R-:W4:Y:S01]  /*0440*/  @P1 LDG.E R20, desc[UR6][R10.64+0x14] ;  /* 0x000014060a141981 */ /* 0x000f22000c1e1900 */
[----:B------:R-:W-:-:S03]  /*0450*/  @P3 LOP3.LUT R3, R3, R24, RZ, 0x3c, !PT ;  /* 0x0000001803033212 */ /* 0x000fc600078e3cff */
[----:B------:R-:W4:Y:S01]  /*0460*/  @P5 LDG.E R24, desc[UR6][R10.64+0x74] ;  /* 0x000074060a185981 */ /* 0x000f22000c1e1900 */
[----:B------:R-:W-:-:S03]  /*0470*/  @P4 LOP3.LUT R3, R3, R26, RZ, 0x3c, !PT ;  /* 0x0000001a03034212 */ /* 0x000fc600078e3cff */
[----:B------:R-:W4:Y:S01]  /*0480*/  @P3 LDG.E R26, desc[UR6][R10.64+0x44] ;  /* 0x000044060a1a3981 */ /* 0x000f22000c1e1900 */
[----:B------:R-:W-:-:S03]  /*0490*/  @!P0 LOP3.LUT R4, R4, R17, RZ, 0x3c, !PT ;  /* 0x0000001104048212 */ /* 0x000fc600078e3cff */
[----:B------:R-:W4:Y:S01]  /*04a0*/  @P1 LDG.E R17, desc[UR6][R10.64+0x20] ;  /* 0x000020060a111981 */ /* 0x000f22000c1e1900 */
[----:B------:R-:W-:-:S03]  /*04b0*/  @!P0 LOP3.LUT R2, R2, R19, RZ, 0x3c, !PT ;  /* 0x0000001302028212 */ /* 0x000fc600078e3cff */
[----:B------:R-:W4:Y:S01]  /*04c0*/  @P2 LDG.E R19, desc[UR6][R10.64+0x2c] ;  /* 0x00002c060a132981 */ /* 0x000f22000c1e1900 */
[----:B------:R-:W-:-:S03]  /*04d0*/  @P1 LOP3.LUT R4, R4, R21, RZ, 0x3c, !PT ;  /* 0x0000001504041212 */ /* 0x000fc600078e3cff */
[----:B------:R-:W4:Y:S01]  /*04e0*/  @P2 LDG.E R21, desc[UR6][R10.64+0x34] ;  /* 0x000034060a152981 */ /* 0x000f22000c1e1900 */
[----:B--2---:R-:W-:-:S03]  /*04f0*/  @!P0 LOP3.LUT R7, R7, R16, RZ, 0x3c, !PT ;  /* 0x0000001007078212 */ /* 0x004fc600078e3cff */
[----:B------:R-:W2:Y:S01]  /*0500*/  @P1 LDG.E R16, desc[UR6][R10.64+0x1c] ;  /* 0x00001c060a101981 */ /* 0x000ea2000c1e1900 */
[----:B---3--:R-:W-:-:S03]  /*0510*/  @!P0 LOP3.LUT R5, R5, R18, RZ, 0x3c, !PT ;  /* 0x0000001205058212 */ /* 0x008fc600078e3cff */
[----:B------:R-:W3:Y:S01]  /*0520*/  @P2 LDG.E R18, desc[UR6][R10.64+0x28] ;  /* 0x000028060a122981 */ /* 0x000ee2000c1e1900 */
[----:B----4-:R-:W-:-:S03]  /*0530*/  @P1 LOP3.LUT R7, R7, R20, RZ, 0x3c, !PT ;  /* 0x0000001407071212 */ /* 0x010fc600078e3cff */
[----:B------:R-:W4:Y:S01]  /*0540*/  @P2 LDG.E R20, desc[UR6][R10.64+0x30] ;  /* 0x000030060a142981 */ /* 0x000f22000c1e1900 */
[----:B------:R-:W-:-:S03]  /*0550*/  @P5 LOP3.LUT R3, R3, R24, RZ, 0x3c, !PT ;  /* 0x0000001803035212 */ /* 0x000fc600078e3cff */
[----:B------:R-:W4:Y:S01]  /*0560*/  @P3 LDG.E R24, desc[UR6][R10.64+0x3c] ;  /* 0x00003c060a183981 */ /* 0x000f22000c1e1900 */
[----:B------:R-:W-:-:S03]  /*0570*/  @P1 LOP3.LUT R2, R2, R17, RZ, 0x3c, !PT ;  /* 0x0000001102021212 */ /* 0x000fc600078e3cff */
[----:B------:R-:W4:Y:S01]  /*0580*/  @P3 LDG.E R17, desc[UR6][R10.64+0x48] ;  /* 0x000048060a113981 */ /* 0x000f22000c1e1900 */
[----:B------:R-:W-:-:S03]  /*0590*/  @P2 LOP3.LUT R4, R4, R19, RZ, 0x3c, !PT ;  /* 0x0000001304042212 */ /* 0x000fc600078e3cff */
[----:B------:R-:W4:Y:S01]  /*05a0*/  @P4 LDG.E R19, desc[UR6][R10.64+0x54] ;  /* 0x000054060a134981 */ /* 0x000f22000c1e1900 */
[----:B------:R-:W-:Y:S02]  /*05b0*/  @P2 LOP3.LUT R2, R2, R21, RZ, 0x3c, !PT ;  /* 0x0000001502022212 */ /* 0x000fe400078e3cff */
[----:B------:R-:W-:Y:S01]  /*05c0*/  @P3 LOP3.LUT R4, R4, R23, RZ, 0x3c, !PT ;  /* 0x0000001704043212 */ /* 0x000fe200078e3cff */
[----:B------:R-:W4:Y:S04]  /*05d0*/  @P4 LDG.E R21, desc[UR6][R10.64+0x5c] ;  /* 0x00005c060a154981 */ /* 0x000f28000c1e1900 */
[----:B------:R-:W4:Y:S01]  /*05e0*/  @P5 LDG.E R23, desc[UR6][R10.64+0x68] ;  /* 0x000068060a175981 */ /* 0x000f22000c1e1900 */
[----:B--2---:R-:W-:-:S03]  /*05f0*/  @P1 LOP3.LUT R5, R5, R16, RZ, 0x3c, !PT ;  /* 0x0000001005051212 */ /* 0x004fc600078e3cff */
[----:B------:R-:W2:Y:S01]  /*0600*/  @P4 LDG.E R16, desc[UR6][R10.64+0x50] ;  /* 0x000050060a104981 */ /* 0x000ea2000c1e1900 */
[----:B---3--:R-:W-:-:S03]  /*0610*/  @P2 LOP3.LUT R7, R7, R18, RZ, 0x3c, !PT ;  /* 0x0000001207072212 */ /* 0x008fc600078e3cff */
[----:B------:R-:W3:Y:S01]  /*0620*/  @P4 LDG.E R18, desc[UR6][R10.64+0x58] ;  /* 0x000058060a124981 */ /* 0x000ee2000c1e1900 */
[----:B----4-:R-:W-:-:S03]  /*0630*/  @P2 LOP3.LUT R5, R5, R20, RZ, 0x3c, !PT ;  /* 0x0000001405052212 */ /* 0x010fc600078e3cff */
[----:B------:R-:W4:Y:S01]  /*0640*/  @P5 LDG.E R20, desc[UR6][R10.64+0x64] ;  /* 0x000064060a145981 */ /* 0x000f22000c1e1900 */
[----:B------:R-:W-:-:S03]  /*0650*/  @P3 LOP3.LUT R7, R7, R24, RZ, 0x3c, !PT ;  /* 0x0000001807073212 */ /* 0x000fc600078e3cff */
[----:B------:R-:W4:Y:S01]  /*0660*/  @P5 LDG.E R24, desc[UR6][R10.64+0x6c] ;  /* 0x00006c060a185981 */ /* 0x000f22000c1e1900 */
[----:B------:R-:W-:Y:S02]  /*0670*/  LOP3.LUT P0, RZ, R22, 0x80, RZ, 0xc0, !PT ;  /* 0x0000008016ff7812 */ /* 0x000fe4000780c0ff */
[----:B------:R-:W-:Y:S02]  /*0680*/  @P3 LOP3.LUT R5, R5, R26, RZ, 0x3c, !PT ;  /* 0x0000001a05053212 */ /* 0x000fe400078e3cff */
[----:B------:R-:W-:Y:S02]  /*0690*/  @P3 LOP3.LUT R2, R2, R17, RZ, 0x3c, !PT ;  /* 0x0000001102023212 */ /* 0x000fe400078e3cff */
[----:B------:R-:W4:Y:S01]  /*06a0*/  @P6 LDG.E R17, desc[UR6][R10.64+0x7c] ;  /* 0x00007c060a116981 */ /* 0x000f22000c1e1900 */
[----:B------:R-:W-:-:S03]  /*06b0*/  @P4 LOP3.LUT R4, R4, R19, RZ, 0x3c, !PT ;  /* 0x0000001304044212 */ /* 0x000fc600078e3cff */
[----:B------:R-:W4:Y:S01]  /*06c0*/  @P6 LDG.E R19, desc[UR6][R10.64+0x84] ;  /* 0x000084060a136981 */ /* 0x000f22000c1e1900 */
[----:B------:R-:W-:-:S03]  /*06d0*/  @P4 LOP3.LUT R2, R2, R21, RZ, 0x3c, !PT ;  /* 0x0000001502024212 */ /* 0x000fc600078e3cff */
[----:B------:R-:W4:Y:S01]  /*06e0*/  @P0 LDG.E R26, desc[UR6][R10.64+0x9c] ;  /* 0x00009c060a1a0981 */ /* 0x000f22000c1e1900 */
[----:B------:R-:W-:-:S03]  /*06f0*/  @P5 LOP3.LUT R4, R4, R23, RZ, 0x3c, !PT ;  /* 0x0000001704045212 */ /* 0x000fc600078e3cff */
        /* <DEDUP_REMOVED lines=10> */
[----:B------:R-:W-:Y:S02]  /*07a0*/  @P5 LOP3.LUT R2, R2, R25, RZ, 0x3c, !PT ;  /* 0x0000001902025212 */ /* 0x000fe400078e3cff */
[----:B------:R-:W-:Y:S02]  /*07b0*/  @P6 LOP3.LUT R3, R3, R28, RZ, 0x3c, !PT ;  /* 0x0000001c03036212 */ /* 0x000fe400078e3cff */
[----:B------:R-:W-:Y:S02]  /*07c0*/  @P6 LOP3.LUT R4, R4, R17, RZ, 0x3c, !PT ;  /* 0x0000001104046212 */ /* 0x000fe400078e3cff */
[----:B------:R-:W-:Y:S02]  /*07d0*/  @P6 LOP3.LUT R2, R2, R19, RZ, 0x3c, !PT ;  /* 0x0000001302026212 */ /* 0x000fe400078e3cff */
[----:B------:R-:W-:Y:S02]  /*07e0*/  @P0 LOP3.LUT R3, R3, R26, RZ, 0x3c, !PT ;  /* 0x0000001a03030212 */ /* 0x000fe400078e3cff */
[----:B------:R-:W-:-:S02]  /*07f0*/  @P0 LOP3.LUT R4, R4, R21, RZ, 0x3c, !PT ;  /* 0x0000001504040212 */ /* 0x000fc400078e3cff */
[----:B------:R-:W-:Y:S02]  /*0800*/  @P0 LOP3.LUT R2, R2, R23, RZ, 0x3c, !PT ;  /* 0x0000001702020212 */ /* 0x000fe400078e3cff */
[----:B--2---:R-:W-:Y:S02]  /*0810*/  @P6 LOP3.LUT R7, R7, R16, RZ, 0x3c, !PT ;  /* 0x0000001007076212 */ /* 0x004fe400078e3cff */
[----:B---3--:R-:W-:Y:S02]  /*0820*/  @P6 LOP3.LUT R5, R5, R18, RZ, 0x3c, !PT ;  /* 0x0000001205056212 */ /* 0x008fe400078e3cff */
[----:B----4-:R-:W-:Y:S02]  /*0830*/  @P0 LOP3.LUT R7, R7, R20, RZ, 0x3c, !PT ;  /* 0x0000001407070212 */ /* 0x010fe400078e3cff */
[----:B------:R-:W-:Y:S02]  /*0840*/  @P0 LOP3.LUT R5, R5, R24, RZ, 0x3c, !PT ;  /* 0x0000001805050212 */ /* 0x000fe400078e3cff */
[----:B------:R-:W-:-:S13]  /*0850*/  R2P PR, R22.B1, 0x7f ;  /* 0x0000007f16007804 */ /* 0x000fda0000001000 */
[----:B------:R-:W2:Y:S04]  /*0860*/  @P0 LDG.E R18, desc[UR6][R10.64+0xa0] ;  /* 0x0000a0060a120981 */ /* 0x000ea8000c1e1900 */
[----:B------:R-:W3:Y:S04]  /*0870*/  @P0 LDG.E R19, desc[UR6][R10.64+0xa4] ;  /* 0x0000a4060a130981 */ /* 0x000ee8000c1e1900 */
[----:B------:R-:W4:Y:S04]  /*0880*/  @P0 LDG.E R20, desc[UR6][R10.64+0xa8] ;  /* 0x0000a8060a140981 */ /* 0x000f28000c1e1900 */
[----:B------:R-:W4:Y:S04]  /*0890*/  @P0 LDG.E R21, desc[UR6][R10.64+0xac] ;  /* 0x0000ac060a150981 */ /* 0x000f28000c1e1900 */
[----:B------:R-:W4:Y:S04]  /*08a0*/  @P0 LDG.E R24, desc[UR6][R10.64+0xb0] ;  /* 0x0000b0060a180981 */ /* 0x000f28000c1e1900 */
[----:B------:R-:W4:Y:S04]  /*08b0*/  @P1 LDG.E R16, desc[UR6][R10.64+0xbc] ;  /* 0x0000bc060a101981 */ /* 0x000f28000c1e1900 */
[----:B------:R-:W4:Y:S04]  /*08c0*/  @P1 LDG.E R26, desc[UR6][R10.64+0xb4] ;  /* 0x0000b4060a1a1981 */ /* 0x000f28000c1e1900 */
        /* <DEDUP_REMOVED lines=11> */
[----:B------:R-:W-:Y:S01]  /*0980*/  LOP3.LUT P0, RZ, R22, 0x8000, RZ, 0xc0, !PT ;  /* 0x0000800016ff7812 */ /* 0x000fe2000780c0ff */
[----:B------:R-:W4:Y:S01]  /*0990*/  @P2 LDG.E R24, desc[UR6][R10.64+0xd8] ;  /* 0x0000d8060a182981 */ /* 0x000f22000c1e1900 */
[----:B------:R-:W-:-:S03]  /*09a0*/  @P1 LOP3.LUT R5, R5, R16, RZ, 0x3c, !PT ;  /* 0x0000001005051212 */ /* 0x000fc600078e3cff */
[----:B------:R-:W4:Y:S01]  /*09b0*/  @P2 LDG.E R22, desc[UR6][R10.64+0xd0] ;  /* 0x0000d0060a162981 */ /* 0x000f22000c1e1900 */
[----:B------:R-:W-:-:S03]  /*09c0*/  @P1 LOP3.LUT R7, R7, R26, RZ, 0x3c, !PT ;  /* 0x0000001a07071212 */ /* 0x000fc600078e3cff */
[----:B------:R-:W4:Y:S01]  /*09d0*/  @P3 LDG.E R16, desc[UR6][R10.64+0xe4] ;  /* 0x0000e4060a103981 */ /* 0x000f22000c1e1900 */
[----:B------:R-:W-:-:S03]  /*09e0*/  @P1 LOP3.LUT R4, R4, R23, RZ, 0x3c, !PT ;  /* 0x0000001704041212 */ /* 0x000fc600078e3cff */
[----:B------:R-:W4:Y:S01]  /*09f0*/  @P3 LDG.E R26, desc[UR6][R10.64+0xdc] ;  /* 0x0000dc060a1a3981 */ /* 0x000f22000c1e1900 */
[----:B------:R-:W-:-:S03]  /*0a00*/  @P1 LOP3.LUT R2, R2, R17, RZ, 0x3c, !PT ;  /* 0x0000001102021212 */ /* 0x000fc600078e3cff */
        /* <DEDUP_REMOVED lines=43> */
[----:B------:R-:W-:-:S04]  /*0cc0*/  UIADD3 UR4, UPT, UPT, UR4, 0x10, URZ ;  /* 0x0000001004047890 */ /* 0x000fc8000fffe0ff */
[----:B------:R-:W-:Y:S01]  /*0cd0*/  UISETP.NE.AND UP0, UPT, UR4, 0x20, UPT ;  /* 0x000000200400788c */ /* 0x000fe2000bf05270 */
[----:B--2---:R-:W-:Y:S02]  /*0ce0*/  @P5 LOP3.LUT R3, R3, R18, RZ, 0x3c, !PT ;  /* 0x0000001203035212 */ /* 0x004fe400078e3cff */
[----:B---3--:R-:W-:Y:S02]  /*0cf0*/  @P6 LOP3.LUT R4, R4, R19, RZ, 0x3c, !PT ;  /* 0x0000001304046212 */ /* 0x008fe400078e3cff */
[----:B----4-:R-:W-:Y:S02]  /*0d00*/  @P6 LOP3.LUT R7, R7, R20, RZ, 0x3c, !PT ;  /* 0x0000001407076212 */ /* 0x010fe400078e3cff */
[----:B------:R-:W-:Y:S02]  /*0d10*/  @P6 LOP3.LUT R2, R2, R21, RZ, 0x3c, !PT ;  /* 0x0000001502026212 */ /* 0x000fe400078e3cff */
[----:B------:R-:W-:Y:S02]  /*0d20*/  @P6 LOP3.LUT R5, R5, R22, RZ, 0x3c, !PT ;  /* 0x0000001605056212 */ /* 0x000fe400078e3cff */
[----:B------:R-:W-:-:S02]  /*0d30*/  @P6 LOP3.LUT R3, R3, R16, RZ, 0x3c, !PT ;  /* 0x0000001003036212 */ /* 0x000fc400078e3cff */
[----:B------:R-:W-:Y:S02]  /*0d40*/  @P0 LOP3.LUT R7, R7, R24, RZ, 0x3c, !PT ;  /* 0x0000001807070212 */ /* 0x000fe400078e3cff */
[----:B------:R-:W-:Y:S02]  /*0d50*/  @P0 LOP3.LUT R3, R3, R28, RZ, 0x3c, !PT ;  /* 0x0000001c03030212 */ /* 0x000fe400078e3cff */
[----:B------:R-:W-:Y:S02]  /*0d60*/  @P0 LOP3.LUT R5, R5, R26, RZ, 0x3c, !PT ;  /* 0x0000001a05050212 */ /* 0x000fe400078e3cff */
[----:B------:R-:W-:Y:S02]  /*0d70*/  @P0 LOP3.LUT R2, R2, R23, RZ, 0x3c, !PT ;  /* 0x0000001702020212 */ /* 0x000fe400078e3cff */
[----:B------:R-:W-:Y:S01]  /*0d80*/  @P0 LOP3.LUT R4, R4, R17, RZ, 0x3c, !PT ;  /* 0x0000001104040212 */ /* 0x000fe200078e3cff */
[----:B------:R-:W-:Y:S06]  /*0d90*/  BRA.U UP0, `(.L_x_20) ;  /* 0xfffffff500487547 */ /* 0x000fec000b83ffff */
[----:B------:R-:W-:-:S05]  /*0da0*/  VIADD R6, R6, 0x1 ;  /* 0x0000000106067836 */ /* 0x000fca0000000000 */
[----:B------:R-:W-:-:S13]  /*0db0*/  ISETP.NE.AND P0, PT, R6, 0x5, PT ;  /* 0x000000050600780c */ /* 0x000fda0003f05270 */
[----:B------:R-:W-:Y:S05]  /*0dc0*/  @P0 BRA `(.L_x_21) ;  /* 0xfffffff400300947 */ /* 0x000fea000383ffff */
[----:B------:R-:W-:Y:S01]  /*0dd0*/  LOP3.LUT R6, R12, 0x3, RZ, 0xc0, !PT ;  /* 0x000000030c067812 */ /* 0x000fe200078ec0ff */
[----:B------:R0:W-:Y:S03]  /*0de0*/  STL [R1+0x4], R7 ;  /* 0x0000040701007387 */ /* 0x0001e60000100800 */
[----:B------:R-:W-:Y:S01]  /*0df0*/  ISETP.NE.U32.AND P0, PT, R6, 0x1, PT ;  /* 0x000000010600780c */ /* 0x000fe20003f05070 */
[----:B------:R0:W-:Y:S03]  /*0e00*/  STL.64 [R1+0x8], R4 ;  /* 0x0000080401007387 */ /* 0x0001e60000100a00 */
[----:B------:R-:W-:Y:S01]  /*0e10*/  ISETP.NE.AND.EX P0, PT, RZ, RZ, PT, P0 ;  /* 0x000000ffff00720c */ /* 0x000fe20003f05300 */
[----:B------:R0:W-:-:S12]  /*0e20*/  STL.64 [R1+0x10], R2 ;  /* 0x0000100201007387 */ /* 0x0001d80000100a00 */
[----:B0-----:R-:W-:Y:S05]  /*0e30*/  @!P0 BRA `(.L_x_19) ;  /* 0x0000001800008947 */ /* 0x001fea0003800000 */
[----:B------:R-:W-:Y:S01]  /*0e40*/  UMOV UR4, URZ ;  /* 0x000000ff00047c82 */ /* 0x000fe20008000000 */
[----:B------:R-:W-:Y:S01]  /*0e50*/  UMOV UR5, URZ ;  /* 0x000000ff00057c82 */ /* 0x000fe20008000000 */
[----:B------:R-:W-:Y:S01]  /*0e60*/  CS2R R6, SRZ ;  /* 0x0000000000067805 */ /* 0x000fe2000001ff00 */
[----:B------:R-:W-:Y:S02]  /*0e70*/  IMAD.U32 R3, RZ, RZ, UR4 ;  /* 0x00000004ff037e24 */ /* 0x000fe4000f8e00ff */
[----:B------:R-:W-:Y:S02]  /*0e80*/  IMAD.U32 R2, RZ, RZ, UR5 ;  /* 0x00000005ff027e24 */ /* 0x000fe4000f8e00ff */
[----:B------:R-:W-:Y:S02]  /*0e90*/  IMAD.U32 R5, RZ, RZ, UR4 ;  /* 0x00000004ff057e24 */ /* 0x000fe4000f8e00ff */
[----:B------:R-:W-:-:S07]  /*0ea0*/  IMAD.U32 R4, RZ, RZ, UR5 ;  /* 0x00000005ff047e24 */ /* 0x000fce000f8e00ff */
.L_x_23:
[----:B------:R-:W-:-:S06]  /*0eb0*/  IMAD R14, R6, 0x4, R1 ;  /* 0x00000004060e7824 */ /* 0x000fcc00078e0201 */
[----:B------:R-:W5:Y:S01]  /*0ec0*/  LDL R14, [R14+0x4] ;  /* 0x000004000e0e7983 */ /* 0x000f620000100800 */
[----:B------:R-:W-:-:S05]  /*0ed0*/  UMOV UR4, URZ ;  /* 0x000000ff00047c82 */ /* 0x000fca0008000000 */
.L_x_22:
        /* <DEDUP_REMOVED lines=183> */
[----:B0-----:R-:W-:Y:S05]  /*1a50*/  @P0 BRA `(.L_x_19) ;  /* 0x0000000800f80947 */ /* 0x001fea0003800000 */
[----:B------:R-:W-:Y:S01]  /*1a60*/  UMOV UR4, URZ ;  /* 0x000000ff00047c82 */ /* 0x000fe20008000000 */
[----:B------:R-:W-:Y:S01]  /*1a70*/  UMOV UR5, URZ ;  /* 0x000000ff00057c82 */ /* 0x000fe20008000000 */
[----:B------:R-:W-:Y:S01]  /*1a80*/  CS2R R6, SRZ ;  /* 0x0000000000067805 */ /* 0x000fe2000001ff00 */
[----:B------:R-:W-:Y:S02]  /*1a90*/  IMAD.U32 R3, RZ, RZ, UR4 ;  /* 0x00000004ff037e24 */ /* 0x000fe4000f8e00ff */
[----:B------:R-:W-:Y:S02]  /*1aa0*/  IMAD.U32 R2, RZ, RZ, UR5 ;  /* 0x00000005ff027e24 */ /* 0x000fe4000f8e00ff */
[----:B------:R-:W-:Y:S02]  /*1ab0*/  IMAD.U32 R5, RZ, RZ, UR4 ;  /* 0x00000004ff057e24 */ /* 0x000fe4000f8e00ff */
[----:B------:R-:W-:-:S07]  /*1ac0*/  IMAD.U32 R4, RZ, RZ, UR5 ;  /* 0x00000005ff047e24 */ /* 0x000fce000f8e00ff */
.L_x_25:
[----:B------:R-:W-:-:S06]  /*1ad0*/  IMAD R14, R6, 0x4, R1 ;  /* 0x00000004060e7824 */ /* 0x000fcc00078e0201 */
[----:B------:R-:W5:Y:S01]  /*1ae0*/  LDL R14, [R14+0x4] ;  /* 0x000004000e0e7983 */ /* 0x000f620000100800 */
[----:B------:R-:W-:-:S05]  /*1af0*/  UMOV UR4, URZ ;  /* 0x000000ff00047c82 */ /* 0x000fca0008000000 */
.L_x_24:
        /* <DEDUP_REMOVED lines=177> */
[----:B------:R0:W-:Y:S04]  /*2610*/  STL [R1+0x4], R7 ;  /* 0x0000040701007387 */ /* 0x0001e80000100800 */
[----:B------:R0:W-:Y:S04]  /*2620*/  STL.64 [R1+0x8], R4 ;  /* 0x0000080401007387 */ /* 0x0001e80000100a00 */
[----:B------:R0:W-:Y:S02]  /*2630*/  STL.64 [R1+0x10], R2 ;  /* 0x0000100201007387 */ /* 0x0001e40000100a00 */
.L_x_19:
[----:B------:R-:W-:Y:S05]  /*2640*/  BSYNC.RECONVERGENT B1 ;  /* 0x0000000000017941 */ /* 0x000fea0003800200 */
.L_x_18:
[C---:B------:R-:W-:Y:S01]  /*2650*/  ISETP.GT.U32.AND P0, PT, R12.reuse, 0x3, PT ;  /* 0x000000030c00780c */ /* 0x040fe20003f04070 */
[----:B------:R-:W-:Y:S01]  /*2660*/  VIADD R13, R13, 0x1 ;  /* 0x000000010d0d7836 */ /* 0x000fe20000000000 */
[--C-:B------:R-:W-:Y:S02]  /*2670*/  SHF.R.U64 R12, R12, 0x2, R15.reuse ;  /* 0x000000020c0c7819 */ /* 0x100fe4000000120f */
[----:B------:R-:W-:Y:S02]  /*2680*/  ISETP.GT.U32.AND.EX P0, PT, R15, RZ, PT, P0 ;  /* 0x000000ff0f00720c */ /* 0x000fe40003f04100 */
[----:B------:R-:W-:-:S11]  /*2690*/  SHF.R.U32.HI R15, RZ, 0x2, R15 ;  /* 0x00000002ff0f7819 */ /* 0x000fd6000001160f */
[----:B------:R-:W-:Y:S05]  /*26a0*/  @P0 BRA `(.L_x_26) ;  /* 0xffffffd800d00947 */ /* 0x000fea000383ffff */
.L_x_17:
[----:B------:R-:W-:Y:S05]  /*26b0*/  BSYNC.RECONVERGENT B0 ;  /* 0x0000000000007941 */ /* 0x000fea0003800200 */
.L_x_16:
[----:B------:R-:W1:Y:S01]  /*26c0*/  LDC R8, c[0x0][0x390] ;  /* 0x0000e400ff087b82 */ /* 0x000e620000000800 */
[----:B------:R-:W-:Y:S01]  /*26d0*/  SHF.R.U32.HI R6, RZ, 0x2, R7 ;  /* 0x00000002ff067819 */ /* 0x000fe20000011607 */
[----:B------:R-:W-:Y:S01]  /*26e0*/  IMAD.MOV.U32 R10, RZ, RZ, -0x266e14b1 ;  /* 0xd991eb4fff0a7424 */ /* 0x000fe200078e00ff */
[----:B------:R-:W-:Y:S01]  /*26f0*/  BSSY.RECONVERGENT B0, `(.L_x_27) ;  /* 0x0000042000007945 */ /* 0x000fe20003800200 */
[----:B------:R-:W-:Y:S01]  /*2700*/  IMAD.MOV.U32 R11, RZ, RZ, 0x3e055027 ;  /* 0x3e055027ff0b7424 */ /* 0x000fe200078e00ff */
[----:B------:R-:W-:Y:S01]  /*2710*/  LOP3.LUT R6, R6, R7, RZ, 0x3c, !PT ;  /* 0x0000000706067212 */ /* 0x000fe200078e3cff */
[----:B0-----:R-:W-:Y:S01]  /*2720*/  IMAD.SHL.U32 R7, R3, 0x10, RZ ;  /* 0x0000001003077824 */ /* 0x001fe200078e00ff */
[C---:B-1----:R-:W-:Y:S02]  /*2730*/  LOP3.LUT R9, R8.reuse, 0xaad26b49, RZ, 0x3c, !PT ;  /* 0xaad26b4908097812 */ /* 0x042fe400078e3cff */
[----:B------:R-:W-:Y:S01]  /*2740*/  ISETP.GT.AND P0, PT, R8, -0x1, PT ;  /* 0xffffffff0800780c */ /* 0x000fe20003f04270 */
[----:B------:R-:W-:-:S02]  /*2750*/  IMAD.SHL.U32 R8, R6, 0x2, RZ ;  /* 0x0000000206087824 */ /* 0x000fc400078e00ff */
[----:B------:R-:W-:Y:S01]  /*2760*/  IMAD R9, R9, 0x4182bed5, RZ ;  /* 0x4182bed509097824 */ /* 0x000fe200078e02ff */
[----:B------:R-:W-:Y:S02]  /*2770*/  SEL R10, R10, 0x8bf16996, P0 ;  /* 0x8bf169960a0a7807 */ /* 0x000fe40000000000 */
[----:B------:R-:W-:-:S03]  /*2780*/  LOP3.LUT R8, R6, R8, R7, 0x96, !PT ;  /* 0x0000000806087212 */ /* 0x000fc600078e9607 */
[----:B------:R-:W-:Y:S01]  /*2790*/  IMAD.IADD R19, R9, 0x1, R10 ;  /* 0x0000000109137824 */ /* 0x000fe200078e020a */
[----:B------:R-:W-:-:S03]  /*27a0*/  LOP3.LUT R18, R8, R3, RZ, 0x3c, !PT ;  /* 0x0000000308127212 */ /* 0x000fc600078e3cff */
[C---:B------:R-:W-:Y:S02]  /*27b0*/  VIADD R7, R19.reuse, 0x64f0c9 ;  /* 0x0064f0c913077836 */ /* 0x040fe40000000000 */
[----:B------:R-:W-:-:S03]  /*27c0*/  VIADD R19, R19, 0x700053 ;  /* 0x0070005313137836 */ /* 0x000fc60000000000 */
[----:B------:R-:W-:Y:S01]  /*27d0*/  IADD3 R6, PT, PT, R7, 0x587c5, R18 ;  /* 0x000587c507067810 */ /* 0x000fe20007ffe012 */
[----:B------:R-:W-:-:S03]  /*27e0*/  IMAD.MOV.U32 R7, RZ, RZ, 0x2f800000 ;  /* 0x2f800000ff077424 */ /* 0x000fc600078e00ff */
[----:B------:R-:W-:-:S05]  /*27f0*/  I2FP.F32.U32 R6, R6 ;  /* 0x0000000600067245 */ /* 0x000fca0000201000 */
[----:B------:R-:W-:-:S05]  /*2800*/  FFMA R6, R6, R7, 1.1641532182693481445e-10 ;  /* 0x2f00000006067423 */ /* 0x000fca0000000007 */
[----:B------:R-:W-:-:S13]  /*2810*/  FSETP.GEU.AND P0, PT, R6, 1.175494350822287508e-38, PT ;  /* 0x008000000600780b */ /* 0x000fda0003f0e000 */
[----:B------:R-:W-:-:S04]  /*2820*/  @!P0 FMUL R6, R6, 8388608 ;  /* 0x4b00000006068820 */ /* 0x000fc80000400000 */
[----:B------:R-:W-:-:S05]  /*2830*/  VIADD R7, R6, 0xc0d55555 ;  /* 0xc0d5555506077836 */ /* 0x000fca0000000000 */
[----:B------:R-:W-:-:S04]  /*2840*/  LOP3.LUT R9, R7, 0xff800000, RZ, 0xc0, !PT ;  /* 0xff80000007097812 */ /* 0x000fc800078ec0ff */
[----:B------:R-:W-:Y:S01]  /*2850*/  I2FP.F32.S32 R8, R9 ;  /* 0x0000000900087245 */ /* 0x000fe20000201400 */
[----:B------:R-:W-:Y:S02]  /*2860*/  IMAD.IADD R7, R6, 0x1, -R9 ;  /* 0x0000000106077824 */ /* 0x000fe400078e0a09 */
[----:B------:R-:W-:Y:S02]  /*2870*/  IMAD.MOV.U32 R9, RZ, RZ, 0x7f800000 ;  /* 0x7f800000ff097424 */ /* 0x000fe400078e00ff */
[----:B------:R-:W-:-:S04]  /*2880*/  FADD R10, R7, -1 ;  /* 0xbf800000070a7421 */ /* 0x000fc80000000000 */
[----:B------:R-:W-:-:S04]  /*2890*/  FFMA R7, R10, -R11, 0.14084610342979431152 ;  /* 0x3e1039f60a077423 */ /* 0x000fc8000000080b */
[----:B------:R-:W-:-:S04]  /*28a0*/  FFMA R7, R10, R7, -0.12148627638816833496 ;  /* 0xbdf8cdcc0a077423 */ /* 0x000fc80000000007 */
[----:B------:R-:W-:-:S04]  /*28b0*/  FFMA R7, R10, R7, 0.13980610668659210205 ;  /* 0x3e0f29550a077423 */ /* 0x000fc80000000007 */
[----:B------:R-:W-:-:S04]  /*28c0*/  FFMA R7, R10, R7, -0.16684235632419586182 ;  /* 0xbe2ad8b90a077423 */ /* 0x000fc80000000007 */
[----:B------:R-:W-:-:S04]  /*28d0*/  FFMA R7, R10, R7, 0.20012299716472625732 ;  /* 0x3e4ced0b0a077423 */ /* 0x000fc80000000007 */
[----:B------:R-:W-:-:S04]  /*28e0*/  FFMA R7, R10, R7, -0.24999669194221496582 ;  /* 0xbe7fff220a077423 */ /* 0x000fc80000000007 */
[----:B------:R-:W-:-:S04]  /*28f0*/  FFMA R7, R10, R7, 0.33333182334899902344 ;  /* 0x3eaaaa780a077423 */ /* 0x000fc80000000007 */
[----:B------:R-:W-:Y:S01]  /*2900*/  FFMA R11, R10, R7, -0.5 ;  /* 0xbf0000000a0b7423 */ /* 0x000fe20000000007 */
[----:B------:R-:W-:Y:S02]  /*2910*/  FSEL R7, RZ, -23, P0 ;  /* 0xc1b80000ff077808 */ /* 0x000fe40000000000 */
[----:B------:R-:W-:Y:S01]  /*2920*/  ISETP.GT.U32.AND P0, PT, R6, 0x7f7fffff, PT ;  /* 0x7f7fffff0600780c */ /* 0x000fe20003f04070 */
[----:B------:R-:W-:Y:S02]  /*2930*/  FMUL R11, R10, R11 ;  /* 0x0000000b0a0b7220 */ /* 0x000fe40000400000 */
[----:B------:R-:W-:Y:S01]  /*2940*/  FFMA R8, R8, 1.1920928955078125e-07, R7 ;  /* 0x3400000008087823 */ /* 0x000fe20000000007 */
[----:B------:R-:W-:Y:S01]  /*2950*/  SHF.R.U32.HI R7, RZ, 0x2, R4 ;  /* 0x00000002ff077819 */ /* 0x000fe20000011604 */
[----:B------:R-:W-:-:S03]  /*2960*/  FFMA R11, R10, R11, R10 ;  /* 0x0000000b0a0b7223 */ /* 0x000fc6000000000a */
[----:B------:R-:W-:Y:S01]  /*2970*/  LOP3.LUT R7, R7, R4, RZ, 0x3c, !PT ;  /* 0x0000000407077212 */ /* 0x000fe200078e3cff */
[----:B------:R-:W-:Y:S01]  /*2980*/  FFMA R11, R8, 0.69314718246459960938, R11 ;  /* 0x3f317218080b7823 */ /* 0x000fe2000000000b */
[----:B------:R-:W-:-:S03]  /*2990*/  IMAD.SHL.U32 R4, R18, 0x10, RZ ;  /* 0x0000001012047824 */ /* 0x000fc600078e00ff */
[C---:B------:R-:W-:Y:S01]  /*29a0*/  @P0 FFMA R11, R6.reuse, R9, +INF ;  /* 0x7f800000060b0423 */ /* 0x040fe20000000009 */
[----:B------:R-:W-:Y:S01]  /*29b0*/  IMAD.SHL.U32 R8, R7, 0x2, RZ ;  /* 0x0000000207087824 */ /* 0x000fe200078e00ff */
[----:B------:R-:W-:Y:S02]  /*29c0*/  FSETP.NEU.AND P0, PT, R6, RZ, PT ;  /* 0x000000ff0600720b */ /* 0x000fe40003f0d000 */
[----:B------:R-:W-:Y:S02]  /*29d0*/  FMUL R11, R11, -2 ;  /* 0xc00000000b0b7820 */ /* 0x000fe40000400000 */
[----:B------:R-:W-:-:S03]  /*29e0*/  LOP3.LUT R7, R7, R8, R4, 0x96, !PT ;  /* 0x0000000807077212 */ /* 0x000fc600078e9604 */
[----:B------:R-:W-:Y:S02]  /*29f0*/  FSEL R11, R11, +INF , P0 ;  /* 0x7f8000000b0b7808 */ /* 0x000fe40000000000 */
[----:B------:R-:W-:Y:S02]  /*2a00*/  LOP3.LUT R20, R7, R18, RZ, 0x3c, !PT ;  /* 0x0000001207147212 */ /* 0x000fe400078e3cff */
[----:B------:R0:W1:Y:S01]  /*2a10*/  MUFU.RSQ R6, R11 ;  /* 0x0000000b00067308 */ /* 0x0000620000001400 */
[----:B------:R-:W-:Y:S02]  /*2a20*/  VIADD R7, R11, 0xf3000000 ;  /* 0xf30000000b077836 */ /* 0x000fe40000000000 */
[----:B------:R-:W-:-:S03]  /*2a30*/  IMAD.IADD R4, R20, 0x1, R19 ;  /* 0x0000000114047824 */ /* 0x000fc600078e0213 */
[----:B------:R-:W-:Y:S01]  /*2a40*/  ISETP.GT.U32.AND P0, PT, R7, 0x727fffff, PT ;  /* 0x727fffff0700780c */ /* 0x000fe20003f04070 */
[----:B------:R-:W-:Y:S01]  /*2a50*/  IMAD.MOV.U32 R7, RZ, RZ, 0x30c90fdb ;  /* 0x30c90fdbff077424 */ /* 0x000fe200078e00ff */
[----:B------:R-:W-:-:S05]  /*2a60*/  I2FP.F32.U32 R4, R4 ;  /* 0x0000000400047245 */ /* 0x000fca0000201000 */
[----:B------:R-:W-:-:S06]  /*2a70*/  FFMA R8, R4, R7, 7.314590599882819788e-10 ;  /* 0x30490fdb04087423 */ /* 0x000fcc0000000007 */
[----:B01----:R-:W-:Y:S05]  /*2a80*/  @!P0 BRA `(.L_x_28) ;  /* 0x0000000000108947 */ /* 0x003fea0003800000 */
[----:B------:R-:W-:Y:S01]  /*2a90*/  IMAD.MOV.U32 R4, RZ, RZ, R11 ;  /* 0x000000ffff047224 */ /* 0x000fe200078e000b */
[----:B------:R-:W-:-:S07]  /*2aa0*/  MOV R12, 0x2ac0 ;  /* 0x00002ac0000c7802 */ /* 0x000fce0000000f00 */
[----:B------:R-:W-:Y:S05]  /*2ab0*/  CALL.REL.NOINC `($__internal_1_$__cuda_sm20_sqrt_rn_f32_slowpath) ;  /* 0x0000000800c47944 */ /* 0x000fea0003c00000 */
[----:B------:R-:W-:Y:S05]  /*2ac0*/  BRA `(.L_x_29) ;  /* 0x0000000000107947 */ /* 0x000fea0003800000 */
.L_x_28:
[----:B------:R-:W-:Y:S01]  /*2ad0*/  FMUL.FTZ R4, R11, R6 ;  /* 0x000000060b047220 */ /* 0x000fe20000410000 */
[----:B------:R-:W-:-:S03]  /*2ae0*/  FMUL.FTZ R6, R6, 0.5 ;  /* 0x3f00000006067820 */ /* 0x000fc60000410000 */
[----:B------:R-:W-:-:S04]  /*2af0*/  FFMA R7, -R4, R4, R11 ;  /* 0x0000000404077223 */ /* 0x000fc8000000010b */
[----:B------:R-:W-:-:S07]  /*2b00*/  FFMA R4, R7, R6, R4 ;  /* 0x0000000607047223 */ /* 0x000fce0000000004 */
.L_x_29:
[----:B------:R-:W-:Y:S05]  /*2b10*/  BSYNC.RECONVERGENT B0 ;  /* 0x0000000000007941 */ /* 0x000fea0003800200 */
.L_x_27:
[----:B------:R-:W-:Y:S01]  /*2b20*/  FMUL.RZ R21, R8, 0.15915493667125701904 ;  /* 0x3e22f98308157820 */ /* 0x000fe2000040c000 */
[----:B------:R-:W-:Y:S01]  /*2b30*/  UMOV UR4, 0x33333333 ;  /* 0x3333333300047882 */ /* 0x000fe20000000000 */
[----:B------:R-:W-:Y:S01]  /*2b40*/  UMOV UR5, 0x3fc33333 ;  /* 0x3fc3333300057882 */ /* 0x000fe20000000000 */
[----:B------:R-:W-:Y:S01]  /*2b50*/  IMAD.MOV.U32 R12, RZ, RZ, 0x652b82fe ;  /* 0x652b82feff0c7424 */ /* 0x000fe200078e00ff */
[----:B------:R-:W0:Y:S01]  /*2b60*/  MUFU.SIN R7, R21 ;  /* 0x0000001500077308 */ /* 0x000e220000000400 */
[----:B------:R-:W-:Y:S01]  /*2b70*/  IMAD.MOV.U32 R13, RZ, RZ, 0x3ff71547 ;  /* 0x3ff71547ff0d7424 */ /* 0x000fe200078e00ff */
[----:B------:R-:W-:Y:S01]  /*2b80*/  BSSY.RECONVERGENT B0, `(.L_x_30) ;  /* 0x0000042000007945 */ /* 0x000fe20003800200 */
[----:B0-----:R-:W-:-:S05]  /*2b90*/  FMUL R8, R7, R4 ;  /* 0x0000000407087220 */ /* 0x001fca0000400000 */
[----:B------:R0:W1:Y:S02]  /*2ba0*/  F2F.F64.F32 R10, R8 ;  /* 0x00000008000a7310 */ /* 0x0000640000201800 */
[----:B0-----:R-:W0:Y:S01]  /*2bb0*/  LDC.64 R8, c[0x0][0x388] ;  /* 0x0000e200ff087b82 */ /* 0x001e220000000a00 */
[----:B-1----:R-:W-:Y:S01]  /*2bc0*/  DMUL R10, R10, UR4 ;  /* 0x000000040a0a7c28 */ /* 0x002fe20008000000 */
[----:B------:R-:W-:Y:S01]  /*2bd0*/  UMOV UR4, 0xfefa39ef ;  /* 0xfefa39ef00047882 */ /* 0x000fe20000000000 */
[----:B------:R-:W-:-:S06]  /*2be0*/  UMOV UR5, 0x3fe62e42 ;  /* 0x3fe62e4200057882 */ /* 0x000fcc0000000000 */
[----:B------:R-:W-:Y:S02]  /*2bf0*/  DFMA R12, R10, R12, 6.75539944105574400000e+15 ;  /* 0x433800000a0c742b */ /* 0x000fe4000000000c */
[----:B------:R-:W-:-:S06]  /*2c00*/  FSETP.GEU.AND P0, PT, |R11|, 4.1917929649353027344, PT ;  /* 0x4086232b0b00780b */ /* 0x000fcc0003f0e200 */
[----:B------:R-:W-:Y:S01]  /*2c10*/  DADD R14, R12, -6.75539944105574400000e+15 ;  /* 0xc33800000c0e7429 */ /* 0x000fe20000000000 */
[----:B0-----:R-:W-:-:S05]  /*2c20*/  IMAD R8, R8, R9, RZ ;  /* 0x0000000908087224 */ /* 0x001fca00078e02ff */
[----:B------:R-:W-:Y:S02]  /*2c30*/  ISETP.GT.AND P2, PT, R8, R9, PT ;  /* 0x000000090800720c */ /* 0x000fe40003f44270 */
[----:B------:R-:W-:Y:S01]  /*2c40*/  DFMA R6, R14, -UR4, R10 ;  /* 0x800000040e067c2b */ /* 0x000fe2000800000a */
[----:B------:R-:W-:Y:S01]  /*2c50*/  UMOV UR4, 0x3b39803f ;  /* 0x3b39803f00047882 */ /* 0x000fe20000000000 */
[----:B------:R-:W-:-:S06]  /*2c60*/  UMOV UR5, 0x3c7abc9e ;  /* 0x3c7abc9e00057882 */ /* 0x000fcc0000000000 */
[----:B------:R-:W-:Y:S01]  /*2c70*/  DFMA R14, R14, -UR4, R6 ;  /* 0x800000040e0e7c2b */ /* 0x000fe20008000006 */
[----:B------:R-:W-:Y:S01]  /*2c80*/  UMOV UR4, 0x69ce2bdf ;  /* 0x69ce2bdf00047882 */ /* 0x000fe20000000000 */
[----:B------:R-:W-:Y:S01]  /*2c90*/  IMAD.MOV.U32 R6, RZ, RZ, -0x35dec16 ;  /* 0xfca213eaff067424 */ /* 0x000fe200078e00ff */
[----:B------:R-:W-:Y:S01]  /*2ca0*/  UMOV UR5, 0x3e5ade15 ;  /* 0x3e5ade1500057882 */ /* 0x000fe20000000000 */
[----:B------:R-:W-:-:S06]  /*2cb0*/  IMAD.MOV.U32 R7, RZ, RZ, 0x3e928af3 ;  /* 0x3e928af3ff077424 */ /* 0x000fcc00078e00ff */
[----:B------:R-:W-:Y:S01]  /*2cc0*/  DFMA R6, R14, UR4, R6 ;  /* 0x000000040e067c2b */ /* 0x000fe20008000006 */
[----:B------:R-:W-:Y:S01]  /*2cd0*/  UMOV UR4, 0x62401315 ;  /* 0x6240131500047882 */ /* 0x000fe20000000000 */
[----:B------:R-:W-:-:S06]  /*2ce0*/  UMOV UR5, 0x3ec71dee ;  /* 0x3ec71dee00057882 */ /* 0x000fcc0000000000 */
[----:B------:R-:W-:Y:S01]  /*2cf0*/  DFMA R6, R14, R6, UR4 ;  /* 0x000000040e067e2b */ /* 0x000fe20008000006 */
        /* <DEDUP_REMOVED lines=20> */
[C---:B------:R-:W-:Y:S02]  /*2e40*/  DFMA R16, R14.reuse, R6, UR4 ;  /* 0x000000040e107e2b */ /* 0x040fe40008000006 */
[----:B------:R-:W0:Y:S06]  /*2e50*/  LDC.64 R6, c[0x0][0x380] ;  /* 0x0000e000ff067b82 */ /* 0x000e2c0000000a00 */
[----:B------:R-:W-:-:S08]  /*2e60*/  DFMA R16, R14, R16, 1 ;  /* 0x3ff000000e10742b */ /* 0x000fd00000000010 */
[----:B------:R-:W-:Y:S01]  /*2e70*/  DFMA R14, R14, R16, 1 ;  /* 0x3ff000000e0e742b */ /* 0x000fe20000000010 */
[----:B------:R-:W-:Y:S02]  /*2e80*/  SHF.R.S32.HI R16, RZ, 0x1f, R0 ;  /* 0x0000001fff107819 */ /* 0x000fe40000011400 */
[----:B0-----:R-:W-:-:S07]  /*2e90*/  LEA R6, P1, R0, R6, 0x3 ;  /* 0x0000000600067211 */ /* 0x001fce00078218ff */
[----:B------:R-:W-:Y:S01]  /*2ea0*/  IMAD R17, R12, 0x100000, R15 ;  /* 0x001000000c117824 */ /* 0x000fe200078e020f */
[----:B------:R-:W-:Y:S01]  /*2eb0*/  LEA.HI.X R7, R0, R7, R16, 0x3, P1 ;  /* 0x0000000700077211 */ /* 0x000fe200008f1c10 */
[----:B------:R-:W-:Y:S01]  /*2ec0*/  IMAD.MOV.U32 R16, RZ, RZ, R14 ;  /* 0x000000ffff107224 */ /* 0x000fe200078e000e */
[----:B------:R-:W-:Y:S06]  /*2ed0*/  @!P0 BRA `(.L_x_31) ;  /* 0x0000000000308947 */ /* 0x000fec0003800000 */
[----:B------:R-:W-:Y:S01]  /*2ee0*/  FSETP.GEU.AND P1, PT, |R11|, 4.2275390625, PT ;  /* 0x408748000b00780b */ /* 0x000fe20003f2e200 */
[C---:B------:R-:W-:Y:S02]  /*2ef0*/  DADD R16, R10.reuse, +INF ;  /* 0x7ff000000a107429 */ /* 0x040fe40000000000 */
[----:B------:R-:W-:-:S08]  /*2f00*/  DSETP.GEU.AND P0, PT, R10, RZ, PT ;  /* 0x000000ff0a00722a */ /* 0x000fd00003f0e000 */
[----:B------:R-:W-:Y:S02]  /*2f10*/  FSEL R16, R16, RZ, P0 ;  /* 0x000000ff10107208 */ /* 0x000fe40000000000 */
[----:B------:R-:W-:Y:S02]  /*2f20*/  @!P1 LEA.HI R13, R12, R12, RZ, 0x1 ;  /* 0x0000000c0c0d9211 */ /* 0x000fe400078f08ff */
[----:B------:R-:W-:Y:S02]  /*2f30*/  FSEL R17, R17, RZ, P0 ;  /* 0x000000ff11117208 */ /* 0x000fe40000000000 */
[----:B------:R-:W-:-:S05]  /*2f40*/  @!P1 SHF.R.S32.HI R13, RZ, 0x1, R13 ;  /* 0x00000001ff0d9819 */ /* 0x000fca000001140d */
[----:B------:R-:W-:Y:S02]  /*2f50*/  @!P1 IMAD.IADD R10, R12, 0x1, -R13 ;  /* 0x000000010c0a9824 */ /* 0x000fe400078e0a0d */
[----:B------:R-:W-:-:S03]  /*2f60*/  @!P1 IMAD R15, R13, 0x100000, R15 ;  /* 0x001000000d0f9824 */ /* 0x000fc600078e020f */
[----:B------:R-:W-:Y:S01]  /*2f70*/  @!P1 LEA R11, R10, 0x3ff00000, 0x14 ;  /* 0x3ff000000a0b9811 */ /* 0x000fe200078ea0ff */
[----:B------:R-:W-:-:S06]  /*2f80*/  @!P1 IMAD.MOV.U32 R10, RZ, RZ, RZ ;  /* 0x000000ffff0a9224 */ /* 0x000fcc00078e00ff */
[----:B------:R-:W-:-:S11]  /*2f90*/  @!P1 DMUL R16, R14, R10 ;  /* 0x0000000a0e109228 */ /* 0x000fd60000000000 */
.L_x_31:
[----:B------:R-:W-:Y:S05]  /*2fa0*/  BSYNC.RECONVERGENT B0 ;  /* 0x0000000000007941 */ /* 0x000fea0003800200 */
.L_x_30:
[----:B------:R-:W0:Y:S01]  /*2fb0*/  MUFU.COS R21, R21 ;  /* 0x0000001500157308 */ /* 0x000e220000000000 */
[----:B------:R1:W-:Y:S01]  /*2fc0*/  STG.E.64 desc[UR6][R6.64], R16 ;  /* 0x0000001006007986 */ /* 0x0003e2000c101b06 */
[----:B------:R-:W-:Y:S05]  /*2fd0*/  @!P2 EXIT ;  /* 0x000000000000a94d */ /* 0x000fea0003800000 */
[----:B------:R-:W2:Y:S01]  /*2fe0*/  LDC.64 R10, c[0x0][0x380] ;  /* 0x0000e000ff0a7b82 */ /* 0x000ea20000000a00 */
[C---:B------:R-:W-:Y:S02]  /*2ff0*/  IMAD.IADD R15, R0.reuse, 0x1, R9 ;  /* 0x00000001000f7824 */ /* 0x040fe400078e0209 */
[----:B0-----:R-:W-:Y:S01]  /*3000*/  FMUL R4, R21, R4 ;  /* 0x0000000415047220 */ /* 0x001fe20000400000 */
[----:B------:R-:W-:Y:S01]  /*3010*/  IMAD.IADD R0, R0, 0x1, R8 ;  /* 0x0000000100007824 */ /* 0x000fe200078e0208 */
[----:B------:R-:W0:Y:S01]  /*3020*/  LDCU UR4, c[0x0][0x38c] ;  /* 0x00007180ff0477ac */ /* 0x000e220008000800 */
[----:B-1----:R-:W-:-:S07]  /*3030*/  IMAD.MOV.U32 R17, RZ, RZ, 0x1 ;  /* 0x00000001ff117424 */ /* 0x002fce00078e00ff */
.L_x_37:
[----:B------:R1:W5:Y:S01]  /*3040*/  LDG.E.64 R8, desc[UR6][R6.64] ;  /* 0x0000000606087981 */ /* 0x000362000c1e1b00 */
[----:B------:R-:W-:Y:S01]  /*3050*/  ISETP.NE.AND P0, PT, R17, 0x1, PT ;  /* 0x000000011100780c */ /* 0x000fe20003f05270 */
[----:B------:R-:W-:Y:S01]  /*3060*/  BSSY.RECONVERGENT B0, `(.L_x_32) ;  /* 0x000004e000007945 */ /* 0x000fe20003800200 */
[----:B------:R-:W-:Y:S02]  /*3070*/  IMAD.MOV.U32 R21, RZ, RZ, R4 ;  /* 0x000000ffff157224 */ /* 0x000fe400078e0004 */
[----:B------:R-:W-:-:S09]  /*3080*/  IMAD.MOV.U32 R17, RZ, RZ, RZ ;  /* 0x000000ffff117224 */ /* 0x000fd200078e00ff */
[----:B-1----:R-:W-:Y:S05]  /*3090*/  @!P0 BRA `(.L_x_33) ;  /* 0x0000000400288947 */ /* 0x002fea0003800000 */
[----:B------:R-:W-:Y:S01]  /*30a0*/  SHF.R.U32.HI R4, RZ, 0x2, R5 ;  /* 0x00000002ff047819 */ /* 0x000fe20000011605 */
[----:B------:R-:W-:Y:S01]  /*30b0*/  IMAD.MOV.U32 R17, RZ, RZ, 0x7f800000 ;  /* 0x7f800000ff117424 */ /* 0x000fe200078e00ff */
[----:B------:R-:W-:Y:S02]  /*30c0*/  BSSY.RECONVERGENT B1, `(.L_x_34) ;  /* 0x000003b000017945 */ /* 0x000fe40003800200 */
[----:B------:R-:W-:Y:S01]  /*30d0*/  LOP3.LUT R4, R4, R5, RZ, 0x3c, !PT ;  /* 0x0000000504047212 */ /* 0x000fe200078e3cff */
[----:B------:R-:W-:-:S04]  /*30e0*/  IMAD.SHL.U32 R5, R20, 0x10, RZ ;  /* 0x0000001014057824 */ /* 0x000fc800078e00ff */
[----:B------:R-:W-:-:S05]  /*30f0*/  IMAD.SHL.U32 R12, R4, 0x2, RZ ;  /* 0x00000002040c7824 */ /* 0x000fca00078e00ff */
[----:B------:R-:W-:Y:S01]  /*3100*/  LOP3.LUT R5, R4, R12, R5, 0x96, !PT ;  /* 0x0000000c04057212 */ /* 0x000fe200078e9605 */
[----:B------:R-:W-:-:S03]  /*3110*/  IMAD.MOV.U32 R12, RZ, RZ, 0x3e055027 ;  /* 0x3e055027ff0c7424 */ /* 0x000fc600078e00ff */
[----:B------:R-:W-:Y:S01]  /*3120*/  LOP3.LUT R14, R5, R20, RZ, 0x3c, !PT ;  /* 0x00000014050e7212 */ /* 0x000fe200078e3cff */
[----:B------:R-:W-:-:S03]  /*3130*/  IMAD.MOV.U32 R5, RZ, RZ, 0x2f800000 ;  /* 0x2f800000ff057424 */ /* 0x000fc600078e00ff */
[C---:B------:R-:W-:Y:S01]  /*3140*/  IADD3 R4, PT, PT, R19.reuse, 0x587c5, R14 ;  /* 0x000587c513047810 */ /* 0x040fe20007ffe00e */
[----:B------:R-:W-:-:S03]  /*3150*/  VIADD R19, R19, 0xb0f8a ;  /* 0x000b0f8a13137836 */ /* 0x000fc60000000000 */
[----:B------:R-:W-:-:S05]  /*3160*/  I2FP.F32.U32 R4, R4 ;  /* 0x0000000400047245 */ /* 0x000fca0000201000 */
[----:B------:R-:W-:-:S05]  /*3170*/  FFMA R4, R4, R5, 1.1641532182693481445e-10 ;  /* 0x2f00000004047423 */ /* 0x000fca0000000005 */
[----:B------:R-:W-:-:S13]  /*3180*/  FSETP.GEU.AND P0, PT, R4, 1.175494350822287508e-38, PT ;  /* 0x008000000400780b */ /* 0x000fda0003f0e000 */
[----:B------:R-:W-:-:S04]  /*3190*/  @!P0 FMUL R4, R4, 8388608 ;  /* 0x4b00000004048820 */ /* 0x000fc80000400000 */
[----:B------:R-:W-:-:S05]  /*31a0*/  VIADD R5, R4, 0xc0d55555 ;  /* 0xc0d5555504057836 */ /* 0x000fca0000000000 */
[----:B------:R-:W-:-:S05]  /*31b0*/  LOP3.LUT R13, R5, 0xff800000, RZ, 0xc0, !PT ;  /* 0xff800000050d7812 */ /* 0x000fca00078ec0ff */
[----:B------:R-:W-:Y:S01]  /*31c0*/  IMAD.IADD R5, R4, 0x1, -R13 ;  /* 0x0000000104057824 */ /* 0x000fe200078e0a0d */
[----:B------:R-:W-:-:S03]  /*31d0*/  I2FP.F32.S32 R13, R13 ;  /* 0x0000000d000d7245 */ /* 0x000fc60000201400 */
        /* <DEDUP_REMOVED lines=8> */
[C---:B------:R-:W-:Y:S01]  /*3260*/  FFMA R16, R5.reuse, R12, -0.5 ;  /* 0xbf00000005107423 */ /* 0x040fe2000000000c */
[----:B------:R-:W-:Y:S02]  /*3270*/  FSEL R12, RZ, -23, P0 ;  /* 0xc1b80000ff0c7808 */ /* 0x000fe40000000000 */
[----:B------:R-:W-:Y:S01]  /*3280*/  ISETP.GT.U32.AND P0, PT, R4, 0x7f7fffff, PT ;  /* 0x7f7fffff0400780c */ /* 0x000fe20003f04070 */
[----:B------:R-:W-:Y:S02]  /*3290*/  FMUL R16, R5, R16 ;  /* 0x0000001005107220 */ /* 0x000fe40000400000 */
[----:B------:R-:W-:Y:S02]  /*32a0*/  FFMA R12, R13, 1.1920928955078125e-07, R12 ;  /* 0x340000000d0c7823 */ /* 0x000fe4000000000c */
[----:B------:R-:W-:Y:S01]  /*32b0*/  FFMA R13, R5, R16, R5 ;  /* 0x00000010050d7223 */ /* 0x000fe20000000005 */
[----:B------:R-:W-:-:S03]  /*32c0*/  SHF.R.U32.HI R5, RZ, 0x2, R2 ;  /* 0x00000002ff057819 */ /* 0x000fc60000011602 */
[----:B------:R-:W-:Y:S01]  /*32d0*/  FFMA R13, R12, 0.69314718246459960938, R13 ;  /* 0x3f3172180c0d7823 */ /* 0x000fe2000000000d */
[----:B------:R-:W-:Y:S01]  /*32e0*/  LOP3.LUT R5, R5, R2, RZ, 0x3c, !PT ;  /* 0x0000000205057212 */ /* 0x000fe200078e3cff */
[----:B------:R-:W-:Y:S02]  /*32f0*/  IMAD.SHL.U32 R2, R14, 0x10, RZ ;  /* 0x000000100e027824 */ /* 0x000fe400078e00ff */
[C---:B------:R-:W-:Y:S01]  /*3300*/  @P0 FFMA R13, R4.reuse, R17, +INF ;  /* 0x7f800000040d0423 */ /* 0x040fe20000000011 */
[----:B------:R-:W-:Y:S01]  /*3310*/  FSETP.NEU.AND P0, PT, R4, RZ, PT ;  /* 0x000000ff0400720b */ /* 0x000fe20003f0d000 */
[----:B------:R-:W-:Y:S02]  /*3320*/  IMAD.SHL.U32 R12, R5, 0x2, RZ ;  /* 0x00000002050c7824 */ /* 0x000fe400078e00ff */
[----:B------:R-:W-:-:S03]  /*3330*/  FMUL R13, R13, -2 ;  /* 0xc00000000d0d7820 */ /* 0x000fc60000400000 */
[----:B------:R-:W-:Y:S02]  /*3340*/  LOP3.LUT R5, R5, R12, R2, 0x96, !PT ;  /* 0x0000000c05057212 */ /* 0x000fe400078e9602 */
[----:B------:R-:W-:Y:S02]  /*3350*/  FSEL R13, R13, +INF , P0 ;  /* 0x7f8000000d0d7808 */ /* 0x000fe40000000000 */
[----:B------:R-:W-:Y:S01]  /*3360*/  LOP3.LUT R16, R5, R14, RZ, 0x3c, !PT ;  /* 0x0000000e05107212 */ /* 0x000fe200078e3cff */
[----:B------:R-:W-:Y:S01]  /*3370*/  IMAD.MOV.U32 R5, RZ, RZ, 0x30c90fdb ;  /* 0x30c90fdbff057424 */ /* 0x000fe200078e00ff */
[----:B------:R1:W3:Y:S01]  /*3380*/  MUFU.RSQ R12, R13 ;  /* 0x0000000d000c7308 */ /* 0x0002e20000001400 */
[----:B------:R-:W-:Y:S02]  /*3390*/  VIADD R4, R13, 0xf3000000 ;  /* 0xf30000000d047836 */ /* 0x000fe40000000000 */
[----:B------:R-:W-:-:S03]  /*33a0*/  IMAD.IADD R2, R16, 0x1, R19 ;  /* 0x0000000110027824 */ /* 0x000fc600078e0213 */
[----:B------:R-:W-:Y:S02]  /*33b0*/  ISETP.GT.U32.AND P0, PT, R4, 0x727fffff, PT ;  /* 0x727fffff0400780c */ /* 0x000fe40003f04070 */
[----:B------:R-:W-:-:S05]  /*33c0*/  I2FP.F32.U32 R2, R2 ;  /* 0x0000000200027245 */ /* 0x000fca0000201000 */
[----:B------:R-:W-:-:S06]  /*33d0*/  FFMA R2, R2, R5, 7.314590599882819788e-10 ;  /* 0x30490fdb02027423 */ /* 0x000fcc0000000005 */
[----:B-1-3--:R-:W-:Y:S05]  /*33e0*/  @!P0 BRA `(.L_x_35) ;  /* 0x0000000000108947 */ /* 0x00afea0003800000 */
[----:B------:R-:W-:Y:S01]  /*33f0*/  IMAD.MOV.U32 R4, RZ, RZ, R13 ;  /* 0x000000ffff047224 */ /* 0x000fe200078e000d */
[----:B------:R-:W-:-:S07]  /*3400*/  MOV R12, 0x3420 ;  /* 0x00003420000c7802 */ /* 0x000fce0000000f00 */
[----:B0-2--5:R-:W-:Y:S05]  /*3410*/  CALL.REL.NOINC `($__internal_1_$__cuda_sm20_sqrt_rn_f32_slowpath) ;  /* 0x00000000006c7944 */ /* 0x025fea0003c00000 */
[----:B------:R-:W-:Y:S05]  /*3420*/  BRA `(.L_x_36) ;  /* 0x0000000000107947 */ /* 0x000fea0003800000 */
.L_x_35:
[----:B------:R-:W-:Y:S01]  /*3430*/  FMUL.FTZ R4, R13, R12 ;  /* 0x0000000c0d047220 */ /* 0x000fe20000410000 */
[----:B------:R-:W-:-:S03]  /*3440*/  FMUL.FTZ R12, R12, 0.5 ;  /* 0x3f0000000c0c7820 */ /* 0x000fc60000410000 */
[----:B------:R-:W-:-:S04]  /*3450*/  FFMA R5, -R4, R4, R13 ;  /* 0x0000000404057223 */ /* 0x000fc8000000010d */
[----:B------:R-:W-:-:S07]  /*3460*/  FFMA R4, R5, R12, R4 ;  /* 0x0000000c05047223 */ /* 0x000fce0000000004 */
.L_x_36:
[----:B0-----:R-:W-:Y:S05]  /*3470*/  BSYNC.RECONVERGENT B1 ;  /* 0x0000000000017941 */ /* 0x001fea0003800200 */
.L_x_34:
[----:B------:R-:W-:Y:S01]  /*3480*/  FMUL.RZ R13, R2, 0.15915493667125701904 ;  /* 0x3e22f983020d7820 */ /* 0x000fe2000040c000 */
[----:B------:R-:W-:Y:S02]  /*3490*/  IMAD.MOV.U32 R12, RZ, RZ, R20 ;  /* 0x000000ffff0c7224 */ /* 0x000fe400078e0014 */
[----:B------:R-:W-:Y:S01]  /*34a0*/  IMAD.MOV.U32 R2, RZ, RZ, R18 ;  /* 0x000000ffff027224 */ /* 0x000fe200078e0012 */
[----:B------:R-:W0:Y:S01]  /*34b0*/  MUFU.SIN R21, R13 ;  /* 0x0000000d00157308 */ /* 0x000e220000000400 */
[----:B------:R-:W-:Y:S02]  /*34c0*/  IMAD.MOV.U32 R17, RZ, RZ, 0x1 ;  /* 0x00000001ff117424 */ /* 0x000fe400078e00ff */
[----:B------:R-:W-:Y:S02]  /*34d0*/  IMAD.MOV.U32 R20, RZ, RZ, R16 ;  /* 0x000000ffff147224 */ /* 0x000fe400078e0010 */
[----:B------:R-:W-:-:S03]  /*34e0*/  IMAD.MOV.U32 R18, RZ, RZ, R14 ;  /* 0x000000ffff127224 */ /* 0x000fc600078e000e */
[----:B------:R-:W1:Y:S01]  /*34f0*/  MUFU.COS R5, R13 ;  /* 0x0000000d00057308 */ /* 0x000e620000000000 */
[-C--:B0-----:R-:W-:Y:S01]  /*3500*/  FMUL R21, R21, R4.reuse ;  /* 0x0000000415157220 */ /* 0x081fe20000400000 */
[----:B-1----:R-:W-:Y:S01]  /*3510*/  FMUL R4, R5, R4 ;  /* 0x0000000405047220 */ /* 0x002fe20000400000 */
[----:B------:R-:W-:Y:S02]  /*3520*/  IMAD.MOV.U32 R5, RZ, RZ, R3 ;  /* 0x000000ffff057224 */ /* 0x000fe400078e0003 */
[----:B------:R-:W-:-:S07]  /*3530*/  IMAD.MOV.U32 R3, RZ, RZ, R12 ;  /* 0x000000ffff037224 */ /* 0x000fce00078e000c */
.L_x_33:
[----:B0-----:R-:W-:Y:S05]  /*3540*/  BSYNC.RECONVERGENT B0 ;  /* 0x0000000000007941 */ /* 0x001fea0003800200 */
.L_x_32:
[----:B------:R-:W0:Y:S02]  /*3550*/  F2F.F64.F32 R12, R21 ;  /* 0x00000015000c7310 */ /* 0x000e240000201800 */
[----:B0----5:R-:W-:Y:S01]  /*3560*/  DFMA R8, RZ, R12, R8 ;  /* 0x0000000cff08722b */ /* 0x021fe20000000008 */
[----:B--2---:R-:W-:-:S04]  /*3570*/  IMAD.WIDE R12, R15, 0x8, R10 ;  /* 0x000000080f0c7825 */ /* 0x004fc800078e020a */
[----:B------:R-:W-:Y:S02]  /*3580*/  VIADD R15, R15, UR4 ;  /* 0x000000040f0f7c36 */ /* 0x000fe40008000000 */
[----:B------:R1:W-:Y:S03]  /*3590*/  STG.E.64 desc[UR6][R12.64], R8 ;  /* 0x000000080c007986 */ /* 0x0003e6000c101b06 */
[----:B------:R-:W-:-:S13]  /*35a0*/  ISETP.GE.AND P0, PT, R15, R0, PT ;  /* 0x000000000f00720c */ /* 0x000fda0003f06270 */
[----:B-1----:R-:W-:Y:S05]  /*35b0*/  @!P0 BRA `(.L_x_37) ;  /* 0xfffffff800a08947 */ /* 0x002fea000383ffff */
[----:B------:R-:W-:Y:S05]  /*35c0*/  EXIT ;  /* 0x000000000000794d */ /* 0x000fea0003800000 */
        .weak           $__internal_1_$__cuda_sm20_sqrt_rn_f32_slowpath
        .type           $__internal_1_$__cuda_sm20_sqrt_rn_f32_slowpath,@function
        .size           $__internal_1_$__cuda_sm20_sqrt_rn_f32_slowpath,(.L_x_577 - $__internal_1_$__cuda_sm20_sqrt_rn_f32_slowpath)
$__internal_1_$__cuda_sm20_sqrt_rn_f32_slowpath:
[----:B------:R-:W-:-:S13]  /*35d0*/  LOP3.LUT P0, RZ, R4, 0x7fffffff, RZ, 0xc0, !PT ;  /* 0x7fffffff04ff7812 */ /* 0x000fda000780c0ff */
[----:B------:R-:W-:Y:S01]  /*35e0*/  @!P0 IMAD.MOV.U32 R13, RZ, RZ, R4 ;  /* 0x000000ffff0d8224 */ /* 0x000fe200078e0004 */
[----:B------:R-:W-:Y:S06]  /*35f0*/  @!P0 BRA `(.L_x_38) ;  /* 0x0000000000408947 */ /* 0x000fec0003800000 */
[----:B------:R-:W-:-:S13]  /*3600*/  FSETP.GEU.FTZ.AND P0, PT, R4, RZ, PT ;  /* 0x000000ff0400720b */ /* 0x000fda0003f1e000 */
[----:B------:R-:W-:Y:S01]  /*3610*/  @!P0 IMAD.MOV.U32 R13, RZ, RZ, 0x7fffffff ;  /* 0x7fffffffff0d8424 */ /* 0x000fe200078e00ff */
[----:B------:R-:W-:Y:S06]  /*3620*/  @!P0 BRA `(.L_x_38) ;  /* 0x0000000000348947 */ /* 0x000fec0003800000 */
[----:B------:R-:W-:-:S13]  /*3630*/  FSETP.GTU.FTZ.AND P0, PT, |R4|, +INF , PT ;  /* 0x7f8000000400780b */ /* 0x000fda0003f1c200 */
[----:B------:R-:W-:Y:S01]  /*3640*/  @P0 FADD.FTZ R13, R4, 1 ;  /* 0x3f800000040d0421 */ /* 0x000fe20000010000 */
[----:B------:R-:W-:Y:S06]  /*3650*/  @P0 BRA `(.L_x_38) ;  /* 0x0000000000280947 */ /* 0x000fec0003800000 */
[----:B------:R-:W-:-:S13]  /*3660*/  FSETP.NEU.FTZ.AND P0, PT, |R4|, +INF , PT ;  /* 0x7f8000000400780b */ /* 0x000fda0003f1d200 */
[----:B------:R-:W-:-:S04]  /*3670*/  @P0 FFMA R17, R4, 1.84467440737095516160e+19, RZ ;  /* 0x5f80000004110823 */ /* 0x000fc800000000ff */
[----:B------:R-:W0:Y:S02]  /*3680*/  @P0 MUFU.RSQ R22, R17 ;  /* 0x0000001100160308 */ /* 0x000e240000001400 */
[----:B0-----:R-:W-:Y:S01]  /*3690*/  @P0 FMUL.FTZ R24, R17, R22 ;  /* 0x0000001611180220 */ /* 0x001fe20000410000 */
[----:B------:R-:W-:-:S03]  /*36a0*/  @P0 FMUL.FTZ R22, R22, 0.5 ;  /* 0x3f00000016160820 */ /* 0x000fc60000410000 */
[----:B------:R-:W-:-:S04]  /*36b0*/  @P0 FADD.FTZ R13, -R24, -RZ ;  /* 0x800000ff180d0221 */ /* 0x000fc80000010100 */
[----:B------:R-:W-:Y:S01]  /*36c0*/  @P0 FFMA R21, R24, R13, R17 ;  /* 0x0000000d18150223 */ /* 0x000fe20000000011 */
[----:B------:R-:W-:-:S03]  /*36d0*/  @!P0 IMAD.MOV.U32 R13, RZ, RZ, R4 ;  /* 0x000000ffff0d8224 */ /* 0x000fc600078e0004 */
[----:B------:R-:W-:-:S04]  /*36e0*/  @P0 FFMA R21, R21, R22, R24 ;  /* 0x0000001615150223 */ /* 0x000fc80000000018 */
[----:B------:R-:W-:-:S07]  /*36f0*/  @P0 FMUL.FTZ R13, R21, 2.3283064365386962891e-10 ;  /* 0x2f800000150d0820 */ /* 0x000fce0000410000 */
.L_x_38:
[----:B------:R-:W-:Y:S02]  /*3700*/  IMAD.MOV.U32 R4, RZ, RZ, R13 ;  /* 0x000000ffff047224 */ /* 0x000fe400078e000d */
[----:B------:R-:W-:-:S04]  /*3710*/  IMAD.MOV.U32 R13, RZ, RZ, 0x0 ;  /* 0x00000000ff0d7424 */ /* 0x000fc800078e00ff */
[----:B------:R-:W-:Y:S05]  /*3720*/  RET.REL.NODEC R12 `(_Z15make_randomNumsPdiii) ;  /* 0xffffffc80c347950 */ /* 0x000fea0003c3ffff */
.L_x_39:
        /* <DEDUP_REMOVED lines=13> */
.L_x_577:


//--------------------- .text._Z15init_randomNumsP17curandStateXORWOWi --------------------------
	.section	.text._Z15init_randomNumsP17curandStateXORWOWi,"ax",@progbits
	.align	128
        .global         _Z15init_randomNumsP17curandStateXORWOWi
        .type           _Z15init_randomNumsP17curandStateXORWOWi,@function
        .size           _Z15init_randomNumsP17curandStateXORWOWi,(.L_x_587 - _Z15init_randomNumsP17curandStateXORWOWi)
        .other          _Z15init_randomNumsP17curandStateXORWOWi,@"STO_CUDA_ENTRY STV_DEFAULT"
_Z15init_randomNumsP17curandStateXORWOWi:
.text._Z15init_randomNumsP17curandStateXORWOWi:
[----:B------:R-:W-:Y:S01]  /*0000*/  LDC R1, c[0x0][0x37c] ;  /* 0x0000df00ff017b82 */ /* 0x000fe20000000800 */
[----:B------:R-:W0:Y:S01]  /*0010*/  S2R R7, SR_CTAID.X ;  /* 0x0000000000077919 */ /* 0x000e220000002500 */
[----:B------:R-:W0:Y:S06]  /*0020*/  LDCU UR4, c[0x0][0x388] ;  /* 0x00007100ff0477ac */ /* 0x000e2c0008000800 */
[----:B------:R-:W1:Y:S01]  /*0030*/  LDC.64 R4, c[0x0][0x380] ;  /* 0x0000e000ff047b82 */ /* 0x000e620000000a00 */
[----:B------:R-:W-:Y:S01]  /*0040*/  IMAD.MOV.U32 R9, RZ, RZ, -0x75bd8fc ;  /* 0xf8a42704ff097424 */ /* 0x000fe200078e00ff */
[----:B------:R-:W0:Y:S01]  /*0050*/  S2R R6, SR_TID.X ;  /* 0x0000000000067919 */ /* 0x000e220000002100 */
[----:B------:R-:W2:Y:S01]  /*0060*/  LDCU UR6, c[0x0][0x360] ;  /* 0x00006c00ff0677ac */ /* 0x000ea20008000800 */
[----:B------:R-:W-:Y:S01]  /*0070*/  IMAD.MOV.U32 R10, RZ, RZ, -0x23270784 ;  /* 0xdcd8f87cff0a7424 */ /* 0x000fe200078e00ff */
[----:B------:R-:W-:Y:S01]  /*0080*/  BSSY.RECONVERGENT B0, `(.L_x_40) ;  /* 0x00000e1000007945 */ /* 0x000fe20003800200 */
[----:B0-----:R-:W-:Y:S01]  /*0090*/  IADD3 R0, PT, PT, R6, UR4, R7 ;  /* 0x0000000406007c10 */ /* 0x001fe2000fffe007 */
[----:B------:R-:W0:Y:S01]  /*00a0*/  LDCU.64 UR4, c[0x0][0x358] ;  /* 0x00006b00ff0477ac */ /* 0x000e220008000a00 */
[----:B--2---:R-:W-:-:S02]  /*00b0*/  IMAD R7, R7, UR6, R6 ;  /* 0x0000000607077c24 */ /* 0x004fc4000f8e0206 */
[----:B------:R-:W-:Y:S01]  /*00c0*/  LOP3.LUT R0, R0, 0xaad26b49, RZ, 0x3c, !PT ;  /* 0xaad26b4900007812 */ /* 0x000fe200078e3cff */
[----:B------:R-:W-:Y:S02]  /*00d0*/  VIADD R15, R6, UR6 ;  /* 0x00000006060f7c36 */ /* 0x000fe40008000000 */
[C---:B-1----:R-:W-:Y:S01]  /*00e0*/  IMAD.WIDE R4, R7.reuse, 0x30, R4 ;  /* 0x0000003007047825 */ /* 0x042fe200078e0204 */
[----:B------:R-:W-:-:S03]  /*00f0*/  ISETP.NE.AND P0, PT, R7, RZ, PT ;  /* 0x000000ff0700720c */ /* 0x000fc60003f05270 */
[----:B------:R-:W-:-:S04]  /*0100*/  IMAD R0, R0, 0x4182bed5, RZ ;  /* 0x4182bed500007824 */ /* 0x000fc800078e02ff */
[C---:B------:R-:W-:Y:S01]  /*0110*/  VIADD R2, R0.reuse, 0xd9f6dc18 ;  /* 0xd9f6dc1800027836 */ /* 0x040fe20000000000 */
[C---:B------:R-:W-:Y:S01]  /*0120*/  LOP3.LUT R8, R0.reuse, 0x159a55e5, RZ, 0x3c, !PT ;  /* 0x159a55e500087812 */ /* 0x040fe200078e3cff */
[C---:B------:R-:W-:Y:S02]  /*0130*/  VIADD R11, R0.reuse, 0x583f19 ;  /* 0x00583f19000b7836 */ /* 0x040fe40000000000 */
[----:B------:R-:W-:Y:S02]  /*0140*/  VIADD R3, R0, 0x75bcd15 ;  /* 0x075bcd1500037836 */ /* 0x000fe40000000000 */
[----:B0-----:R0:W-:Y:S04]  /*0150*/  STG.E.64 desc[UR4][R4.64+0x8], R8 ;  /* 0x0000080804007986 */ /* 0x0011e8000c101b04 */
[----:B------:R0:W-:Y:S04]  /*0160*/  STG.E.64 desc[UR4][R4.64+0x10], R10 ;  /* 0x0000100a04007986 */ /* 0x0001e8000c101b04 */
[----:B------:R0:W-:Y:S01]  /*0170*/  STG.E.64 desc[UR4][R4.64], R2 ;  /* 0x0000000204007986 */ /* 0x0001e2000c101b04 */
[----:B------:R-:W-:Y:S05]  /*0180*/  @!P0 BRA `(.L_x_41) ;  /* 0x0000000c00408947 */ /* 0x000fea0003800000 */
[--C-:B------:R-:W-:Y:S01]  /*0190*/  SHF.R.S32.HI R0, RZ, 0x1f, R7.reuse ;  /* 0x0000001fff007819 */ /* 0x100fe20000011407 */
[----:B0-----:R-:W-:Y:S02]  /*01a0*/  IMAD.MOV.U32 R3, RZ, RZ, R7 ;  /* 0x000000ffff037224 */ /* 0x001fe400078e0007 */
[----:B------:R-:W-:-:S07]  /*01b0*/  IMAD.MOV.U32 R14, RZ, RZ, RZ ;  /* 0x000000ffff0e7224 */ /* 0x000fce00078e00ff */
.L_x_47:
[----:B------:R-:W-:Y:S01]  /*01c0*/  LOP3.LUT R16, R3, 0x3, RZ, 0xc0, !PT ;  /* 0x0000000303107812 */ /* 0x000fe200078ec0ff */
[----:B------:R-:W-:Y:S03]  /*01d0*/  BSSY.RECONVERGENT B1, `(.L_x_42) ;  /* 0x00000c5000017945 */ /* 0x000fe60003800200 */
[----:B------:R-:W-:-:S04]  /*01e0*/  ISETP.NE.U32.AND P0, PT, R16, RZ, PT ;  /* 0x000000ff1000720c */ /* 0x000fc80003f05070 */
[----:B------:R-:W-:-:S13]  /*01f0*/  ISETP.NE.AND.EX P0, PT, RZ, RZ, PT, P0 ;  /* 0x000000ffff00720c */ /* 0x000fda0003f05300 */
[----:B0-----:R-:W-:Y:S05]  /*0200*/  @!P0 BRA `(.L_x_43) ;  /* 0x0000000c00048947 */ /* 0x001fea0003800000 */
[----:B------:R-:W0:Y:S01]  /*0210*/  LDC.64 R10, c[0x4][RZ] ;  /* 0x01000000ff0a7b82 */ /* 0x000e220000000a00 */
[----:B------:R-:W-:Y:S02]  /*0220*/  IMAD.MOV.U32 R17, RZ, RZ, RZ ;  /* 0x000000ffff117224 */ /* 0x000fe400078e00ff */
[----:B0-----:R-:W-:-:S07]  /*0230*/  IMAD.WIDE.U32 R10, R14, 0xc80, R10 ;  /* 0x00000c800e0a7825 */ /* 0x001fce00078e000a */
.L_x_46:
[----:B0-----:R-:W-:Y:S01]  /*0240*/  IMAD.MOV.U32 R19, RZ, RZ, RZ ;  /* 0x000000ffff137224 */ /* 0x001fe200078e00ff */
[----:B------:R-:W-:Y:S01]  /*0250*/  CS2R R8, SRZ ;  /* 0x0000000000087805 */ /* 0x000fe2000001ff00 */
[----:B------:R-:W-:Y:S01]  /*0260*/  IMAD.MOV.U32 R21, RZ, RZ, RZ ;  /* 0x000000ffff157224 */ /* 0x000fe200078e00ff */
[----:B------:R-:W-:-:S07]  /*0270*/  CS2R R6, SRZ ;  /* 0x0000000000067805 */ /* 0x000fce000001ff00 */
.L_x_45:
[----:B------:R-:W-:-:S05]  /*0280*/  IMAD.WIDE.U32 R12, R21, 0x4, R4 ;  /* 0x00000004150c7825 */ /* 0x000fca00078e0004 */
[----:B------:R0:W5:Y:S01]  /*0290*/  LDG.E R18, desc[UR4][R12.64+0x4] ;  /* 0x000004040c127981 */ /* 0x000162000c1e1900 */
[----:B------:R-:W-:Y:S02]  /*02a0*/  IMAD.SHL.U32 R20, R21, 0x20, RZ ;  /* 0x0000002015147824 */ /* 0x000fe400078e00ff */
[----:B------:R-:W-:-:S07]  /*02b0*/  IMAD.MOV.U32 R23, RZ, RZ, RZ ;  /* 0x000000ffff177224 */ /* 0x000fce00078e00ff */
.L_x_44:
[----:B-----5:R-:W-:Y:S01]  /*02c0*/  SHF.R.U32.HI R24, RZ, R23, R18 ;  /* 0x00000017ff187219 */ /* 0x020fe20000011612 */
[----:B0-----:R-:W-:-:S03]  /*02d0*/  IMAD.IADD R12, R20, 0x1, R23 ;  /* 0x00000001140c7824 */ /* 0x001fc600078e0217 */
[----:B------:R-:W-:-:S04]  /*02e0*/  LOP3.LUT R13, R24, 0x1, RZ, 0xc0, !PT ;  /* 0x00000001180d7812 */ /* 0x000fc800078ec0ff */
[----:B------:R-:W-:Y:S01]  /*02f0*/  ISETP.NE.U32.AND P0, PT, R13, 0x1, PT ;  /* 0x000000010d00780c */ /* 0x000fe20003f05070 */
[----:B------:R-:W-:-:S03]  /*0300*/  IMAD R13, R12, 0x5, RZ ;  /* 0x000000050c0d7824 */ /* 0x000fc600078e02ff */
[----:B------:R-:W-:Y:S01]  /*0310*/  R2P PR, R24, 0x7e ;  /* 0x0000007e18007804 */ /* 0x000fe20000000000 */
[----:B------:R-:W-:-:S08]  /*0320*/  IMAD.WIDE.U32 R12, R13, 0x4, R10 ;  /* 0x000000040d0c7825 */ /* 0x000fd000078e000a */
[----:B------:R-:W2:Y:S04]  /*0330*/  @!P0 LDG.E R26, desc[UR4][R12.64+0x10] ;  /* 0x000010040c1a8981 */ /* 0x000ea8000c1e1900 */
[----:B------:R-:W3:Y:S04]  /*0340*/  @P1 LDG.E R28, desc[UR4][R12.64+0x24] ;  /* 0x000024040c1c1981 */ /* 0x000ee8000c1e1900 */
[----:B------:R-:W4:Y:S04]  /*0350*/  @!P0 LDG.E R22, desc[UR4][R12.64] ;  /* 0x000000040c168981 */ /* 0x000f28000c1e1900 */
[----:B------:R-:W4:Y:S04]  /*0360*/  @P2 LDG.E R25, desc[UR4][R12.64+0x38] ;  /* 0x000038040c192981 */ /* 0x000f28000c1e1900 */
[----:B------:R-:W4:Y:S01]  /*0370*/  @P1 LDG.E R27, desc[UR4][R12.64+0x20] ;  /* 0x000020040c1b1981 */ /* 0x000f22000c1e1900 */
[----:B--2---:R-:W-:-:S03]  /*0380*/  @!P0 LOP3.LUT R9, R9, R26, RZ, 0x3c, !PT ;  /* 0x0000001a09098212 */ /* 0x004fc600078e3cff */
[----:B------:R-:W2:Y:S01]  /*0390*/  @P3 LDG.E R26, desc[UR4][R12.64+0x4c] ;  /* 0x00004c040c1a3981 */ /* 0x000ea2000c1e1900 */
[----:B---3--:R-:W-:-:S03]  /*03a0*/  @P1 LOP3.LUT R9, R9, R28, RZ, 0x3c, !PT ;  /* 0x0000001c09091212 */ /* 0x008fc600078e3cff */
[----:B------:R-:W3:Y:S01]  /*03b0*/  @P4 LDG.E R28, desc[UR4][R12.64+0x60] ;  /* 0x000060040c1c4981 */ /* 0x000ee2000c1e1900 */
[----:B----4-:R-:W-:-:S03]  /*03c0*/  @!P0 LOP3.LUT R19, R19, R22, RZ, 0x3c, !PT ;  /* 0x0000001613138212 */ /* 0x010fc600078e3cff */
[----:B------:R-:W4:Y:S01]  /*03d0*/  @!P0 LDG.E R22, desc[UR4][R12.64+0x8] ;  /* 0x000008040c168981 */ /* 0x000f22000c1e1900 */
[----:B------:R-:W-:-:S03]  /*03e0*/  @P2 LOP3.LUT R9, R9, R25, RZ, 0x3c, !PT ;  /* 0x0000001909092212 */ /* 0x000fc600078e3cff */
[----:B------:R-:W3:Y:S01]  /*03f0*/  @!P0 LDG.E R25, desc[UR4][R12.64+0x4] ;  /* 0x000004040c198981 */ /* 0x000ee2000c1e1900 */
[----:B--2---:R-:W-:-:S03]  /*0400*/  @P3 LOP3.LUT R9, R9, R26, RZ, 0x3c, !PT ;  /* 0x0000001a09093212 */ /* 0x004fc600078e3cff */
[----:B------:R-:W2:Y:S01]  /*0410*/  @P5 LDG.E R26, desc[UR4][R12.64+0x74] ;  /* 0x000074040c1a5981 */ /* 0x000ea2000c1e1900 */
[----:B----4-:R-:W-:-:S03]  /*0420*/  @!P0 LOP3.LUT R7, R7, R22, RZ, 0x3c, !PT ;  /* 0x0000001607078212 */ /* 0x010fc600078e3cff */
[----:B------:R-:W4:Y:S01]  /*0430*/  @P1 LDG.E R22, desc[UR4][R12.64+0x14] ;  /* 0x000014040c161981 */ /* 0x000f22000c1e1900 */
[----:B---3--:R-:W-:-:S03]  /*0440*/  @!P0 LOP3.LUT R6, R6, R25, RZ, 0x3c, !PT ;  /* 0x0000001906068212 */ /* 0x008fc600078e3cff */
[----:B------:R-:W3:Y:S01]  /*0450*/  @!P0 LDG.E R25, desc[UR4][R12.64+0xc] ;  /* 0x00000c040c198981 */ /* 0x000ee2000c1e1900 */
[----:B------:R-:W-:-:S03]  /*0460*/  @P4 LOP3.LUT R9, R9, R28, RZ, 0x3c, !PT ;  /* 0x0000001c09094212 */ /* 0x000fc600078e3cff */
[----:B------:R-:W3:Y:S01]  /*0470*/  @P6 LDG.E R28, desc[UR4][R12.64+0x88] ;  /* 0x000088040c1c6981 */ /* 0x000ee2000c1e1900 */
[----:B--2---:R-:W-:-:S03]  /*0480*/  @P5 LOP3.LUT R9, R9, R26, RZ, 0x3c, !PT ;  /* 0x0000001a09095212 */ /* 0x004fc600078e3cff */
[----:B------:R-:W2:Y:S01]  /*0490*/  @P2 LDG.E R26, desc[UR4][R12.64+0x28] ;  /* 0x000028040c1a2981 */ /* 0x000ea2000c1e1900 */
[----:B----4-:R-:W-:-:S03]  /*04a0*/  @P1 LOP3.LUT R19, R19, R22, RZ, 0x3c, !PT ;  /* 0x0000001613131212 */ /* 0x010fc600078e3cff */
[----:B------:R-:W4:Y:S01]  /*04b0*/  @P1 LDG.E R22, desc[UR4][R12.64+0x1c] ;  /* 0x00001c040c161981 */ /* 0x000f22000c1e1900 */
[----:B---3--:R-:W-:-:S03]  /*04c0*/  @!P0 LOP3.LUT R8, R8, R25, RZ, 0x3c, !PT ;  /* 0x0000001908088212 */ /* 0x008fc600078e3cff */
[----:B------:R-:W3:Y:S01]  /*04d0*/  @P1 LDG.E R25, desc[UR4][R12.64+0x18] ;  /* 0x000018040c191981 */ /* 0x000ee2000c1e1900 */
[----:B------:R-:W-:-:S03]  /*04e0*/  @P1 LOP3.LUT R8, R8, R27, RZ, 0x3c, !PT ;  /* 0x0000001b08081212 */ /* 0x000fc600078e3cff */
[----:B------:R-:W3:Y:S01]  /*04f0*/  @P2 LDG.E R27, desc[UR4][R12.64+0x34] ;  /* 0x000034040c1b2981 */ /* 0x000ee2000c1e1900 */
[----:B--2---:R-:W-:-:S03]  /*0500*/  @P2 LOP3.LUT R19, R19, R26, RZ, 0x3c, !PT ;  /* 0x0000001a13132212 */ /* 0x004fc600078e3cff */
[----:B------:R-:W2:Y:S01]  /*0510*/  @P3 LDG.E R26, desc[UR4][R12.64+0x3c] ;  /* 0x00003c040c1a3981 */ /* 0x000ea2000c1e1900 */
[----:B----4-:R-:W-:-:S03]  /*0520*/  @P1 LOP3.LUT R7, R7, R22, RZ, 0x3c, !PT ;  /* 0x0000001607071212 */ /* 0x010fc600078e3cff */
[----:B------:R-:W4:Y:S01]  /*0530*/  @P2 LDG.E R22, desc[UR4][R12.64+0x30] ;  /* 0x000030040c162981 */ /* 0x000f22000c1e1900 */
[----:B---3--:R-:W-:-:S03]  /*0540*/  @P1 LOP3.LUT R6, R6, R25, RZ, 0x3c, !PT ;  /* 0x0000001906061212 */ /* 0x008fc600078e3cff */
        /* <DEDUP_REMOVED lines=25> */
[----:B------:R-:W-:Y:S02]  /*06e0*/  LOP3.LUT P0, RZ, R24, 0x80, RZ, 0xc0, !PT ;  /* 0x0000008018ff7812 */ /* 0x000fe4000780c0ff */
[----:B------:R-:W-:Y:S02]  /*06f0*/  @P5 LOP3.LUT R8, R8, R27, RZ, 0x3c, !PT ;  /* 0x0000001b08085212 */ /* 0x000fe400078e3cff */
[----:B------:R-:W3:Y:S01]  /*0700*/  @P6 LDG.E R27, desc[UR4][R12.64+0x84] ;  /* 0x000084040c1b6981 */ /* 0x000ee2000c1e1900 */
[----:B--2---:R-:W-:-:S08]  /*0710*/  @P6 LOP3.LUT R19, R19, R26, RZ, 0x3c, !PT ;  /* 0x0000001a13136212 */ /* 0x004fd000078e3cff */
        /* <DEDUP_REMOVED lines=13> */
[----:B------:R-:W-:Y:S02]  /*07f0*/  @P6 LOP3.LUT R9, R9, R28, RZ, 0x3c, !PT ;  /* 0x0000001c09096212 */ /* 0x000fe400078e3cff */
[----:B------:R-:W-:Y:S02]  /*0800*/  @P0 LOP3.LUT R8, R8, R27, RZ, 0x3c, !PT ;  /* 0x0000001b08080212 */ /* 0x000fe400078e3cff */
[----:B--2---:R-:W-:Y:S02]  /*0810*/  @P0 LOP3.LUT R9, R9, R26, RZ, 0x3c, !PT ;  /* 0x0000001a09090212 */ /* 0x004fe400078e3cff */
[----:B----4-:R-:W-:Y:S02]  /*0820*/  @P0 LOP3.LUT R7, R7, R22, RZ, 0x3c, !PT ;  /* 0x0000001607070212 */ /* 0x010fe400078e3cff */
[----:B---3--:R-:W-:Y:S02]  /*0830*/  @P0 LOP3.LUT R6, R6, R25, RZ, 0x3c, !PT ;  /* 0x0000001906060212 */ /* 0x008fe400078e3cff */
[----:B------:R-:W-:-:S13]  /*0840*/  R2P PR, R24.B1, 0x7f ;  /* 0x0000007f18007804 */ /* 0x000fda0000001000 */
[----:B------:R-:W2:Y:S04]  /*0850*/  @P0 LDG.E R25, desc[UR4][R12.64+0xa4] ;  /* 0x0000a4040c190981 */ /* 0x000ea8000c1e1900 */
[----:B------:R-:W3:Y:S04]  /*0860*/  @P0 LDG.E R22, desc[UR4][R12.64+0xa0] ;  /* 0x0000a0040c160981 */ /* 0x000ee8000c1e1900 */
        /* <DEDUP_REMOVED lines=8> */
[----:B--2---:R-:W-:-:S03]  /*08f0*/  @P0 LOP3.LUT R8, R8, R25, RZ, 0x3c, !PT ;  /* 0x0000001908080212 */ /* 0x004fc600078e3cff */
[----:B------:R-:W2:Y:S01]  /*0900*/  @P1 LDG.E R25, desc[UR4][R12.64+0xc0] ;  /* 0x0000c0040c191981 */ /* 0x000ea2000c1e1900 */
[----:B---3--:R-:W-:Y:S02]  /*0910*/  @P0 LOP3.LUT R9, R9, R22, RZ, 0x3c, !PT ;  /* 0x0000001609090212 */ /* 0x008fe400078e3cff */
[----:B------:R-:W-:Y:S01]  /*0920*/  LOP3.LUT P0, RZ, R24, 0x8000, RZ, 0xc0, !PT ;  /* 0x0000800018ff7812 */ /* 0x000fe2000780c0ff */
[----:B------:R-:W3:Y:S04]  /*0930*/  @P1 LDG.E R22, desc[UR4][R12.64+0xbc] ;  /* 0x0000bc040c161981 */ /* 0x000ee8000c1e1900 */
[----:B------:R-:W3:Y:S01]  /*0940*/  @P1 LDG.E R24, desc[UR4][R12.64+0xc4] ;  /* 0x0000c4040c181981 */ /* 0x000ee2000c1e1900 */
[----:B----4-:R-:W-:-:S03]  /*0950*/  @P1 LOP3.LUT R19, R19, R26, RZ, 0x3c, !PT ;  /* 0x0000001a13131212 */ /* 0x010fc600078e3cff */
        /* <DEDUP_REMOVED lines=8> */
[----:B------:R-:W-:-:S03]  /*09e0*/  @P1 LOP3.LUT R9, R9, R24, RZ, 0x3c, !PT ;  /* 0x0000001809091212 */ /* 0x000fc600078e3cff */
[----:B------:R-:W3:Y:S01]  /*09f0*/  @P3 LDG.E R24, desc[UR4][R12.64+0xdc] ;  /* 0x0000dc040c183981 */ /* 0x000ee2000c1e1900 */
[----:B----4-:R-:W-:-:S03]  /*0a00*/  @P2 LOP3.LUT R19, R19, R26, RZ, 0x3c, !PT ;  /* 0x0000001a13132212 */ /* 0x010fc600078e3cff */
[----:B------:R-:W4:Y:S01]  /*0a10*/  @P4 LDG.E R26, desc[UR4][R12.64+0xf0] ;  /* 0x0000f0040c1a4981 */ /* 0x000f22000c1e1900 */
[----:B--2---:R-:W-:-:S03]  /*0a20*/  @P2 LOP3.LUT R6, R6, R25, RZ, 0x3c, !PT ;  /* 0x0000001906062212 */ /* 0x004fc600078e3cff */
[----:B------:R-:W2:Y:S01]  /*0a30*/  @P3 LDG.E R25, desc[UR4][R12.64+0xe0] ;  /* 0x0000e0040c193981 */ /* 0x000ea2000c1e1900 */
[----:B---3--:R-:W-:-:S03]  /*0a40*/  @P2 LOP3.LUT R7, R7, R22, RZ, 0x3c, !PT ;  /* 0x0000001607072212 */ /* 0x008fc600078e3cff */
[----:B------:R-:W3:Y:S01]  /*0a50*/  @P2 LDG.E R22, desc[UR4][R12.64+0xd8] ;  /* 0x0000d8040c162981 */ /* 0x000ee2000c1e1900 */
[----:B------:R-:W-:-:S03]  /*0a60*/  @P3 LOP3.LUT R19, R19, R24, RZ, 0x3c, !PT ;  /* 0x0000001813133212 */ /* 0x000fc600078e3cff */
[----:B------:R-:W4:Y:S01]  /*0a70*/  @P3 LDG.E R24, desc[UR4][R12.64+0xe4] ;  /* 0x0000e4040c183981 */ /* 0x000f22000c1e1900 */
[----:B--2---:R-:W-:-:S03]  /*0a80*/  @P3 LOP3.LUT R6, R6, R25, RZ, 0x3c, !PT ;  /* 0x0000001906063212 */ /* 0x004fc600078e3cff */
[----:B------:R-:W2:Y:S01]  /*0a90*/  @P3 LDG.E R25, desc[UR4][R12.64+0xe8] ;  /* 0x0000e8040c193981 */ /* 0x000ea2000c1e1900 */
[----:B---3--:R-:W-:-:S03]  /*0aa0*/  @P2 LOP3.LUT R9, R9, R22, RZ, 0x3c, !PT ;  /* 0x0000001609092212 */ /* 0x008fc600078e3cff */
[----:B------:R-:W3:Y:S01]  /*0ab0*/  @P3 LDG.E R22, desc[UR4][R12.64+0xec] ;  /* 0x0000ec040c163981 */ /* 0x000ee2000c1e1900 */
[----:B----4-:R-:W-:-:S03]  /*0ac0*/  @P3 LOP3.LUT R7, R7, R24, RZ, 0x3c, !PT ;  /* 0x0000001807073212 */ /* 0x010fc600078e3cff */
        /* <DEDUP_REMOVED lines=35> */
[----:B------:R-:W-:-:S05]  /*0d00*/  VIADD R23, R23, 0x10 ;  /* 0x0000001017177836 */ /* 0x000fca0000000000 */
[----:B------:R-:W-:Y:S02]  /*0d10*/  ISETP.NE.AND P1, PT, R23, 0x20, PT ;  /* 0x000000201700780c */ /* 0x000fe40003f25270 */
[----:B------:R-:W-:Y:S02]  /*0d20*/  @P0 LOP3.LUT R19, R19, R26, RZ, 0x3c, !PT ;  /* 0x0000001a13130212 */ /* 0x000fe400078e3cff */
[----:B------:R-:W-:Y:S02]  /*0d30*/  @P0 LOP3.LUT R6, R6, R27, RZ, 0x3c, !PT ;  /* 0x0000001b06060212 */ /* 0x000fe400078e3cff */
[----:B--2---:R-:W-:-:S04]  /*0d40*/  @P6 LOP3.LUT R8, R8, R25, RZ, 0x3c, !PT ;  /* 0x0000001908086212 */ /* 0x004fc800078e3cff */
[----:B------:R-:W-:Y:S02]  /*0d50*/  @P0 LOP3.LUT R8, R8, R29, RZ, 0x3c, !PT ;  /* 0x0000001d08080212 */ /* 0x000fe400078e3cff */
[----:B---3--:R-:W-:Y:S02]  /*0d60*/  @P0 LOP3.LUT R7, R7, R22, RZ, 0x3c, !PT ;  /* 0x0000001607070212 */ /* 0x008fe400078e3cff */
[----:B----4-:R-:W-:Y:S01]  /*0d70*/  @P0 LOP3.LUT R9, R9, R24, RZ, 0x3c, !PT ;  /* 0x0000001809090212 */ /* 0x010fe200078e3cff */
[----:B------:R-:W-:Y:S06]  /*0d80*/  @P1 BRA `(.L_x_44) ;  /* 0xfffffff4004c1947 */ /* 0x000fec000383ffff */
[----:B------:R-:W-:-:S05]  /*0d90*/  VIADD R21, R21, 0x1 ;  /* 0x0000000115157836 */ /* 0x000fca0000000000 */
[----:B------:R-:W-:-:S13]  /*0da0*/  ISETP.NE.AND P0, PT, R21, 0x5, PT ;  /* 0x000000051500780c */ /* 0x000fda0003f05270 */
[----:B------:R-:W-:Y:S05]  /*0db0*/  @P0 BRA `(.L_x_45) ;  /* 0xfffffff400300947 */ /* 0x000fea000383ffff */
[----:B------:R0:W-:Y:S01]  /*0dc0*/  STG.E.64 desc[UR4][R4.64+0x8], R6 ;  /* 0x0000080604007986 */ /* 0x0001e2000c101b04 */
[----:B------:R-:W-:-:S03]  /*0dd0*/  VIADD R17, R17, 0x1 ;  /* 0x0000000111117836 */ /* 0x000fc60000000000 */
[----:B------:R0:W-:Y:S02]  /*0de0*/  STG.E.64 desc[UR4][R4.64+0x10], R8 ;  /* 0x0000100804007986 */ /* 0x0001e4000c101b04 */
[----:B------:R-:W-:Y:S02]  /*0df0*/  ISETP.GE.U32.AND P0, PT, R17, R16, PT ;  /* 0x000000101100720c */ /* 0x000fe40003f06070 */
[----:B------:R0:W-:Y:S11]  /*0e00*/  STG.E desc[UR4][R4.64+0x4], R19 ;  /* 0x0000041304007986 */ /* 0x0001f6000c101904 */
[----:B------:R-:W-:Y:S05]  /*0e10*/  @!P0 BRA `(.L_x_46) ;  /* 0xfffffff400088947 */ /* 0x000fea000383ffff */
.L_x_43:
[----:B------:R-:W-:Y:S05]  /*0e20*/  BSYNC.RECONVERGENT B1 ;  /* 0x0000000000017941 */ /* 0x000fea0003800200 */
.L_x_42:
[C---:B------:R-:W-:Y:S01]  /*0e30*/  ISETP.GE.U32.AND P0, PT, R3.reuse, 0x4, PT ;  /* 0x000000040300780c */ /* 0x040fe20003f06070 */
[----:B------:R-:W-:Y:S01]  /*0e40*/  VIADD R14, R14, 0x1 ;  /* 0x000000010e0e7836 */ /* 0x000fe20000000000 */
[--C-:B------:R-:W-:Y:S02]  /*0e50*/  SHF.R.U64 R3, R3, 0x2, R0.reuse ;  /* 0x0000000203037819 */ /* 0x100fe40000001200 */
[----:B------:R-:W-:Y:S02]  /*0e60*/  ISETP.GE.U32.AND.EX P0, PT, R0, RZ, PT, P0 ;  /* 0x000000ff0000720c */ /* 0x000fe40003f06100 */
[----:B------:R-:W-:-:S11]  /*0e70*/  SHF.R.U32.HI R0, RZ, 0x2, R0 ;  /* 0x00000002ff007819 */ /* 0x000fd60000011600 */
[----:B------:R-:W-:Y:S05]  /*0e80*/  @P0 BRA `(.L_x_47) ;  /* 0xfffffff000cc0947 */ /* 0x000fea000383ffff */
.L_x_41:
[----:B------:R-:W-:Y:S05]  /*0e90*/  BSYNC.RECONVERGENT B0 ;  /* 0x0000000000007941 */ /* 0x000fea0003800200 */
.L_x_40:
[----:B------:R-:W-:Y:S01]  /*0ea0*/  BSSY.RECONVERGENT B0, `(.L_x_48) ;  /* 0x00000d1000007945 */ /* 0x000fe20003800200 */
[----:B------:R-:W-:Y:S02]  /*0eb0*/  IMAD.MOV.U32 R0, RZ, RZ, RZ ;  /* 0x000000ffff007224 */ /* 0x000fe400078e00ff */
[----:B0-----:R-:W-:Y:S02]  /*0ec0*/  IMAD.MOV.U32 R3, RZ, RZ, R15 ;  /* 0x000000ffff037224 */ /* 0x001fe400078e000f */
[----:B------:R-:W-:-:S07]  /*0ed0*/  IMAD.MOV.U32 R14, RZ, RZ, RZ ;  /* 0x000000ffff0e7224 */ /* 0x000fce00078e00ff */
.L_x_54:
        /* <DEDUP_REMOVED lines=8> */
.L_x_53:
[----:B0-----:R-:W-:Y:S01]  /*0f60*/  IMAD.MOV.U32 R19, RZ, RZ, RZ ;  /* 0x000000ffff137224 */ /* 0x001fe200078e00ff */
[----:B------:R-:W-:Y:S01]  /*0f70*/  CS2R R8, SRZ ;  /* 0x0000000000087805 */ /* 0x000fe2000001ff00 */
[----:B------:R-:W-:Y:S01]  /*0f80*/  IMAD.MOV.U32 R21, RZ, RZ, RZ ;  /* 0x000000ffff157224 */ /* 0x000fe200078e00ff */
[----:B------:R-:W-:-:S07]  /*0f90*/  CS2R R6, SRZ ;  /* 0x0000000000067805 */ /* 0x000fce000001ff00 */
.L_x_52:
[----:B------:R-:W-:-:S05]  /*0fa0*/  IMAD.WIDE.U32 R12, R21, 0x4, R4 ;  /* 0x00000004150c7825 */ /* 0x000fca00078e0004 */
[----:B------:R0:W5:Y:S01]  /*0fb0*/  LDG.E R18, desc[UR4][R12.64+0x4] ;  /* 0x000004040c127981 */ /* 0x000162000c1e1900 */
[----:B------:R-:W-:Y:S02]  /*0fc0*/  IMAD.SHL.U32 R20, R21, 0x20, RZ ;  /* 0x0000002015147824 */ /* 0x000fe400078e00ff */
[----:B------:R-:W-:-:S07]  /*0fd0*/  IMAD.MOV.U32 R23, RZ, RZ, RZ ;  /* 0x000000ffff177224 */ /* 0x000fce00078e00ff */
.L_x_51:
        /* <DEDUP_REMOVED lines=182> */
.L_x_50:
[----:B------:R-:W-:Y:S05]  /*1b40*/  BSYNC.RECONVERGENT B1 ;  /* 0x0000000000017941 */ /* 0x000fea0003800200 */
.L_x_49:
[C---:B------:R-:W-:Y:S01]  /*1b50*/  ISETP.GT.U32.AND P0, PT, R3.reuse, 0x3, PT ;  /* 0x000000030300780c */ /* 0x040fe20003f04070 */
[----:B------:R-:W-:Y:S01]  /*1b60*/  VIADD R0, R0, 0x1 ;  /* 0x0000000100007836 */ /* 0x000fe20000000000 */
[--C-:B------:R-:W-:Y:S02]  /*1b70*/  SHF.R.U64 R3, R3, 0x2, R14.reuse ;  /* 0x0000000203037819 */ /* 0x100fe4000000120e */
[----:B------:R-:W-:Y:S02]  /*1b80*/  ISETP.GT.U32.AND.EX P0, PT, R14, RZ, PT, P0 ;  /* 0x000000ff0e00720c */ /* 0x000fe40003f04100 */
[----:B------:R-:W-:-:S11]  /*1b90*/  SHF.R.U32.HI R14, RZ, 0x2, R14 ;  /* 0x00000002ff0e7819 */ /* 0x000fd6000001160e */
[----:B------:R-:W-:Y:S05]  /*1ba0*/  @P0 BRA `(.L_x_54) ;  /* 0xfffffff000cc0947 */ /* 0x000fea000383ffff */
[----:B------:R-:W-:Y:S05]  /*1bb0*/  BSYNC.RECONVERGENT B0 ;  /* 0x0000000000007941 */ /* 0x000fea0003800200 */
.L_x_48:
[----:B------:R-:W-:Y:S01]  /*1bc0*/  IMAD R15, R15, 0x587c5, R2 ;  /* 0x000587c50f0f7824 */ /* 0x000fe200078e0202 */
[----:B------:R-:W-:Y:S04]  /*1bd0*/  STG.E.64 desc[UR4][R4.64+0x18], RZ ;  /* 0x000018ff04007986 */ /* 0x000fe8000c101b04 */
[----:B------:R-:W-:Y:S04]  /*1be0*/  STG.E desc[UR4][R4.64+0x20], RZ ;  /* 0x000020ff04007986 */ /* 0x000fe8000c101904 */
[----:B------:R-:W-:Y:S04]  /*1bf0*/  STG.E.64 desc[UR4][R4.64+0x28], RZ ;  /* 0x000028ff04007986 */ /* 0x000fe8000c101b04 */
[----:B------:R-:W-:Y:S01]  /*1c00*/  STG.E desc[UR4][R4.64], R15 ;  /* 0x0000000f04007986 */ /* 0x000fe2000c101904 */
[----:B------:R-:W-:Y:S05]  /*1c10*/  EXIT ;  /* 0x000000000000794d */ /* 0x000fea0003800000 */
.L_x_55:
        /* <DEDUP_REMOVED lines=14> */
.L_x_587:


//--------------------- .text._Z12computeLocalPiiS_ --------------------------
	.section	.text._Z12computeLocalPiiS_,"ax",@progbits
	.align	128
        .global         _Z12computeLocalPiiS_
        .type           _Z12computeLocalPiiS_,@function
        .size           _Z12computeLocalPiiS_,(.L_x_588 - _Z12computeLocalPiiS_)
        .other          _Z12computeLocalPiiS_,@"STO_CUDA_ENTRY STV_DEFAULT"
_Z12computeLocalPiiS_:
.text._Z12computeLocalPiiS_:
[----:B------:R-:W-:Y:S01]  /*0000*/  LDC R1, c[0x0][0x37c] ;  /* 0x0000df00ff017b82 */ /* 0x000fe20000000800 */
[----:B------:R-:W0:Y:S07]  /*0010*/  S2R R7, SR_TID.X ;  /* 0x0000000000077919 */ /* 0x000e2e0000002100 */
[----:B------:R-:W1:Y:S01]  /*0020*/  LDC R0, c[0x0][0x388] ;  /* 0x0000e200ff007b82 */ /* 0x000e620000000800 */
[----:B------:R-:W2:Y:S07]  /*0030*/  LDCU.64 UR4, c[0x0][0x358] ;  /* 0x00006b00ff0477ac */ /* 0x000eae0008000a00 */
[----:B------:R-:W0:Y:S08]  /*0040*/  S2UR UR6, SR_CTAID.X ;  /* 0x00000000000679c3 */ /* 0x000e300000002500 */
[----:B------:R-:W3:Y:S01]  /*0050*/  LDC.64 R2, c[0x0][0x380] ;  /* 0x0000e000ff027b82 */ /* 0x000ee20000000a00 */
[----:B-1----:R-:W-:-:S05]  /*0060*/  IADD3 R0, PT, PT, R0, -0x1, RZ ;  /* 0xffffffff00007810 */ /* 0x002fca0007ffe0ff */
[----:B0-----:R-:W-:-:S05]  /*0070*/  IMAD R7, R0, UR6, R7 ;  /* 0x0000000600077c24 */ /* 0x001fca000f8e0207 */
[----:B------:R-:W-:-:S05]  /*0080*/  IADD3 R5, PT, PT, R7, UR6, RZ ;  /* 0x0000000607057c10 */ /* 0x000fca000fffe0ff */
[----:B---3--:R-:W-:Y:S02]  /*0090*/  IMAD.WIDE R2, R5, 0x4, R2 ;  /* 0x0000000405027825 */ /* 0x008fe400078e0202 */
[----:B------:R-:W0:Y:S03]  /*00a0*/  LDC.64 R4, c[0x0][0x390] ;  /* 0x0000e400ff047b82 */ /* 0x000e260000000a00 */
[----:B--2---:R-:W2:Y:S04]  /*00b0*/  LDG.E R0, desc[UR4][R2.64+0x4] ;  /* 0x0000040402007981 */ /* 0x004ea8000c1e1900 */
[----:B------:R-:W2:Y:S01]  /*00c0*/  LDG.E R9, desc[UR4][R2.64] ;  /* 0x0000000402097981 */ /* 0x000ea2000c1e1900 */
[----:B0-----:R-:W-:Y:S01]  /*00d0*/  IMAD.WIDE R4, R7, 0x4, R4 ;  /* 0x0000000407047825 */ /* 0x001fe200078e0204 */
[----:B--2---:R-:W-:-:S05]  /*00e0*/  IADD3 R9, PT, PT, R0, -R9, RZ ;  /* 0x8000000900097210 */ /* 0x004fca0007ffe0ff */
[----:B------:R-:W-:Y:S01]  /*00f0*/  STG.E desc[UR4][R4.64], R9 ;  /* 0x0000000904007986 */ /* 0x000fe2000c101904 */
[----:B------:R-:W-:Y:S05]  /*0100*/  EXIT ;  /* 0x000000000000794d */ /* 0x000fea0003800000 */
.L_x_56:
        /* <DEDUP_REMOVED lines=15> */
.L_x_588:


//--------------------- .text._Z15computeVelocityPdiiS_dii --------------------------
	.section	.text._Z15computeVelocityPdiiS_dii,"ax",@progbits
	.align	128
        .global         _Z15computeVelocityPdiiS_dii
        .type           _Z15computeVelocityPdiiS_dii,@function
        .size           _Z15computeVelocityPdiiS_dii,(.L_x_589 - _Z15computeVelocityPdiiS_dii)
        .other          _Z15computeVelocityPdiiS_dii,@"STO_CUDA_ENTRY STV_DEFAULT"
_Z15computeVelocityPdiiS_dii:
.text._Z15computeVelocityPdiiS_dii:
[----:B------:R-:W-:Y:S01]  /*0000*/  LDC R1, c[0x0][0x37c] ;  /* 0x0000df00ff017b82 */ /* 0x000fe20000000800 */
[----:B------:R-:W0:Y:S01]  /*0010*/  S2R R0, SR_TID.X ;  /* 0x0000000000007919 */ /* 0x000e220000002100 */
[----:B------:R-:W1:Y:S01]  /*0020*/  LDCU UR4, c[0x0][0x388] ;  /* 0x00007100ff0477ac */ /* 0x000e620008000800 */
[----:B------:R-:W-:Y:S01]  /*0030*/  CS2R R2, SRZ ;  /* 0x0000000000027805 */ /* 0x000fe2000001ff00 */
[----:B------:R-:W2:Y:S01]  /*0040*/  LDCU.64 UR8, c[0x0][0x358] ;  /* 0x00006b00ff0877ac */ /* 0x000ea20008000a00 */
[----:B-1----:R-:W-:Y:S02]  /*0050*/  UISETP.GE.AND UP0, UPT, UR4, 0x1, UPT ;  /* 0x000000010400788c */ /* 0x002fe4000bf06270 */
[----:B0-----:R-:W-:-:S07]  /*0060*/  IMAD R10, R0, UR4, RZ ;  /* 0x00000004000a7c24 */ /* 0x001fce000f8e02ff */
[----:B--2---:R-:W-:Y:S05]  /*0070*/  BRA.U !UP0, `(.L_x_57) ;  /* 0x0000000108507547 */ /* 0x004fea000b800000 */
[----:B------:R-:W0:Y:S01]  /*0080*/  LDC R8, c[0x0][0x38c] ;  /* 0x0000e300ff087b82 */ /* 0x000e220000000800 */
[----:B------:R-:W-:Y:S01]  /*0090*/  HFMA2 R9, -RZ, RZ, 0, 0 ;  /* 0x00000000ff097431 */ /* 0x000fe200000001ff */
[----:B------:R-:W-:Y:S01]  /*00a0*/  BSSY.RECONVERGENT B0, `(.L_x_57) ;  /* 0x0000011000007945 */ /* 0x000fe20003800200 */
[----:B------:R-:W1:Y:S05]  /*00b0*/  LDCU UR6, c[0x0][0x388] ;  /* 0x00007100ff0677ac */ /* 0x000e6a0008000800 */
[----:B------:R-:W2:Y:S02]  /*00c0*/  LDC.64 R6, c[0x0][0x380] ;  /* 0x0000e000ff067b82 */ /* 0x000ea40000000a00 */
.L_x_59:
[----:B0-----:R-:W-:-:S04]  /*00d0*/  IMAD R5, R10, R8, R9 ;  /* 0x000000080a057224 */ /* 0x001fc800078e0209 */
[----:B--2---:R-:W-:-:S06]  /*00e0*/  IMAD.WIDE R4, R5, 0x8, R6 ;  /* 0x0000000805047825 */ /* 0x004fcc00078e0206 */
[----:B------:R-:W2:Y:S02]  /*00f0*/  LDG.E.64 R4, desc[UR8][R4.64] ;  /* 0x0000000804047981 */ /* 0x000ea4000c1e1b00 */
[----:B--2---:R-:W-:-:S14]  /*0100*/  DSETP.GE.AND P0, PT, R4, -55, PT ;  /* 0xc04b80000400742a */ /* 0x004fdc0003f06000 */
[----:B------:R-:W-:Y:S05]  /*0110*/  @P0 BRA `(.L_x_58) ;  /* 0x0000000000100947 */ /* 0x000fea0003800000 */
[----:B------:R-:W-:-:S04]  /*0120*/  IADD3 R9, PT, PT, R9, 0x1, RZ ;  /* 0x0000000109097810 */ /* 0x000fc80007ffe0ff */
[----:B-1----:R-:W-:-:S13]  /*0130*/  ISETP.NE.AND P0, PT, R9, UR6, PT ;  /* 0x0000000609007c0c */ /* 0x002fda000bf05270 */
[----:B------:R-:W-:Y:S05]  /*0140*/  @P0 BRA `(.L_x_59) ;  /* 0xfffffffc00e00947 */ /* 0x000fea000383ffff */
[----:B------:R-:W-:Y:S05]  /*0150*/  BRA `(.L_x_60) ;  /* 0x0000000000147947 */ /* 0x000fea0003800000 */
.L_x_58:
[----:B------:R-:W-:Y:S01]  /*0160*/  IADD3 R2, PT, PT, -R10, RZ, RZ ;  /* 0x000000ff0a027210 */ /* 0x000fe20007ffe1ff */
[----:B------:R-:W0:Y:S04]  /*0170*/  LDCU.64 UR4, c[0x0][0x398] ;  /* 0x00007300ff0477ac */ /* 0x000e280008000a00 */
[----:B------:R-:W-:-:S04]  /*0180*/  IMAD R9, R8, R2, R9 ;  /* 0x0000000208097224 */ /* 0x000fc800078e0209 */
[----:B------:R-:W0:Y:S02]  /*0190*/  I2F.F64 R2, R9 ;  /* 0x0000000900027312 */ /* 0x000e240000201c00 */
[----:B0-----:R-:W-:-:S11]  /*01a0*/  DMUL R2, R2, UR4 ;  /* 0x0000000402027c28 */ /* 0x001fd60008000000 */
.L_x_60:
[----:B-1----:R-:W-:Y:S05]  /*01b0*/  BSYNC.RECONVERGENT B0 ;  /* 0x0000000000007941 */ /* 0x002fea0003800200 */
.L_x_57:
[----:B------:R-:W0:Y:S01]  /*01c0*/  LDCU.64 UR6, c[0x0][0x388] ;  /* 0x00007100ff0677ac */ /* 0x000e220008000a00 */
[----:B------:R-:W-:Y:S01]  /*01d0*/  CS2R R4, SRZ ;  /* 0x0000000000047805 */ /* 0x000fe2000001ff00 */
[----:B0-----:R-:W-:-:S09]  /*01e0*/  UISETP.GE.AND UP0, UPT, UR6, 0x1, UPT ;  /* 0x000000010600788c */ /* 0x001fd2000bf06270 */
[----:B------:R-:W-:Y:S05]  /*01f0*/  BRA.U !UP0, `(.L_x_61) ;  /* 0x0000000108587547 */ /* 0x000fea000b800000 */
[----:B------:R-:W0:Y:S01]  /*0200*/  LDC R13, c[0x0][0x38c] ;  /* 0x0000e300ff0d7b82 */ /* 0x000e220000000800 */
[----:B------:R-:W-:Y:S01]  /*0210*/  UIADD3 UR4, UPT, UPT, UR7, -0x1, URZ ;  /* 0xffffffff07047890 */ /* 0x000fe2000fffe0ff */
[----:B------:R-:W-:Y:S01]  /*0220*/  BSSY.RECONVERGENT B0, `(.L_x_61) ;  /* 0x0000013000007945 */ /* 0x000fe20003800200 */
[----:B------:R-:W-:Y:S02]  /*0230*/  UIMAD UR5, UR6, UR7, URZ ;  /* 0x00000007060572a4 */ /* 0x000fe4000f8e02ff */
[----:B------:R-:W-:-:S03]  /*0240*/  UIMAD UR4, UR4, UR6, URZ ;  /* 0x00000006040472a4 */ /* 0x000fc6000f8e02ff */
[----:B------:R-:W1:Y:S03]  /*0250*/  LDC.64 R8, c[0x0][0x380] ;  /* 0x0000e000ff087b82 */ /* 0x000e660000000a00 */
[----:B------:R-:W-:-:S07]  /*0260*/  MOV R11, UR4 ;  /* 0x00000004000b7c02 */ /* 0x000fce0008000f00 */
.L_x_63:
[----:B0-----:R-:W-:-:S04]  /*0270*/  IMAD R7, R10, R13, R11 ;  /* 0x0000000d0a077224 */ /* 0x001fc800078e020b */
[----:B-1----:R-:W-:-:S06]  /*0280*/  IMAD.WIDE R6, R7, 0x8, R8 ;  /* 0x0000000807067825 */ /* 0x002fcc00078e0208 */
[----:B------:R-:W2:Y:S02]  /*0290*/  LDG.E.64 R6, desc[UR8][R6.64] ;  /* 0x0000000806067981 */ /* 0x000ea4000c1e1b00 */
[----:B--2---:R-:W-:-:S14]  /*02a0*/  DSETP.GE.AND P0, PT, R6, -55, PT ;  /* 0xc04b80000600742a */ /* 0x004fdc0003f06000 */
[----:B------:R-:W-:Y:S05]  /*02b0*/  @P0 BRA `(.L_x_62) ;  /* 0x0000000000100947 */ /* 0x000fea0003800000 */
[----:B------:R-:W-:-:S04]  /*02c0*/  IADD3 R11, PT, PT, R11, 0x1, RZ ;  /* 0x000000010b0b7810 */ /* 0x000fc80007ffe0ff */
[----:B------:R-:W-:-:S13]  /*02d0*/  ISETP.GE.AND P0, PT, R11, UR5, PT ;  /* 0x000000050b007c0c */ /* 0x000fda000bf06270 */
[----:B------:R-:W-:Y:S05]  /*02e0*/  @!P0 BRA `(.L_x_63) ;  /* 0xfffffffc00e08947 */ /* 0x000fea000383ffff */
[----:B------:R-:W-:Y:S05]  /*02f0*/  BRA `(.L_x_64) ;  /* 0x0000000000147947 */ /* 0x000fea0003800000 */
.L_x_62:
[----:B------:R-:W-:Y:S01]  /*0300*/  IMAD R10, R10, R13, UR4 ;  /* 0x000000040a0a7e24 */ /* 0x000fe2000f8e020d */
[----:B------:R-:W0:Y:S04]  /*0310*/  LDCU.64 UR6, c[0x0][0x398] ;  /* 0x00007300ff0677ac */ /* 0x000e280008000a00 */
[----:B------:R-:W-:-:S04]  /*0320*/  IADD3 R10, PT, PT, -R10, R11, RZ ;  /* 0x0000000b0a0a7210 */ /* 0x000fc80007ffe1ff */
[----:B------:R-:W0:Y:S02]  /*0330*/  I2F.F64 R4, R10 ;  /* 0x0000000a00047312 */ /* 0x000e240000201c00 */
[----:B0-----:R-:W-:-:S11]  /*0340*/  DMUL R4, R4, UR6 ;  /* 0x0000000604047c28 */ /* 0x001fd60008000000 */
.L_x_64:
[----:B------:R-:W-:Y:S05]  /*0350*/  BSYNC.RECONVERGENT B0 ;  /* 0x0000000000007941 */ /* 0x000fea0003800200 */
.L_x_61:
[----:B------:R-:W0:Y:S01]  /*0360*/  LDC.64 R6, c[0x0][0x390] ;  /* 0x0000e400ff067b82 */ /* 0x000e220000000a00 */
[----:B------:R-:W-:Y:S01]  /*0370*/  DADD R2, R4, -R2 ;  /* 0x0000000004027229 */ /* 0x000fe20000000802 */
[----:B0-----:R-:W-:-:S06]  /*0380*/  IMAD.WIDE.U32 R4, R0, 0x8, R6 ;  /* 0x0000000800047825 */ /* 0x001fcc00078e0006 */
[----:B------:R-:W-:Y:S01]  /*0390*/  STG.E.64 desc[UR8][R4.64], R2 ;  /* 0x0000000204007986 */ /* 0x000fe2000c101b08 */
[----:B------:R-:W-:Y:S05]  /*03a0*/  EXIT ;  /* 0x000000000000794d */ /* 0x000fea0003800000 */
.L_x_65:
        /* <DEDUP_REMOVED lines=13> */
.L_x_589:


//--------------------- .text._Z14update_voltagePdS_ii --------------------------
	.section	.text._Z14update_voltagePdS_ii,"ax",@progbits
	.align	128
        .global         _Z14update_voltagePdS_ii
        .type           _Z14update_voltagePdS_ii,@function
        .size           _Z14update_voltagePdS_ii,(.L_x_590 - _Z14update_voltagePdS_ii)
        .other          _Z14update_voltagePdS_ii,@"STO_CUDA_ENTRY STV_DEFAULT"
_Z14update_voltagePdS_ii:
.text._Z14update_voltagePdS_ii:
[----:B------:R-:W-:Y:S08]  /*0000*/  LDC R1, c[0x0][0x37c] ;  /* 0x0000df00ff017b82 */ /* 0x000ff00000000800 */
[----:B------:R-:W0:Y:S02]  /*0010*/  LDC R0, c[0x0][0x394] ;  /* 0x0000e500ff007b82 */ /* 0x000e240000000800 */
[----:B0-----:R-:W-:-:S13]  /*0020*/  ISETP.GE.AND P0, PT, R0, 0x1, PT ;  /* 0x000000010000780c */ /* 0x001fda0003f06270 */
[----:B------:R-:W-:Y:S05]  /*0030*/  @!P0 EXIT ;  /* 0x000000000000894d */ /* 0x000fea0003800000 */
[----:B------:R-:W0:Y:S01]  /*0040*/  S2R R5, SR_TID.X ;  /* 0x0000000000057919 */ /* 0x000e220000002100 */
[----:B------:R-:W1:Y:S01]  /*0050*/  S2UR UR6, SR_CTAID.X ;  /* 0x00000000000679c3 */ /* 0x000e620000002500 */
[----:B------:R-:W2:Y:S01]  /*0060*/  LDCU.64 UR4, c[0x0][0x358] ;  /* 0x00006b00ff0477ac */ /* 0x000ea20008000a00 */
[----:B------:R-:W-:Y:S06]  /*0070*/  BSSY.RECONVERGENT B0, `(.L_x_66) ;  /* 0x000001b000007945 */ /* 0x000fec0003800200 */
[----:B------:R-:W1:Y:S01]  /*0080*/  LDC R6, c[0x0][0x390] ;  /* 0x0000e400ff067b82 */ /* 0x000e620000000800 */
[----:B0-----:R-:W-:-:S05]  /*0090*/  IMAD R5, R5, R0, RZ ;  /* 0x0000000005057224 */ /* 0x001fca00078e02ff */
[----:B------:R-:W-:-:S04]  /*00a0*/  IADD3 R0, PT, PT, R5, R0, RZ ;  /* 0x0000000005007210 */ /* 0x000fc80007ffe0ff */
[----:B------:R-:W-:-:S05]  /*00b0*/  VIADDMNMX R2, R5, 0x1, R0, !PT ;  /* 0x0000000105027846 */ /* 0x000fca0007800100 */
[----:B------:R-:W-:Y:S01]  /*00c0*/  IMAD.IADD R3, R2, 0x1, -R5 ;  /* 0x0000000102037824 */ /* 0x000fe200078e0a05 */
[----:B------:R-:W-:-:S04]  /*00d0*/  IADD3 R2, PT, PT, R5, -R2, RZ ;  /* 0x8000000205027210 */ /* 0x000fc80007ffe0ff */
[----:B------:R-:W-:Y:S01]  /*00e0*/  LOP3.LUT P1, R4, R3, 0x3, RZ, 0xc0, !PT ;  /* 0x0000000303047812 */ /* 0x000fe2000782c0ff */
[----:B------:R-:W-:Y:S01]  /*00f0*/  IMAD.MOV.U32 R3, RZ, RZ, R5 ;  /* 0x000000ffff037224 */ /* 0x000fe200078e0005 */
[----:B------:R-:W-:Y:S01]  /*0100*/  ISETP.GT.U32.AND P0, PT, R2, -0x4, PT ;  /* 0xfffffffc0200780c */ /* 0x000fe20003f04070 */
[----:B-1----:R-:W-:-:S10]  /*0110*/  IMAD R2, R6, UR6, RZ ;  /* 0x0000000606027c24 */ /* 0x002fd4000f8e02ff */
[----:B--2---:R-:W-:Y:S05]  /*0120*/  @!P1 BRA `(.L_x_67) ;  /* 0x00000000003c9947 */ /* 0x004fea0003800000 */
[----:B------:R-:W0:Y:S01]  /*0130*/  LDC.64 R8, c[0x0][0x380] ;  /* 0x0000e000ff087b82 */ /* 0x000e220000000a00 */
[C---:B------:R-:W-:Y:S01]  /*0140*/  IADD3 R3, PT, PT, R5.reuse, R4, RZ ;  /* 0x0000000405037210 */ /* 0x040fe20007ffe0ff */
[----:B------:R-:W-:Y:S01]  /*0150*/  IMAD.MOV R12, RZ, RZ, -R4 ;  /* 0x000000ffff0c7224 */ /* 0x000fe200078e0a04 */
[----:B------:R-:W-:Y:S01]  /*0160*/  IADD3 R15, PT, PT, R5, R2, RZ ;  /* 0x00000002050f7210 */ /* 0x000fe20007ffe0ff */
[----:B------:R-:W-:-:S04]  /*0170*/  IMAD R13, R2, 0x13, R5 ;  /* 0x00000013020d7824 */ /* 0x000fc800078e0205 */
[----:B------:R-:W1:Y:S03]  /*0180*/  LDC.64 R10, c[0x0][0x388] ;  /* 0x0000e200ff0a7b82 */ /* 0x000e660000000a00 */
.L_x_68:
[----:B-12---:R-:W-:-:S06]  /*0190*/  IMAD.WIDE R6, R15, 0x8, R10 ;  /* 0x000000080f067825 */ /* 0x006fcc00078e020a */
[----:B------:R-:W2:Y:S01]  /*01a0*/  LDG.E.64 R6, desc[UR4][R6.64] ;  /* 0x0000000406067981 */ /* 0x000ea2000c1e1b00 */
[C---:B0-----:R-:W-:Y:S01]  /*01b0*/  IMAD.WIDE R4, R13.reuse, 0x8, R8 ;  /* 0x000000080d047825 */ /* 0x041fe200078e0208 */
[----:B------:R-:W-:-:S03]  /*01c0*/  IADD3 R13, PT, PT, R13, 0x1, RZ ;  /* 0x000000010d0d7810 */ /* 0x000fc60007ffe0ff */
[----:B------:R-:W-:Y:S02]  /*01d0*/  VIADD R12, R12, 0x1 ;  /* 0x000000010c0c7836 */ /* 0x000fe40000000000 */
[----:B------:R-:W-:-:S03]  /*01e0*/  VIADD R15, R15, 0x1 ;  /* 0x000000010f0f7836 */ /* 0x000fc60000000000 */
[----:B------:R-:W-:Y:S01]  /*01f0*/  ISETP.NE.AND P1, PT, R12, RZ, PT ;  /* 0x000000ff0c00720c */ /* 0x000fe20003f25270 */
[----:B--2---:R2:W-:-:S12]  /*0200*/  STG.E.64 desc[UR4][R4.64], R6 ;  /* 0x0000000604007986 */ /* 0x0045d8000c101b04 */
[----:B------:R-:W-:Y:S05]  /*0210*/  @P1 BRA `(.L_x_68) ;  /* 0xfffffffc00dc1947 */ /* 0x000fea000383ffff */
.L_x_67:
[----:B------:R-:W-:Y:S05]  /*0220*/  BSYNC.RECONVERGENT B0 ;  /* 0x0000000000007941 */ /* 0x000fea0003800200 */
.L_x_66:
[----:B------:R-:W-:Y:S05]  /*0230*/  @P0 EXIT ;  /* 0x000000000000094d */ /* 0x000fea0003800000 */
[C---:B------:R-:W-:Y:S01]  /*0240*/  IMAD R17, R2.reuse, 0x13, R3 ;  /* 0x0000001302117824 */ /* 0x040fe200078e0203 */
[----:B------:R-:W-:-:S07]  /*0250*/  IADD3 R19, PT, PT, R2, R3, RZ ;  /* 0x0000000302137210 */ /* 0x000fce0007ffe0ff */
.L_x_69:
[----:B0-2---:R-:W0:Y:S08]  /*0260*/  LDC.64 R4, c[0x0][0x388] ;  /* 0x0000e200ff047b82 */ /* 0x005e300000000a00 */
[----:B------:R-:W1:Y:S01]  /*0270*/  LDC.64 R8, c[0x0][0x380] ;  /* 0x0000e000ff087b82 */ /* 0x000e620000000a00 */
[----:B0-----:R-:W-:-:S05]  /*0280*/  IMAD.WIDE R4, R19, 0x8, R4 ;  /* 0x0000000813047825 */ /* 0x001fca00078e0204 */
[----:B------:R-:W2:Y:S01]  /*0290*/  LDG.E.64 R6, desc[UR4][R4.64] ;  /* 0x0000000404067981 */ /* 0x000ea2000c1e1b00 */
[----:B-1----:R-:W-:-:S05]  /*02a0*/  IMAD.WIDE R8, R17, 0x8, R8 ;  /* 0x0000000811087825 */ /* 0x002fca00078e0208 */
[----:B--2---:R0:W-:Y:S04]  /*02b0*/  STG.E.64 desc[UR4][R8.64], R6 ;  /* 0x0000000608007986 */ /* 0x0041e8000c101b04 */
[----:B------:R-:W2:Y:S04]  /*02c0*/  LDG.E.64 R10, desc[UR4][R4.64+0x8] ;  /* 0x00000804040a7981 */ /* 0x000ea8000c1e1b00 */
[----:B--2---:R0:W-:Y:S04]  /*02d0*/  STG.E.64 desc[UR4][R8.64+0x8], R10 ;  /* 0x0000080a08007986 */ /* 0x0041e8000c101b04 */
[----:B------:R-:W2:Y:S04]  /*02e0*/  LDG.E.64 R12, desc[UR4][R4.64+0x10] ;  /* 0x00001004040c7981 */ /* 0x000ea8000c1e1b00 */
[----:B--2---:R0:W-:Y:S04]  /*02f0*/  STG.E.64 desc[UR4][R8.64+0x10], R12 ;  /* 0x0000100c08007986 */ /* 0x0041e8000c101b04 */
[----:B------:R-:W2:Y:S01]  /*0300*/  LDG.E.64 R14, desc[UR4][R4.64+0x18] ;  /* 0x00001804040e7981 */ /* 0x000ea2000c1e1b00 */
[----:B------:R-:W-:Y:S01]  /*0310*/  VIADD R3, R3, 0x4 ;  /* 0x0000000403037836 */ /* 0x000fe20000000000 */
[----:B------:R-:W-:-:S02]  /*0320*/  IADD3 R19, PT, PT, R19, 0x4, RZ ;  /* 0x0000000413137810 */ /* 0x000fc40007ffe0ff */
[----:B------:R-:W-:Y:S02]  /*0330*/  IADD3 R17, PT, PT, R17, 0x4, RZ ;  /* 0x0000000411117810 */ /* 0x000fe40007ffe0ff */
[----:B------:R-:W-:Y:S01]  /*0340*/  ISETP.GE.AND P0, PT, R3, R0, PT ;  /* 0x000000000300720c */ /* 0x000fe20003f06270 */
[----:B--2---:R0:W-:-:S12]  /*0350*/  STG.E.64 desc[UR4][R8.64+0x18], R14 ;  /* 0x0000180e08007986 */ /* 0x0041d8000c101b04 */
[----:B------:R-:W-:Y:S05]  /*0360*/  @!P0 BRA `(.L_x_69) ;  /* 0xfffffffc00bc8947 */ /* 0x000fea000383ffff */
[----:B------:R-:W-:Y:S05]  /*0370*/  EXIT ;  /* 0x000000000000794d */ /* 0x000fea0003800000 */
.L_x_70:
        /* <DEDUP_REMOVED lines=16> */
.L_x_590:


//--------------------- .text._Z15compute_voltagePdS_S_dS_iiiiiddiibPii --------------------------
	.section	.text._Z15compute_voltagePdS_S_dS_iiiiiddiibPii,"ax",@progbits
	.align	128
        .global         _Z15compute_voltagePdS_S_dS_iiiiiddiibPii
        .type           _Z15compute_voltagePdS_S_dS_iiiiiddiibPii,@function
        .size           _Z15compute_voltagePdS_S_dS_iiiiiddiibPii,(.L_x_579 - _Z15compute_voltagePdS_S_dS_iiiiiddiibPii)
        .other          _Z15compute_voltagePdS_S_dS_iiiiiddiibPii,@"STO_CUDA_ENTRY STV_DEFAULT"
_Z15compute_voltagePdS_S_dS_iiiiiddiibPii:
.text._Z15compute_voltagePdS_S_dS_iiiiiddiibPii:
[----:B------:R-:W-:Y:S08]  /*0000*/  LDC R1, c[0x0][0x37c] ;  /* 0x0000df00ff017b82 */ /* 0x000ff00000000800 */
[----:B------:R-:W0:Y:S01]  /*0010*/  LDC R3, c[0x0][0x3d4] ;  /* 0x0000f500ff037b82 */ /* 0x000e220000000800 */
[----:B------:R-:W1:Y:S01]  /*0020*/  LDCU UR5, c[0x0][0x3b0] ;  /* 0x00007600ff0577ac */ /* 0x000e620008000800 */
[----:B0-----:R-:W-:-:S13]  /*0030*/  ISETP.GE.AND P0, PT, R3, 0x1, PT ;  /* 0x000000010300780c */ /* 0x001fda0003f06270 */
[----:B-1----:R-:W-:Y:S05]  /*0040*/  @!P0 EXIT ;  /* 0x000000000000894d */ /* 0x002fea0003800000 */
[----:B------:R-:W0:Y:S01]  /*0050*/  S2R R2, SR_TID.X ;  /* 0x0000000000027919 */ /* 0x000e220000002100 */
[----:B------:R-:W1:Y:S01]  /*0060*/  S2UR UR4, SR_CTAID.X ;  /* 0x00000000000479c3 */ /* 0x000e620000002500 */
[----:B------:R-:W2:Y:S07]  /*0070*/  LDCU UR6, c[0x0][0x3ac] ;  /* 0x00007580ff0677ac */ /* 0x000eae0008000800 */
[----:B------:R-:W3:Y:S08]  /*0080*/  LDC R5, c[0x0][0x3b4] ;  /* 0x0000ed00ff057b82 */ /* 0x000ef00000000800 */
[----:B------:R-:W4:Y:S01]  /*0090*/  LDC.64 R18, c[0x0][0x3a0] ;  /* 0x0000e800ff127b82 */ /* 0x000f220000000a00 */
[----:B--2---:R-:W-:-:S04]  /*00a0*/  UIMAD UR5, UR5, UR6, URZ ;  /* 0x00000006050572a4 */ /* 0x004fc8000f8e02ff */
[----:B-1----:R-:W-:-:S06]  /*00b0*/  UIMAD UR7, UR5, UR4, URZ ;  /* 0x00000004050772a4 */ /* 0x002fcc000f8e02ff */
[C---:B0-----:R-:W-:Y:S02]  /*00c0*/  VIADD R0, R2.reuse, UR7 ;  /* 0x0000000702007c36 */ /* 0x041fe40008000000 */
[----:B------:R-:W-:Y:S02]  /*00d0*/  IMAD R10, R2, R3, RZ ;  /* 0x00000003020a7224 */ /* 0x000fe400078e02ff */
[CC--:B---3--:R-:W-:Y:S02]  /*00e0*/  IMAD R21, R0.reuse, R5.reuse, 0xf ;  /* 0x0000000f00157424 */ /* 0x0c8fe400078e0205 */
[----:B------:R-:W-:Y:S01]  /*00f0*/  IMAD R5, R0, R5, 0x10 ;  /* 0x0000001000057424 */ /* 0x000fe200078e0205 */
[----:B------:R-:W-:Y:S01]  /*0100*/  MOV R0, 0x150 ;  /* 0x0000015000007802 */ /* 0x000fe20000000f00 */
[----:B------:R-:W-:Y:S02]  /*0110*/  IMAD.IADD R3, R10, 0x1, R3 ;  /* 0x000000010a037824 */ /* 0x000fe400078e0203 */
[----:B----4-:R-:W-:-:S04]  /*0120*/  IMAD.WIDE.U32 R20, R21, 0x8, R18 ;  /* 0x0000000815147825 */ /* 0x010fc800078e0012 */
[----:B------:R-:W-:-:S07]  /*0130*/  IMAD.WIDE.U32 R18, R5, 0x8, R18 ;  /* 0x0000000805127825 */ /* 0x000fce00078e0012 */
[----:B------:R-:W-:Y:S05]  /*0140*/  CALL.REL.NOINC `($_Z15compute_voltagePdS_S_dS_iiiiiddiibPii$__internal_accurate_pow) ;  /* 0x0000004000507944 */ /* 0x000fea0003c00000 */
[----:B------:R-:W0:Y:S01]  /*0150*/  LDC R23, c[0x0][0x3d0] ;  /* 0x0000f400ff177b82 */ /* 0x000e220000000800 */
[----:B------:R-:W1:Y:S01]  /*0160*/  LDCU UR6, c[0x0][0x39c] ;  /* 0x00007380ff0677ac */ /* 0x000e620008000800 */
[----:B------:R-:W-:Y:S01]  /*0170*/  IMAD.MOV.U32 R8, RZ, RZ, 0x1 ;  /* 0x00000001ff087424 */ /* 0x000fe200078e00ff */
[----:B------:R-:W2:Y:S05]  /*0180*/  LDCU.64 UR8, c[0x0][0x3c0] ;  /* 0x00007800ff0877ac */ /* 0x000eaa0008000a00 */
[----:B------:R-:W3:Y:S08]  /*0190*/  LDC.64 R4, c[0x0][0x398] ;  /* 0x0000e600ff047b82 */ /* 0x000ef00000000a00 */
[----:B------:R-:W4:Y:S01]  /*01a0*/  LDC R16, c[0x0][0x3b8] ;  /* 0x0000ee00ff107b82 */ /* 0x000f220000000800 */
[----:B-1----:R-:W3:Y:S01]  /*01b0*/  MUFU.RCP64H R9, UR6 ;  /* 0x0000000600097d08 */ /* 0x002ee20008001800 */
[----:B0-----:R-:W-:-:S07]  /*01c0*/  IABS R11, R23 ;  /* 0x00000017000b7213 */ /* 0x001fce0000000000 */
[----:B------:R-:W0:Y:S01]  /*01d0*/  I2F.RP R0, R11 ;  /* 0x0000000b00007306 */ /* 0x000e220000209400 */
[----:B---3--:R-:W-:Y:S01]  /*01e0*/  DFMA R12, R8, -R4, 1 ;  /* 0x3ff00000080c742b */ /* 0x008fe20000000804 */
[----:B----4-:R-:W-:-:S06]  /*01f0*/  ISETP.GE.AND P2, PT, R16, RZ, PT ;  /* 0x000000ff1000720c */ /* 0x010fcc0003f46270 */
[----:B0-----:R-:W0:Y:S01]  /*0200*/  MUFU.RCP R0, R0 ;  /* 0x0000000000007308 */ /* 0x001e220000001000 */
[----:B------:R-:W-:-:S08]  /*0210*/  DFMA R12, R12, R12, R12 ;  /* 0x0000000c0c0c722b */ /* 0x000fd0000000000c */
[----:B------:R-:W-:Y:S01]  /*0220*/  DFMA R12, R8, R12, R8 ;  /* 0x0000000c080c722b */ /* 0x000fe20000000008 */
[----:B0-----:R-:W-:Y:S01]  /*0230*/  VIADD R14, R0, 0xffffffe ;  /* 0x0ffffffe000e7836 */ /* 0x001fe20000000000 */
[----:B------:R-:W-:-:S06]  /*0240*/  IABS R0, R16 ;  /* 0x0000001000007213 */ /* 0x000fcc0000000000 */
[C---:B------:R-:W-:Y:S01]  /*0250*/  DFMA R8, R12.reuse, -R4, 1 ;  /* 0x3ff000000c08742b */ /* 0x040fe20000000804 */
[----:B------:R0:W1:Y:S07]  /*0260*/  F2I.FTZ.U32.TRUNC.NTZ R15, R14 ;  /* 0x0000000e000f7305 */ /* 0x00006e000021f000 */
[----:B------:R-:W-:Y:S01]  /*0270*/  DFMA R8, R12, R8, R12 ;  /* 0x000000080c08722b */ /* 0x000fe2000000000c */
[----:B------:R-:W3:Y:S01]  /*0280*/  LDC R12, c[0x0][0x3c4] ;  /* 0x0000f100ff0c7b82 */ /* 0x000ee20000000800 */
[----:B0-----:R-:W-:-:S06]  /*0290*/  MOV R14, RZ ;  /* 0x000000ff000e7202 */ /* 0x001fcc0000000f00 */
[----:B--2---:R-:W-:Y:S01]  /*02a0*/  DMUL R34, R8, UR8 ;  /* 0x0000000808227c28 */ /* 0x004fe20008000000 */
[----:B-1----:R-:W-:-:S04]  /*02b0*/  IMAD.MOV R22, RZ, RZ, -R15 ;  /* 0x000000ffff167224 */ /* 0x002fc800078e0a0f */
[----:B------:R-:W-:-:S03]  /*02c0*/  IMAD R17, R22, R11, RZ ;  /* 0x0000000b16117224 */ /* 0x000fc600078e02ff */
[----:B------:R-:W-:Y:S01]  /*02d0*/  DFMA R4, R34, -R4, UR8 ;  /* 0x0000000822047e2b */ /* 0x000fe20008000804 */
[----:B------:R-:W-:Y:S01]  /*02e0*/  IMAD.HI.U32 R14, R15, R17, R14 ;  /* 0x000000110f0e7227 */ /* 0x000fe200078e000e */
[----:B------:R-:W-:Y:S01]  /*02f0*/  UMOV UR8, 0xf01b866e ;  /* 0xf01b866e00087882 */ /* 0x000fe20000000000 */
[----:B------:R-:W-:Y:S02]  /*0300*/  UMOV UR9, 0x400921f9 ;  /* 0x400921f900097882 */ /* 0x000fe40000000000 */
[----:B------:R-:W-:Y:S02]  /*0310*/  DMUL R16, R6, UR8 ;  /* 0x0000000806107c28 */ /* 0x000fe40008000000 */
[----:B------:R-:W-:Y:S01]  /*0320*/  IMAD.HI.U32 R14, R14, R0, RZ ;  /* 0x000000000e0e7227 */ /* 0x000fe200078e00ff */
[----:B------:R-:W-:-:S03]  /*0330*/  DFMA R34, R8, R4, R34 ;  /* 0x000000040822722b */ /* 0x000fc60000000022 */
[----:B------:R-:W-:-:S04]  /*0340*/  IMAD.MOV R14, RZ, RZ, -R14 ;  /* 0x000000ffff0e7224 */ /* 0x000fc800078e0a0e */
[----:B------:R-:W-:-:S03]  /*0350*/  IMAD R0, R11, R14, R0 ;  /* 0x0000000e0b007224 */ /* 0x000fc600078e0200 */
[----:B------:R-:W-:Y:S02]  /*0360*/  FFMA R8, RZ, UR6, R35 ;  /* 0x00000006ff087c23 */ /* 0x000fe40008000023 */
[----:B------:R-:W-:-:S13]  /*0370*/  ISETP.GT.U32.AND P0, PT, R11, R0, PT ;  /* 0x000000000b00720c */ /* 0x000fda0003f04070 */
[----:B------:R-:W-:Y:S01]  /*0380*/  @!P0 IMAD.IADD R0, R0, 0x1, -R11 ;  /* 0x0000000100008824 */ /* 0x000fe200078e0a0b */
[----:B------:R-:W-:-:S04]  /*0390*/  ISETP.NE.AND P0, PT, R23, RZ, PT ;  /* 0x000000ff1700720c */ /* 0x000fc80003f05270 */
[----:B------:R-:W-:-:S13]  /*03a0*/  ISETP.GT.U32.AND P1, PT, R11, R0, PT ;  /* 0x000000000b00720c */ /* 0x000fda0003f24070 */
[----:B------:R-:W-:Y:S01]  /*03b0*/  @!P1 IMAD.IADD R0, R0, 0x1, -R11 ;  /* 0x0000000100009824 */ /* 0x000fe200078e0a0b */
[----:B---3--:R-:W-:-:S03]  /*03c0*/  FSETP.GEU.AND P1, PT, |R12|, 6.5827683646048100446e-37, PT ;  /* 0x036000000c00780b */ /* 0x008fc60003f2e200 */
[----:B------:R-:W-:Y:S01]  /*03d0*/  @!P2 IMAD.MOV R0, RZ, RZ, -R0 ;  /* 0x000000ffff00a224 */ /* 0x000fe200078e0a00 */
[----:B------:R-:W-:Y:S02]  /*03e0*/  @!P0 LOP3.LUT R0, RZ, R23, RZ, 0x33, !PT ;  /* 0x00000017ff008212 */ /* 0x000fe400078e33ff */
[----:B------:R-:W-:Y:S02]  /*03f0*/  FSETP.GT.AND P0, PT, |R8|, 1.469367938527859385e-39, PT ;  /* 0x001000000800780b */ /* 0x000fe40003f04200 */
[----:B------:R0:W1:Y:S11]  /*0400*/  I2F.F64 R4, R0 ;  /* 0x0000000000047312 */ /* 0x0000760000201c00 */
[----:B0-----:R-:W-:Y:S05]  /*0410*/  @P0 BRA P1, `(.L_x_71) ;  /* 0x0000000000200947 */ /* 0x001fea0000800000 */
[----:B------:R-:W0:Y:S01]  /*0420*/  LDCU.64 UR8, c[0x0][0x3c0] ;  /* 0x00007800ff0877ac */ /* 0x000e220008000a00 */
[----:B------:R-:W-:Y:S01]  /*0430*/  MOV R0, 0x4a0 ;  /* 0x000004a000007802 */ /* 0x000fe20000000f00 */
[----:B------:R-:W2:Y:S01]  /*0440*/  LDCU.64 UR10, c[0x0][0x398] ;  /* 0x00007300ff0a77ac */ /* 0x000ea20008000a00 */
[----:B0-----:R-:W-:Y:S01]  /*0450*/  IMAD.U32 R34, RZ, RZ, UR8 ;  /* 0x00000008ff227e24 */ /* 0x001fe2000f8e00ff */
[----:B------:R-:W-:Y:S01]  /*0460*/  MOV R35, UR9 ;  /* 0x0000000900237c02 */ /* 0x000fe20008000f00 */
[----:B--2---:R-:W-:Y:S02]  /*0470*/  IMAD.U32 R36, RZ, RZ, UR10 ;  /* 0x0000000aff247e24 */ /* 0x004fe4000f8e00ff */
[----:B------:R-:W-:-:S07]  /*0480*/  IMAD.U32 R37, RZ, RZ, UR11 ;  /* 0x0000000bff257e24 */ /* 0x000fce000f8e00ff */
[----:B-1----:R-:W-:Y:S05]  /*0490*/  CALL.REL.NOINC `($__internal_2_$__cuda_sm20_div_rn_f64_full) ;  /* 0x0000003400fc7944 */ /* 0x002fea0003c00000 */
.L_x_71:
[----:B------:R-:W0:Y:S01]  /*04a0*/  LDCU UR11, c[0x0][0x3e8] ;  /* 0x00007d00ff0b77ac */ /* 0x000e220008000800 */
[----:B------:R-:W2:Y:S01]  /*04b0*/  LDC R11, c[0x0][0x3ac] ;  /* 0x0000eb00ff0b7b82 */ /* 0x000ea20000000800 */
[----:B-1----:R-:W-:Y:S01]  /*04c0*/  DSETP.GEU.AND P1, PT, R34, R4, PT ;  /* 0x000000042200722a */ /* 0x002fe20003f2e000 */
[----:B------:R-:W1:Y:S01]  /*04d0*/  LDCU UR6, c[0x0][0x3b0] ;  /* 0x00007600ff0677ac */ /* 0x000e620008000800 */
[----:B------:R-:W-:-:S05]  /*04e0*/  UIADD3 UR10, UPT, UPT, UR5, -0x1, URZ ;  /* 0xffffffff050a7890 */ /* 0x000fca000fffe0ff */
[----:B------:R-:W3:Y:S01]  /*04f0*/  LDC.64 R14, c[0x0][0x3c8] ;  /* 0x0000f200ff0e7b82 */ /* 0x000ee20000000a00 */
[----:B------:R-:W4:Y:S01]  /*0500*/  LDCU.64 UR8, c[0x0][0x358] ;  /* 0x00006b00ff0877ac */ /* 0x000f220008000a00 */
[----:B------:R-:W-:Y:S01]  /*0510*/  ISETP.GT.U32.AND P0, PT, R2, UR10, PT ;  /* 0x0000000a02007c0c */ /* 0x000fe2000bf04070 */
[----:B0-----:R-:W0:Y:S01]  /*0520*/  I2F.F64 R22, UR11 ;  /* 0x0000000b00167d12 */ /* 0x001e220008201c00 */
[----:B-1----:R-:W-:Y:S01]  /*0530*/  UISETP.NE.AND UP0, UPT, UR6, 0x1, UPT ;  /* 0x000000010600788c */ /* 0x002fe2000bf05270 */
[----:B--2---:R-:W-:-:S04]  /*0540*/  IADD3 R7, PT, PT, -R11, UR5, RZ ;  /* 0x000000050b077c10 */ /* 0x004fc8000fffe1ff */
[----:B------:R-:W-:Y:S02]  /*0550*/  ISETP.GE.U32.AND P0, PT, R2, R7, !P0 ;  /* 0x000000070200720c */ /* 0x000fe40004706070 */
[----:B---3--:R-:W-:Y:S02]  /*0560*/  FSEL R14, R14, RZ, P1 ;  /* 0x000000ff0e0e7208 */ /* 0x008fe40000800000 */
[----:B------:R-:W-:Y:S01]  /*0570*/  FSEL R15, R15, RZ, P1 ;  /* 0x000000ff0f0f7208 */ /* 0x000fe20000800000 */
[----:B0---4-:R-:W-:Y:S08]  /*0580*/  BRA.U UP0, `(.L_x_72) ;  /* 0x0000001100f47547 */ /* 0x011ff0000b800000 */
[----:B------:R-:W-:Y:S01]  /*0590*/  IMAD R11, R11, UR4, RZ ;  /* 0x000000040b0b7c24 */ /* 0x000fe2000f8e02ff */
[----:B------:R-:W-:Y:S01]  /*05a0*/  LOP3.LUT R5, RZ, R10, RZ, 0x33, !PT ;  /* 0x0000000aff057212 */ /* 0x000fe200078e33ff */
[C---:B------:R-:W-:Y:S01]  /*05b0*/  VIADD R2, R10.reuse, 0x1 ;  /* 0x000000010a027836 */ /* 0x040fe20000000000 */
[----:B------:R-:W0:Y:S01]  /*05c0*/  LDCU.64 UR12, c[0x0][0x398] ;  /* 0x00007300ff0c77ac */ /* 0x000e220008000a00 */
[C---:B------:R-:W-:Y:S02]  /*05d0*/  VIADD R4, R10.reuse, -UR5 ;  /* 0x800000050a047c36 */ /* 0x040fe40008000000 */
[----:B------:R-:W-:Y:S01]  /*05e0*/  IMAD R6, R11, 0x13, R10 ;  /* 0x000000130b067824 */ /* 0x000fe200078e020a */
[----:B------:R-:W1:Y:S01]  /*05f0*/  LDCU UR10, c[0x0][0x3b4] ;  /* 0x00007680ff0a77ac */ /* 0x000e620008000800 */
[----:B------:R-:W-:Y:S01]  /*0600*/  VIADD R10, R10, UR7 ;  /* 0x000000070a0a7c36 */ /* 0x000fe20008000000 */
[----:B------:R-:W2:Y:S06]  /*0610*/  LDCU.U8 UR6, c[0x0][0x3d8] ;  /* 0x00007b00ff0677ac */ /* 0x000eac0008000000 */
.L_x_95:
[----:B-1----:R-:W-:Y:S01]  /*0620*/  ISETP.NE.AND P0, PT, RZ, UR10, PT ;  /* 0x0000000aff007c0c */ /* 0x002fe2000bf05270 */
[----:B------:R-:W-:Y:S01]  /*0630*/  IMAD.MOV.U32 R37, RZ, RZ, 0x3ff451eb ;  /* 0x3ff451ebff257424 */ /* 0x000fe200078e00ff */
[----:B------:R-:W-:Y:S01]  /*0640*/  MOV R36, 0x851eb852 ;  /* 0x851eb85200247802 */ /* 0x000fe20000000f00 */
[----:B0-----:R-:W1:Y:S08]  /*0650*/  LDC.64 R26, c[0x0][0x3e0] ;  /* 0x0000f800ff1a7b82 */ /* 0x001e700000000a00 */
[----:B--234-:R-:W3:Y:S02]  /*0660*/  LDC.64 R30, c[0x0][0x388] ;  /* 0x0000e200ff1e7b82 */ /* 0x01cee40000000a00 */
[----:B------:R-:W4:Y:S04]  /*0670*/  @P0 LDG.E.64 R12, desc[UR8][R20.64] ;  /* 0x00000008140c0981 */ /* 0x000f28000c1e1b00 */
[----:B------:R-:W5:Y:S01]  /*0680*/  @P0 LDG.E.64 R8, desc[UR8][R18.64] ;  /* 0x0000000812080981 */ /* 0x000f62000c1e1b00 */
[----:B------:R-:W-:Y:S01]  /*0690*/  @P0 IMAD.MOV.U32 R24, RZ, RZ, -0x7ae147ae ;  /* 0x851eb852ff180424 */ /* 0x000fe200078e00ff */
[----:B------:R-:W0:Y:S01]  /*06a0*/  LDC.64 R32, c[0x0][0x380] ;  /* 0x0000e000ff207b82 */ /* 0x000e220000000a00 */
[----:B------:R-:W-:Y:S01]  /*06b0*/  @P0 IMAD.MOV.U32 R25, RZ, RZ, 0x3ff451eb ;  /* 0x3ff451ebff190424 */ /* 0x000fe200078e00ff */
[----:B------:R-:W-:Y:S01]  /*06c0*/  BSSY.RECONVERGENT B1, `(.L_x_73) ;  /* 0x000001b000017945 */ /* 0x000fe20003800200 */
[----:B------:R-:W-:Y:S01]  /*06d0*/  IMAD.MOV.U32 R28, RZ, RZ, 0x0 ;  /* 0x00000000ff1c7424 */ /* 0x000fe200078e00ff */
[----:B------:R-:W-:-:S04]  /*06e0*/  MOV R29, 0x40807000 ;  /* 0x40807000001d7802 */ /* 0x000fc80000000f00 */
[----:B------:R-:W2:Y:S01]  /*06f0*/  LDC.64 R38, c[0x0][0x390] ;  /* 0x0000e400ff267b82 */ /* 0x000ea20000000a00 */
[----:B-1----:R-:W-:Y:S01]  /*0700*/  IMAD.WIDE R26, R10, 0x4, R26 ;  /* 0x000000040a1a7825 */ /* 0x002fe200078e021a */
[----:B----4-:R-:W-:-:S03]  /*0710*/  @P0 DMUL R36, R12, R24 ;  /* 0x000000180c240228 */ /* 0x010fc60000000000 */
[----:B------:R-:W-:Y:S01]  /*0720*/  IMAD.MOV.U32 R12, RZ, RZ, 0x1 ;  /* 0x00000001ff0c7424 */ /* 0x000fe200078e00ff */
[----:B-----5:R-:W-:Y:S02]  /*0730*/  @P0 DMUL R28, R8, 526 ;  /* 0x40807000081c0828 */ /* 0x020fe40000000000 */
[----:B------:R-:W1:Y:S01]  /*0740*/  MUFU.RCP64H R13, R37 ;  /* 0x00000025000d7308 */ /* 0x000e620000001800 */
[----:B--2---:R-:W-:Y:S02]  /*0750*/  IMAD.WIDE R8, R10, 0x8, R38 ;  /* 0x000000080a087825 */ /* 0x004fe400078e0226 */
[----:B-1----:R-:W-:-:S08]  /*0760*/  DFMA R24, R12, -R36, 1 ;  /* 0x3ff000000c18742b */ /* 0x002fd00000000824 */
[----:B------:R-:W-:-:S08]  /*0770*/  DFMA R24, R24, R24, R24 ;  /* 0x000000181818722b */ /* 0x000fd00000000018 */
[----:B------:R-:W-:-:S08]  /*0780*/  DFMA R24, R12, R24, R12 ;  /* 0x000000180c18722b */ /* 0x000fd0000000000c */
[----:B------:R-:W-:-:S08]  /*0790*/  DFMA R12, R24, -R36, 1 ;  /* 0x3ff00000180c742b */ /* 0x000fd00000000824 */
[----:B------:R-:W-:-:S08]  /*07a0*/  DFMA R12, R24, R12, R24 ;  /* 0x0000000c180c722b */ /* 0x000fd00000000018 */
[----:B------:R-:W-:-:S08]  /*07b0*/  DMUL R34, R12, 1000 ;  /* 0x408f40000c227828 */ /* 0x000fd00000000000 */
[----:B------:R-:W-:-:S08]  /*07c0*/  DFMA R24, R34, -R36, 1000 ;  /* 0x408f40002218742b */ /* 0x000fd00000000824 */
[----:B------:R-:W-:Y:S01]  /*07d0*/  DFMA R34, R12, R24, R34 ;  /* 0x000000180c22722b */ /* 0x000fe20000000022 */
[----:B---3--:R-:W-:-:S04]  /*07e0*/  IMAD.WIDE R24, R10, 0x8, R30 ;  /* 0x000000080a187825 */ /* 0x008fc800078e021e */
[----:B0-----:R-:W-:-:S05]  /*07f0*/  IMAD.WIDE R12, R6, 0x8, R32 ;  /* 0x00000008060c7825 */ /* 0x001fca00078e0220 */
[----:B------:R-:W-:-:S05]  /*0800*/  FFMA R0, RZ, R37, R35 ;  /* 0x00000025ff007223 */ /* 0x000fca0000000023 */
[----:B------:R-:W-:-:S13]  /*0810*/  FSETP.GT.AND P1, PT, |R0|, 1.469367938527859385e-39, PT ;  /* 0x001000000000780b */ /* 0x000fda0003f24200 */
[----:B------:R-:W-:Y:S05]  /*0820*/  @P1 BRA `(.L_x_74) ;  /* 0x0000000000101947 */ /* 0x000fea0003800000 */
[----:B------:R-:W-:Y:S01]  /*0830*/  IMAD.MOV.U32 R34, RZ, RZ, RZ ;  /* 0x000000ffff227224 */ /* 0x000fe200078e00ff */
[----:B------:R-:W-:Y:S01]  /*0840*/  MOV R0, 0x870 ;  /* 0x0000087000007802 */ /* 0x000fe20000000f00 */
[----:B------:R-:W-:-:S07]  /*0850*/  IMAD.MOV.U32 R35, RZ, RZ, 0x408f4000 ;  /* 0x408f4000ff237424 */ /* 0x000fce00078e00ff */
[----:B------:R-:W-:Y:S05]  /*0860*/  CALL.REL.NOINC `($__internal_2_$__cuda_sm20_div_rn_f64_full) ;  /* 0x0000003400087944 */ /* 0x000fea0003c00000 */
.L_x_74:
[----:B------:R-:W-:Y:S05]  /*0870*/  BSYNC.RECONVERGENT B1 ;  /* 0x0000000000017941 */ /* 0x000fea0003800200 */
.L_x_73:
[----:B------:R-:W0:Y:S01]  /*0880*/  MUFU.RCP64H R33, 0.0099999979138374328613 ;  /* 0x3f847ae100217908 */ /* 0x000e220000001800 */
[----:B------:R-:W-:Y:S01]  /*0890*/  IMAD.MOV.U32 R30, RZ, RZ, 0x47ae147b ;  /* 0x47ae147bff1e7424 */ /* 0x000fe200078e00ff */
[----:B------:R-:W-:Y:S01]  /*08a0*/  DADD R28, R34, R28 ;  /* 0x00000000221c7229 */ /* 0x000fe2000000001c */
[----:B------:R-:W-:Y:S01]  /*08b0*/  IMAD.MOV.U32 R31, RZ, RZ, 0x3f847ae1 ;  /* 0x3f847ae1ff1f7424 */ /* 0x000fe200078e00ff */
[----:B------:R-:W-:Y:S01]  /*08c0*/  BSSY.RECONVERGENT B1, `(.L_x_75) ;  /* 0x0000015000017945 */ /* 0x000fe20003800200 */
[----:B------:R-:W-:-:S05]  /*08d0*/  IMAD.MOV.U32 R32, RZ, RZ, 0x1 ;  /* 0x00000001ff207424 */ /* 0x000fca00078e00ff */
[----:B------:R-:W-:Y:S02]  /*08e0*/  DMUL R28, R16, R28 ;  /* 0x0000001c101c7228 */ /* 0x000fe40000000000 */
[----:B0-----:R-:W-:-:S08]  /*08f0*/  DFMA R36, R32, -R30, 1 ;  /* 0x3ff000002024742b */ /* 0x001fd0000000081e */
[----:B------:R-:W-:Y:S01]  /*0900*/  FSETP.GEU.AND P1, PT, |R29|, 6.5827683646048100446e-37, PT ;  /* 0x036000001d00780b */ /* 0x000fe20003f2e200 */
[----:B------:R-:W-:-:S08]  /*0910*/  DFMA R36, R36, R36, R36 ;  /* 0x000000242424722b */ /* 0x000fd00000000024 */
[----:B------:R-:W-:-:S08]  /*0920*/  DFMA R36, R32, R36, R32 ;  /* 0x000000242024722b */ /* 0x000fd00000000020 */
[----:B------:R-:W-:-:S08]  /*0930*/  DFMA R32, R36, -R30, 1 ;  /* 0x3ff000002420742b */ /* 0x000fd0000000081e */
[----:B------:R-:W-:-:S08]  /*0940*/  DFMA R32, R36, R32, R36 ;  /* 0x000000202420722b */ /* 0x000fd00000000024 */
[----:B------:R-:W-:-:S08]  /*0950*/  DMUL R34, R28, R32 ;  /* 0x000000201c227228 */ /* 0x000fd00000000000 */
[----:B------:R-:W-:-:S08]  /*0960*/  DFMA R30, R34, -R30, R28 ;  /* 0x8000001e221e722b */ /* 0x000fd0000000001c */
[----:B------:R-:W-:-:S10]  /*0970*/  DFMA R34, R32, R30, R34 ;  /* 0x0000001e2022722b */ /* 0x000fd40000000022 */
[----:B------:R-:W-:-:S05]  /*0980*/  FFMA R0, RZ, 1.0349999666213989258, R35 ;  /* 0x3f847ae1ff007823 */ /* 0x000fca0000000023 */
[----:B------:R-:W-:-:S13]  /*0990*/  FSETP.GT.AND P0, PT, |R0|, 1.469367938527859385e-39, PT ;  /* 0x001000000000780b */ /* 0x000fda0003f04200 */
[----:B------:R-:W-:Y:S05]  /*09a0*/  @P0 BRA P1, `(.L_x_76) ;  /* 0x0000000000180947 */ /* 0x000fea0000800000 */
[----:B------:R-:W-:Y:S01]  /*09b0*/  MOV R34, R28 ;  /* 0x0000001c00227202 */ /* 0x000fe20000000f00 */
[----:B------:R-:W-:Y:S01]  /*09c0*/  IMAD.MOV.U32 R35, RZ, RZ, R29 ;  /* 0x000000ffff237224 */ /* 0x000fe200078e001d */
[----:B------:R-:W-:Y:S01]  /*09d0*/  MOV R0, 0xa10 ;  /* 0x00000a1000007802 */ /* 0x000fe20000000f00 */
[----:B------:R-:W-:Y:S02]  /*09e0*/  IMAD.MOV.U32 R36, RZ, RZ, 0x47ae147b ;  /* 0x47ae147bff247424 */ /* 0x000fe400078e00ff */
[----:B------:R-:W-:-:S07]  /*09f0*/  IMAD.MOV.U32 R37, RZ, RZ, 0x3f847ae1 ;  /* 0x3f847ae1ff257424 */ /* 0x000fce00078e00ff */
[----:B------:R-:W-:Y:S05]  /*0a00*/  CALL.REL.NOINC `($__internal_2_$__cuda_sm20_div_rn_f64_full) ;  /* 0x0000003000a07944 */ /* 0x000fea0003c00000 */
.L_x_76:
[----:B------:R-:W-:Y:S05]  /*0a10*/  BSYNC.RECONVERGENT B1 ;  /* 0x0000000000017941 */ /* 0x000fea0003800200 */
.L_x_75:
[----:B------:R-:W-:Y:S01]  /*0a20*/  ISETP.NE.AND P0, PT, R5, -0x1, PT ;  /* 0xffffffff0500780c */ /* 0x000fe20003f05270 */
[----:B------:R-:W-:-:S12]  /*0a30*/  BSSY.RECONVERGENT B1, `(.L_x_77) ;  /* 0x00000e0000017945 */ /* 0x000fd80003800200 */
[----:B------:R-:W-:Y:S05]  /*0a40*/  @!P0 BRA `(.L_x_78) ;  /* 0x0000000800d08947 */ /* 0x000fea0003800000 */
[----:B------:R-:W-:-:S13]  /*0a50*/  ISETP.NE.AND P0, PT, R4, -0x1, PT ;  /* 0xffffffff0400780c */ /* 0x000fda0003f05270 */
[----:B------:R-:W-:Y:S05]  /*0a60*/  @!P0 BRA `(.L_x_79) ;  /* 0x0000000800288947 */ /* 0x000fea0003800000 */
[----:B------:R-:W-:-:S05]  /*0a70*/  VIADD R0, R2, 0xffffffff ;  /* 0xffffffff02007836 */ /* 0x000fca0000000000 */
[----:B------:R-:W-:-:S13]  /*0a80*/  ISETP.NE.AND P0, PT, R0, 0x1, PT ;  /* 0x000000010000780c */ /* 0x000fda0003f05270 */
[----:B------:R-:W-:Y:S05]  /*0a90*/  @!P0 BRA `(.L_x_80) ;  /* 0x0000000400648947 */ /* 0x000fea0003800000 */
[----:B------:R-:W-:-:S13]  /*0aa0*/  ISETP.NE.AND P0, PT, R0, 0x2, PT ;  /* 0x000000020000780c */ /* 0x000fda0003f05270 */
[----:B------:R-:W-:Y:S05]  /*0ab0*/  @P0 BRA `(.L_x_81) ;  /* 0x0000000000b00947 */ /* 0x000fea0003800000 */
[----:B------:R0:W5:Y:S01]  /*0ac0*/  LDG.E.64 R28, desc[UR8][R12.64] ;  /* 0x000000080c1c7981 */ /* 0x000162000c1e1b00 */
[C---:B------:R-:W-:Y:S01]  /*0ad0*/  DADD R30, R34.reuse, R34 ;  /* 0x00000000221e7229 */ /* 0x040fe20000000022 */
[----:B------:R-:W-:Y:S01]  /*0ae0*/  UMOV UR4, 0x47ae147b ;  /* 0x47ae147b00047882 */ /* 0x000fe20000000000 */
[----:B------:R-:W-:Y:S01]  /*0af0*/  UMOV UR5, 0x3f847ae1 ;  /* 0x3f847ae100057882 */ /* 0x000fe20000000000 */
[----:B------:R-:W-:Y:S05]  /*0b00*/  BSSY.RECONVERGENT B2, `(.L_x_82) ;  /* 0x0000017000027945 */ /* 0x000fea0003800200 */
[----:B------:R-:W-:-:S08]  /*0b10*/  DFMA R30, R34, 2, R30 ;  /* 0x40000000221e782b */ /* 0x000fd0000000001e */
[----:B------:R-:W-:-:S08]  /*0b20*/  DMUL R30, R30, UR4 ;  /* 0x000000041e1e7c28 */ /* 0x000fd00008000000 */
[----:B------:R-:W-:Y:S01]  /*0b30*/  DMUL R36, R30, UR4 ;  /* 0x000000041e247c28 */ /* 0x000fe20008000000 */
[----:B------:R-:W-:Y:S01]  /*0b40*/  UMOV UR4, 0x1a36e2f ;  /* 0x01a36e2f00047882 */ /* 0x000fe20000000000 */
[----:B------:R-:W-:Y:S01]  /*0b50*/  IMAD.MOV.U32 R30, RZ, RZ, 0x1 ;  /* 0x00000001ff1e7424 */ /* 0x000fe200078e00ff */
[----:B------:R-:W-:-:S03]  /*0b60*/  UMOV UR5, 0x3f5205bc ;  /* 0x3f5205bc00057882 */ /* 0x000fc60000000000 */
[----:B------:R-:W1:Y:S02]  /*0b70*/  MUFU.RCP64H R31, R37 ;  /* 0x00000025001f7308 */ /* 0x000e640000001800 */
[----:B-1----:R-:W-:-:S08]  /*0b80*/  DFMA R32, -R36, R30, 1 ;  /* 0x3ff000002420742b */ /* 0x002fd0000000011e */
[----:B------:R-:W-:-:S08]  /*0b90*/  DFMA R32, R32, R32, R32 ;  /* 0x000000202020722b */ /* 0x000fd00000000020 */
[----:B------:R-:W-:-:S08]  /*0ba0*/  DFMA R32, R30, R32, R30 ;  /* 0x000000201e20722b */ /* 0x000fd0000000001e */
[----:B------:R-:W-:-:S08]  /*0bb0*/  DFMA R30, -R36, R32, 1 ;  /* 0x3ff00000241e742b */ /* 0x000fd00000000120 */
[----:B------:R-:W-:-:S08]  /*0bc0*/  DFMA R30, R32, R30, R32 ;  /* 0x0000001e201e722b */ /* 0x000fd00000000020 */
[----:B------:R-:W-:-:S08]  /*0bd0*/  DMUL R34, R30, UR4 ;  /* 0x000000041e227c28 */ /* 0x000fd00008000000 */
[----:B------:R-:W-:-:S08]  /*0be0*/  DFMA R32, -R36, R34, UR4 ;  /* 0x0000000424207e2b */ /* 0x000fd00008000122 */
[----:B------:R-:W-:-:S10]  /*0bf0*/  DFMA R34, R30, R32, R34 ;  /* 0x000000201e22722b */ /* 0x000fd40000000022 */
[----:B------:R-:W-:-:S05]  /*0c00*/  FFMA R0, RZ, R37, R35 ;  /* 0x00000025ff007223 */ /* 0x000fca0000000023 */
[----:B------:R-:W-:-:S13]  /*0c10*/  FSETP.GT.AND P0, PT, |R0|, 1.469367938527859385e-39, PT ;  /* 0x001000000000780b */ /* 0x000fda0003f04200 */
[----:B0-----:R-:W-:Y:S05]  /*0c20*/  @P0 BRA `(.L_x_83) ;  /* 0x0000000000100947 */ /* 0x001fea0003800000 */
[----:B------:R-:W-:Y:S01]  /*0c30*/  MOV R34, 0x1a36e2f ;  /* 0x01a36e2f00227802 */ /* 0x000fe20000000f00 */
[----:B------:R-:W-:Y:S01]  /*0c40*/  IMAD.MOV.U32 R35, RZ, RZ, 0x3f5205bc ;  /* 0x3f5205bcff237424 */ /* 0x000fe200078e00ff */
[----:B------:R-:W-:-:S07]  /*0c50*/  MOV R0, 0xc70 ;  /* 0x00000c7000007802 */ /* 0x000fce0000000f00 */
[----:B-----5:R-:W-:Y:S05]  /*0c60*/  CALL.REL.NOINC `($__internal_2_$__cuda_sm20_div_rn_f64_full) ;  /* 0x0000003000087944 */ /* 0x020fea0003c00000 */
.L_x_83:
[----:B------:R-:W-:Y:S05]  /*0c70*/  BSYNC.RECONVERGENT B2 ;  /* 0x0000000000027941 */ /* 0x000fea0003800200 */
.L_x_82:
[----:B------:R-:W2:Y:S04]  /*0c80*/  LDG.E.64 R30, desc[UR8][R12.64+0x8] ;  /* 0x000008080c1e7981 */ /* 0x000ea8000c1e1b00 */
[----:B------:R-:W3:Y:S04]  /*0c90*/  LDG.E.64 R8, desc[UR8][R8.64] ;  /* 0x0000000808087981 */ /* 0x000ee8000c1e1b00 */
[----:B------:R-:W4:Y:S01]  /*0ca0*/  LDG.E.64 R36, desc[UR8][R12.64+-0x8] ;  /* 0xfffff8080c247981 */ /* 0x000f22000c1e1b00 */
[----:B-----5:R-:W-:-:S08]  /*0cb0*/  DADD R32, R28, R28 ;  /* 0x000000001c207229 */ /* 0x020fd0000000001c */
[----:B--2---:R-:W-:Y:S02]  /*0cc0*/  DADD R30, R30, -R32 ;  /* 0x000000001e1e7229 */ /* 0x004fe40000000820 */
[----:B---3--:R-:W-:-:S06]  /*0cd0*/  DADD R32, R8, R14 ;  /* 0x0000000008207229 */ /* 0x008fcc000000000e */
[----:B----4-:R-:W-:Y:S02]  /*0ce0*/  DADD R30, R30, R36 ;  /* 0x000000001e1e7229 */ /* 0x010fe40000000024 */
[----:B------:R-:W-:-:S08]  /*0cf0*/  DMUL R32, R32, -0.5 ;  /* 0xbfe0000020207828 */ /* 0x000fd00000000000 */
[----:B------:R-:W-:-:S08]  /*0d00*/  DFMA R30, R30, R34, R32 ;  /* 0x000000221e1e722b */ /* 0x000fd00000000020 */
[----:B------:R-:W-:-:S08]  /*0d10*/  DFMA R30, R30, UR12, R28 ;  /* 0x0000000c1e1e7c2b */ /* 0x000fd0000800001c */
[----:B------:R-:W-:-:S14]  /*0d20*/  DSETP.NE.AND P0, PT, |R30|, +INF , PT ;  /* 0x7ff000001e00742a */ /* 0x000fdc0003f05200 */
[----:B------:R2:W-:Y:S04]  /*0d30*/  @!P0 STG.E.64 desc[UR8][R24.64], R28 ;  /* 0x0000001c18008986 */ /* 0x0005e8000c101b08 */
[----:B------:R2:W-:Y:S01]  /*0d40*/  @P0 STG.E.64 desc[UR8][R24.64], R30 ;  /* 0x0000001e18000986 */ /* 0x0005e2000c101b08 */
[----:B------:R-:W-:Y:S02]  /*0d50*/  @P0 IMAD.MOV.U32 R28, RZ, RZ, R30 ;  /* 0x000000ffff1c0224 */ /* 0x000fe400078e001e */
[----:B------:R-:W-:Y:S01]  /*0d60*/  @P0 IMAD.MOV.U32 R29, RZ, RZ, R31 ;  /* 0x000000ffff1d0224 */ /* 0x000fe200078e001f */
[----:B------:R-:W-:Y:S06]  /*0d70*/  BRA `(.L_x_84) ;  /* 0x0000000800ac7947 */ /* 0x000fec0003800000 */
.L_x_81:
        /* <DEDUP_REMOVED lines=23> */
[----:B------:R-:W-:Y:S01]  /*0ef0*/  IMAD.MOV.U32 R34, RZ, RZ, 0x1a36e2f ;  /* 0x01a36e2fff227424 */ /* 0x000fe200078e00ff */
[----:B------:R-:W-:Y:S02]  /*0f00*/  MOV R35, 0x3f5205bc ;  /* 0x3f5205bc00237802 */ /* 0x000fe40000000f00 */
[----:B------:R-:W-:-:S07]  /*0f10*/  MOV R0, 0xf30 ;  /* 0x00000f3000007802 */ /* 0x000fce0000000f00 */
[----:B-----5:R-:W-:Y:S05]  /*0f20*/  CALL.REL.NOINC `($__internal_2_$__cuda_sm20_div_rn_f64_full) ;  /* 0x0000002c00587944 */ /* 0x020fea0003c00000 */
.L_x_86:
[----:B------:R-:W-:Y:S05]  /*0f30*/  BSYNC.RECONVERGENT B2 ;  /* 0x0000000000027941 */ /* 0x000fea0003800200 */
.L_x_85:
[----:B------:R-:W2:Y:S04]  /*0f40*/  LDG.E.64 R30, desc[UR8][R12.64+-0x8] ;  /* 0xfffff8080c1e7981 */ /* 0x000ea8000c1e1b00 */
[----:B------:R-:W3:Y:S04]  /*0f50*/  LDG.E.64 R32, desc[UR8][R12.64+0x8] ;  /* 0x000008080c207981 */ /* 0x000ee8000c1e1b00 */
[----:B------:R-:W4:Y:S01]  /*0f60*/  LDG.E.64 R8, desc[UR8][R8.64] ;  /* 0x0000000808087981 */ /* 0x000f22000c1e1b00 */
[C---:B--2--5:R-:W-:Y:S02]  /*0f70*/  DADD R30, -R28.reuse, R30 ;  /* 0x000000001c1e7229 */ /* 0x064fe4000000011e */
[----:B---3--:R-:W-:-:S02]  /*0f80*/  DADD R32, -R28, R32 ;  /* 0x000000001c207229 */ /* 0x008fc40000000120 */
[----:B----4-:R-:W-:-:S06]  /*0f90*/  DMUL R36, R8, -0.5 ;  /* 0xbfe0000008247828 */ /* 0x010fcc0000000000 */
[----:B------:R-:W-:-:S08]  /*0fa0*/  DADD R30, R30, R32 ;  /* 0x000000001e1e7229 */ /* 0x000fd00000000020 */
        /* <DEDUP_REMOVED lines=8> */
.L_x_80:
        /* <DEDUP_REMOVED lines=24> */
[----:B------:R-:W-:Y:S01]  /*11b0*/  MOV R0, 0x11e0 ;  /* 0x000011e000007802 */ /* 0x000fe20000000f00 */
[----:B------:R-:W-:-:S07]  /*11c0*/  IMAD.MOV.U32 R35, RZ, RZ, 0x3f5205bc ;  /* 0x3f5205bcff237424 */ /* 0x000fce00078e00ff */
[----:B-----5:R-:W-:Y:S05]  /*11d0*/  CALL.REL.NOINC `($__internal_2_$__cuda_sm20_div_rn_f64_full) ;  /* 0x0000002800ac7944 */ /* 0x020fea0003c00000 */
.L_x_88:
[----:B------:R-:W-:Y:S05]  /*11e0*/  BSYNC.RECONVERGENT B2 ;  /* 0x0000000000027941 */ /* 0x000fea0003800200 */
.L_x_87:
[----:B------:R-:W2:Y:S04]  /*11f0*/  LDG.E.64 R30, desc[UR8][R12.64+0x8] ;  /* 0x000008080c1e7981 */ /* 0x000ea8000c1e1b00 */
[----:B------:R-:W3:Y:S04]  /*1200*/  LDG.E.64 R8, desc[UR8][R8.64] ;  /* 0x0000000808087981 */ /* 0x000ee8000c1e1b00 */
[----:B------:R-:W4:Y:S01]  /*1210*/  LDG.E.64 R32, desc[UR8][R12.64+-0x8] ;  /* 0xfffff8080c207981 */ /* 0x000f22000c1e1b00 */
[----:B-----5:R-:W-:-:S08]  /*1220*/  DADD R36, R28, R28 ;  /* 0x000000001c247229 */ /* 0x020fd0000000001c */
[----:B--2---:R-:W-:Y:S01]  /*1230*/  DADD R30, -R36, R30 ;  /* 0x00000000241e7229 */ /* 0x004fe2000000011e */
[----:B------:R-:W-:Y:S01]  /*1240*/  MOV R36, R14 ;  /* 0x0000000e00247202 */ /* 0x000fe20000000f00 */
[----:B------:R-:W-:-:S06]  /*1250*/  IMAD.MOV.U32 R37, RZ, RZ, R15 ;  /* 0x000000ffff257224 */ /* 0x000fcc00078e000f */
[----:B----4-:R-:W-:Y:S02]  /*1260*/  DADD R30, R30, R32 ;  /* 0x000000001e1e7229 */ /* 0x010fe40000000020 */
[----:B---3--:R-:W-:-:S08]  /*1270*/  DADD R36, R8, R36 ;  /* 0x0000000008247229 */ /* 0x008fd00000000024 */
        /* <DEDUP_REMOVED lines=9> */
.L_x_79:
        /* <DEDUP_REMOVED lines=27> */
.L_x_90:
[----:B------:R-:W-:Y:S05]  /*14c0*/  BSYNC.RECONVERGENT B2 ;  /* 0x0000000000027941 */ /* 0x000fea0003800200 */
.L_x_89:
[----:B------:R-:W2:Y:S04]  /*14d0*/  LDG.E.64 R12, desc[UR8][R12.64+-0x8] ;  /* 0xfffff8080c0c7981 */ /* 0x000ea8000c1e1b00 */
[----:B------:R-:W3:Y:S01]  /*14e0*/  LDG.E.64 R8, desc[UR8][R8.64] ;  /* 0x0000000808087981 */ /* 0x000ee2000c1e1b00 */
[----:B--2--5:R-:W-:Y:S02]  /*14f0*/  DADD R30, -R28, R12 ;  /* 0x000000001c1e7229 */ /* 0x024fe4000000010c */
[----:B---3--:R-:W-:-:S08]  /*1500*/  DMUL R32, R8, -0.5 ;  /* 0xbfe0000008207828 */ /* 0x008fd00000000000 */
        /* <DEDUP_REMOVED lines=8> */
.L_x_78:
        /* <DEDUP_REMOVED lines=27> */
.L_x_92:
[----:B------:R-:W-:Y:S05]  /*1740*/  BSYNC.RECONVERGENT B2 ;  /* 0x0000000000027941 */ /* 0x000fea0003800200 */
.L_x_91:
[----:B------:R-:W2:Y:S04]  /*1750*/  LDG.E.64 R8, desc[UR8][R8.64] ;  /* 0x0000000808087981 */ /* 0x000ea8000c1e1b00 */
[----:B------:R-:W3:Y:S01]  /*1760*/  LDG.E.64 R12, desc[UR8][R12.64+0x8] ;  /* 0x000008080c0c7981 */ /* 0x000ee2000c1e1b00 */
[----:B------:R-:W-:Y:S01]  /*1770*/  MOV R32, R14 ;  /* 0x0000000e00207202 */ /* 0x000fe20000000f00 */
[----:B------:R-:W-:-:S06]  /*1780*/  IMAD.MOV.U32 R33, RZ, RZ, R15 ;  /* 0x000000ffff217224 */ /* 0x000fcc00078e000f */
[----:B--2---:R-:W-:Y:S02]  /*1790*/  DADD R32, R8, R32 ;  /* 0x0000000008207229 */ /* 0x004fe40000000020 */
[----:B---3-5:R-:W-:-:S06]  /*17a0*/  DADD R30, -R28, R12 ;  /* 0x000000001c1e7229 */ /* 0x028fcc000000010c */
[----:B------:R-:W-:-:S08]  /*17b0*/  DMUL R32, R32, -0.5 ;  /* 0xbfe0000020207828 */ /* 0x000fd00000000000 */
[----:B------:R-:W-:-:S08]  /*17c0*/  DFMA R30, R30, R34, R32 ;  /* 0x000000221e1e722b */ /* 0x000fd00000000020 */
[----:B------:R-:W-:-:S08]  /*17d0*/  DFMA R30, R30, UR12, R28 ;  /* 0x0000000c1e1e7c2b */ /* 0x000fd0000800001c */
[----:B------:R-:W-:-:S14]  /*17e0*/  DSETP.NE.AND P0, PT, |R30|, +INF , PT ;  /* 0x7ff000001e00742a */ /* 0x000fdc0003f05200 */
[----:B------:R0:W-:Y:S04]  /*17f0*/  @!P0 STG.E.64 desc[UR8][R24.64], R28 ;  /* 0x0000001c18008986 */ /* 0x0001e8000c101b08 */
[----:B------:R0:W-:Y:S01]  /*1800*/  @P0 STG.E.64 desc[UR8][R24.64], R30 ;  /* 0x0000001e18000986 */ /* 0x0001e2000c101b08 */
[----:B------:R-:W-:Y:S02]  /*1810*/  @P0 IMAD.MOV.U32 R28, RZ, RZ, R30 ;  /* 0x000000ffff1c0224 */ /* 0x000fe400078e001e */
[----:B------:R-:W-:-:S07]  /*1820*/  @P0 IMAD.MOV.U32 R29, RZ, RZ, R31 ;  /* 0x000000ffff1d0224 */ /* 0x000fce00078e001f */
.L_x_84:
[----:B------:R-:W-:Y:S05]  /*1830*/  BSYNC.RECONVERGENT B1 ;  /* 0x0000000000017941 */ /* 0x000fea0003800200 */
.L_x_77:
[----:B------:R-:W-:Y:S01]  /*1840*/  UPRMT UR4, UR6, 0x8880, URZ ;  /* 0x0000888006047896 */ /* 0x000fe200080000ff */
[----:B------:R-:W-:Y:S01]  /*1850*/  DSETP.GE.AND P0, PT, R28, R22, PT ;  /* 0x000000161c00722a */ /* 0x000fe20003f06000 */
[----:B------:R-:W-:Y:S05]  /*1860*/  BSSY.RECONVERGENT B0, `(.L_x_93) ;  /* 0x0000007000007945 */ /* 0x000fea0003800200 */
[----:B------:R-:W-:-:S13]  /*1870*/  ISETP.EQ.OR P0, PT, RZ, UR4, !P0 ;  /* 0x00000004ff007c0c */ /* 0x000fda000c702670 */
[----:B------:R-:W-:Y:S05]  /*1880*/  @P0 BRA `(.L_x_94) ;  /* 0x0000000000100947 */ /* 0x000fea0003800000 */
[----:B------:R-:W5:Y:S02]  /*1890*/  LDG.E R0, desc[UR8][R26.64] ;  /* 0x000000081a007981 */ /* 0x000f64000c1e1900 */
[----:B-----5:R-:W-:-:S13]  /*18a0*/  ISETP.NE.AND P0, PT, R0, RZ, PT ;  /* 0x000000ff0000720c */ /* 0x020fda0003f05270 */
[----:B------:R-:W5:Y:S02]  /*18b0*/  @!P0 LDC R7, c[0x0][0x3b8] ;  /* 0x0000ee00ff078b82 */ /* 0x000f640000000800 */
[----:B-----5:R0:W-:Y:S02]  /*18c0*/  @!P0 STG.E desc[UR8][R26.64], R7 ;  /* 0x000000071a008986 */ /* 0x0201e4000c101908 */
.L_x_94:
[----:B------:R-:W-:Y:S05]  /*18d0*/  BSYNC.RECONVERGENT B0 ;  /* 0x0000000000007941 */ /* 0x000fea0003800200 */
.L_x_93:
[----:B------:R-:W-:Y:S01]  /*18e0*/  ISETP.GE.AND P0, PT, R2, R3, PT ;  /* 0x000000030200720c */ /* 0x000fe20003f06270 */
[----:B------:R-:W-:Y:S01]  /*18f0*/  VIADD R4, R4, 0x1 ;  /* 0x0000000104047836 */ /* 0x000fe20000000000 */
[----:B------:R-:W-:Y:S01]  /*1900*/  IADD3 R5, PT, PT, R5, -0x1, RZ ;  /* 0xffffffff05057810 */ /* 0x000fe20007ffe0ff */
[----:B------:R-:W-:Y:S02]  /*1910*/  VIADD R2, R2, 0x1 ;  /* 0x0000000102027836 */ /* 0x000fe40000000000 */
[----:B------:R-:W-:Y:S02]  /*1920*/  VIADD R6, R6, 0x1 ;  /* 0x0000000106067836 */ /* 0x000fe40000000000 */
[----:B------:R-:W-:-:S06]  /*1930*/  VIADD R10, R10, 0x1 ;  /* 0x000000010a0a7836 */ /* 0x000fcc0000000000 */
[----:B------:R-:W-:Y:S05]  /*1940*/  @!P0 BRA `(.L_x_95) ;  /* 0xffffffec00348947 */ /* 0x000fea000383ffff */
[----:B------:R-:W-:Y:S05]  /*1950*/  EXIT ;  /* 0x000000000000794d */ /* 0x000fea0003800000 */
.L_x_72:
[----:B------:R-:W0:Y:S01]  /*1960*/  LDCU.U8 UR5, c[0x0][0x3d8] ;  /* 0x00007b00ff0577ac */ /* 0x000e220008000000 */
[----:B------:R-:W-:Y:S01]  /*1970*/  VIADD R5, R11, 0xffffffff ;  /* 0xffffffff0b057836 */ /* 0x000fe20000000000 */
[----:B0-----:R-:W-:-:S04]  /*1980*/  UPRMT UR5, UR5, 0x8880, URZ ;  /* 0x0000888005057896 */ /* 0x001fc800080000ff */
[----:B------:R-:W-:-:S09]  /*1990*/  UISETP.NE.AND UP0, UPT, UR5, URZ, UPT ;  /* 0x000000ff0500728c */ /* 0x000fd2000bf05270 */
[----:B------:R-:W-:Y:S05]  /*19a0*/  BRA.U UP0, `(.L_x_96) ;  /* 0x0000000d000c7547 */ /* 0x000fea000b800000 */
[----:B------:R-:W0:Y:S01]  /*19b0*/  I2F.U32.RP R0, R11 ;  /* 0x0000000b00007306 */ /* 0x000e220000209000 */
[----:B------:R-:W-:Y:S01]  /*19c0*/  UIMAD UR4, UR4, UR6, URZ ;  /* 0x00000006040472a4 */ /* 0x000fe2000f8e02ff */
[C---:B------:R-:W-:Y:S01]  /*19d0*/  ISETP.NE.U32.AND P2, PT, R11.reuse, RZ, PT ;  /* 0x000000ff0b00720c */ /* 0x040fe20003f45070 */
[--C-:B------:R-:W-:Y:S01]  /*19e0*/  IMAD.MOV R13, RZ, RZ, -R11.reuse ;  /* 0x000000ffff0d7224 */ /* 0x100fe200078e0a0b */
[----:B------:R-:W-:Y:S01]  /*19f0*/  IADD3 R24, PT, PT, -R10, 0x2, R11 ;  /* 0x000000020a187810 */ /* 0x000fe20007ffe10b */
[--C-:B------:R-:W-:Y:S01]  /*1a00*/  IMAD R25, R11, 0x2, -R10.reuse ;  /* 0x000000020b197824 */ /* 0x100fe200078e0a0a */
[----:B------:R-:W1:Y:S01]  /*1a10*/  LDCU UR5, c[0x0][0x3b4] ;  /* 0x00007680ff0577ac */ /* 0x000e620008000800 */
[----:B------:R-:W-:Y:S01]  /*1a20*/  IMAD R8, R13, 0x2, R10 ;  /* 0x000000020d087824 */ /* 0x000fe200078e020a */
[----:B------:R-:W-:Y:S01]  /*1a30*/  CS2R R12, SRZ ;  /* 0x00000000000c7805 */ /* 0x000fe2000001ff00 */
[----:B------:R-:W-:Y:S01]  /*1a40*/  VIADD R25, R25, 0x2 ;  /* 0x0000000219197836 */ /* 0x000fe20000000000 */
[----:B0-----:R-:W0:Y:S02]  /*1a50*/  MUFU.RCP R0, R0 ;  /* 0x0000000000007308 */ /* 0x001e240000001000 */
[----:B0-----:R-:W-:-:S06]  /*1a60*/  VIADD R6, R0, 0xffffffe ;  /* 0x0ffffffe00067836 */ /* 0x001fcc0000000000 */
[----:B------:R0:W2:Y:S02]  /*1a70*/  F2I.FTZ.U32.TRUNC.NTZ R7, R6 ;  /* 0x0000000600077305 */ /* 0x0000a4000021f000 */
[----:B0-----:R-:W-:Y:S01]  /*1a80*/  MOV R6, RZ ;  /* 0x000000ff00067202 */ /* 0x001fe20000000f00 */
[----:B--2---:R-:W-:-:S04]  /*1a90*/  IMAD.MOV R4, RZ, RZ, -R7 ;  /* 0x000000ffff047224 */ /* 0x004fc800078e0a07 */
[----:B------:R-:W-:-:S04]  /*1aa0*/  IMAD R9, R4, R11, RZ ;  /* 0x0000000b04097224 */ /* 0x000fc800078e02ff */
[----:B------:R-:W-:-:S04]  /*1ab0*/  IMAD.HI.U32 R7, R7, R9, R6 ;  /* 0x0000000907077227 */ /* 0x000fc800078e0006 */
[----:B------:R-:W-:Y:S02]  /*1ac0*/  IMAD R9, R11, UR4, RZ ;  /* 0x000000040b097c24 */ /* 0x000fe4000f8e02ff */
[----:B------:R-:W-:-:S04]  /*1ad0*/  IMAD.HI.U32 R7, R7, R2, RZ ;  /* 0x0000000207077227 */ /* 0x000fc800078e00ff */
[----:B------:R-:W-:Y:S02]  /*1ae0*/  IMAD.MOV R7, RZ, RZ, -R7 ;  /* 0x000000ffff077224 */ /* 0x000fe400078e0a07 */
[----:B------:R-:W-:Y:S02]  /*1af0*/  IMAD R9, R9, 0x13, R10 ;  /* 0x0000001309097824 */ /* 0x000fe400078e020a */
[----:B------:R-:W-:Y:S01]  /*1b00*/  IMAD R4, R11, R7, R2 ;  /* 0x000000070b047224 */ /* 0x000fe200078e0202 */
[C---:B------:R-:W-:Y:S01]  /*1b10*/  IADD3 R7, PT, PT, R10.reuse, -0x1, RZ ;  /* 0xffffffff0a077810 */ /* 0x040fe20007ffe0ff */
[C---:B------:R-:W-:Y:S02]  /*1b20*/  IMAD.IADD R6, R10.reuse, 0x1, -R11 ;  /* 0x000000010a067824 */ /* 0x040fe400078e0a0b */
[----:B------:R-:W-:Y:S01]  /*1b30*/  VIADD R10, R10, UR7 ;  /* 0x000000070a0a7c36 */ /* 0x000fe20008000000 */
[----:B------:R-:W-:-:S13]  /*1b40*/  ISETP.GE.U32.AND P1, PT, R4, R11, PT ;  /* 0x0000000b0400720c */ /* 0x000fda0003f26070 */
[----:B------:R-:W-:-:S05]  /*1b50*/  @P1 IMAD.IADD R4, R4, 0x1, -R11 ;  /* 0x0000000104041824 */ /* 0x000fca00078e0a0b */
[----:B------:R-:W-:-:S13]  /*1b60*/  ISETP.GE.U32.AND P1, PT, R4, R11, PT ;  /* 0x0000000b0400720c */ /* 0x000fda0003f26070 */
[--C-:B------:R-:W-:Y:S01]  /*1b70*/  @P1 IMAD.IADD R4, R4, 0x1, -R11.reuse ;  /* 0x0000000104041824 */ /* 0x100fe200078e0a0b */
[----:B------:R-:W-:Y:S01]  /*1b80*/  @!P2 LOP3.LUT R4, RZ, R11, RZ, 0x33, !PT ;  /* 0x0000000bff04a212 */ /* 0x000fe200078e33ff */
[----:B-1----:R-:W-:-:S07]  /*1b90*/  IMAD.IADD R11, R9, 0x1, R11 ;  /* 0x00000001090b7824 */ /* 0x002fce00078e020b */
.L_x_103:
[----:B------:R-:W-:-:S13]  /*1ba0*/  ISETP.NE.AND P3, PT, RZ, UR5, PT ;  /* 0x00000005ff007c0c */ /* 0x000fda000bf65270 */
[----:B------:R-:W2:Y:S04]  /*1bb0*/  @P3 LDG.E.64 R26, desc[UR8][R20.64] ;  /* 0x00000008141a3981 */ /* 0x000ea8000c1e1b00 */
[----:B------:R-:W3:Y:S01]  /*1bc0*/  @P3 LDG.E.64 R22, desc[UR8][R18.64] ;  /* 0x0000000812163981 */ /* 0x000ee2000c1e1b00 */
[----:B------:R-:W-:Y:S02]  /*1bd0*/  @P3 IMAD.MOV.U32 R28, RZ, RZ, -0x7ae147ae ;  /* 0x851eb852ff1c3424 */ /* 0x000fe400078e00ff */
[----:B------:R-:W-:Y:S02]  /*1be0*/  HFMA2 R36, -RZ, RZ, -7.808208465576171875e-05, -0.5400390625 ;  /* 0x851eb852ff247431 */ /* 0x000fe400000001ff */
[----:B------:R-:W-:Y:S01]  /*1bf0*/  @P3 IMAD.MOV.U32 R29, RZ, RZ, 0x3ff451eb ;  /* 0x3ff451ebff1d3424 */ /* 0x000fe200078e00ff */
[----:B------:R-:W-:Y:S01]  /*1c00*/  BSSY.RECONVERGENT B1, `(.L_x_97) ;  /* 0x000001d000017945 */ /* 0x000fe20003800200 */
[----:B------:R-:W-:Y:S01]  /*1c10*/  IMAD.MOV.U32 R37, RZ, RZ, 0x3ff451eb ;  /* 0x3ff451ebff257424 */ /* 0x000fe200078e00ff */
[----:B------:R-:W-:Y:S01]  /*1c20*/  ISETP.GT.U32.AND P2, PT, R2, R5, PT ;  /* 0x000000050200720c */ /* 0x000fe20003f44070 */
[----:B------:R-:W-:-:S02]  /*1c30*/  VIADD R7, R7, 0x1 ;  /* 0x0000000107077836 */ /* 0x000fc40000000000 */
[----:B------:R-:W-:Y:S02]  /*1c40*/  VIADD R44, R25, 0xffffffff ;  /* 0xffffffff192c7836 */ /* 0x000fe40000000000 */
[----:B------:R-:W-:Y:S01]  /*1c50*/  VIADD R45, R24, 0xffffffff ;  /* 0xffffffff182d7836 */ /* 0x000fe20000000000 */
[----:B--2---:R-:W-:Y:S01]  /*1c60*/  @P3 DMUL R36, R26, R28 ;  /* 0x0000001c1a243228 */ /* 0x004fe20000000000 */
[----:B------:R-:W-:-:S05]  /*1c70*/  IMAD.MOV.U32 R26, RZ, RZ, 0x1 ;  /* 0x00000001ff1a7424 */ /* 0x000fca00078e00ff */
[----:B------:R-:W0:Y:S02]  /*1c80*/  MUFU.RCP64H R27, R37 ;  /* 0x00000025001b7308 */ /* 0x000e240000001800 */
[----:B0-----:R-:W-:-:S08]  /*1c90*/  DFMA R28, R26, -R36, 1 ;  /* 0x3ff000001a1c742b */ /* 0x001fd00000000824 */
[----:B------:R-:W-:-:S08]  /*1ca0*/  DFMA R28, R28, R28, R28 ;  /* 0x0000001c1c1c722b */ /* 0x000fd0000000001c */
[----:B------:R-:W-:-:S08]  /*1cb0*/  DFMA R28, R26, R28, R26 ;  /* 0x0000001c1a1c722b */ /* 0x000fd0000000001a */
[----:B------:R-:W-:-:S08]  /*1cc0*/  DFMA R26, R28, -R36, 1 ;  /* 0x3ff000001c1a742b */ /* 0x000fd00000000824 */
[----:B------:R-:W-:Y:S01]  /*1cd0*/  DFMA R26, R28, R26, R28 ;  /* 0x0000001a1c1a722b */ /* 0x000fe2000000001c */
[----:B------:R-:W0:Y:S07]  /*1ce0*/  LDC.64 R28, c[0x0][0x380] ;  /* 0x0000e000ff1c7b82 */ /* 0x000e2e0000000a00 */
[----:B------:R-:W-:-:S08]  /*1cf0*/  DMUL R34, R26, 1000 ;  /* 0x408f40001a227828 */ /* 0x000fd00000000000 */
[----:B------:R-:W-:-:S08]  /*1d00*/  DFMA R30, R34, -R36, 1000 ;  /* 0x408f4000221e742b */ /* 0x000fd00000000824 */
[----:B------:R-:W-:Y:S01]  /*1d10*/  DFMA R34, R26, R30, R34 ;  /* 0x0000001e1a22722b */ /* 0x000fe20000000022 */
[----:B------:R-:W-:Y:S01]  /*1d20*/  MOV R26, 0x0 ;  /* 0x00000000001a7802 */ /* 0x000fe20000000f00 */
[----:B------:R-:W-:Y:S01]  /*1d30*/  IMAD.MOV.U32 R27, RZ, RZ, 0x40807000 ;  /* 0x40807000ff1b7424 */ /* 0x000fe200078e00ff */
[----:B---3--:R-:W-:Y:S01]  /*1d40*/  @P3 DMUL R26, R22, 526 ;  /* 0x40807000161a3828 */ /* 0x008fe20000000000 */
[----:B0-----:R-:W-:-:S06]  /*1d50*/  IMAD.WIDE R22, R9, 0x8, R28 ;  /* 0x0000000809167825 */ /* 0x001fcc00078e021c */
[----:B------:R-:W-:-:S05]  /*1d60*/  FFMA R0, RZ, R37, R35 ;  /* 0x00000025ff007223 */ /* 0x000fca0000000023 */
[----:B------:R-:W-:-:S13]  /*1d70*/  FSETP.GT.AND P1, PT, |R0|, 1.469367938527859385e-39, PT ;  /* 0x001000000000780b */ /* 0x000fda0003f24200 */
[----:B------:R-:W-:Y:S05]  /*1d80*/  @P1 BRA `(.L_x_98) ;  /* 0x0000000000101947 */ /* 0x000fea0003800000 */
[----:B------:R-:W-:Y:S01]  /*1d90*/  MOV R34, RZ ;  /* 0x000000ff00227202 */ /* 0x000fe20000000f00 */
[----:B------:R-:W-:Y:S01]  /*1da0*/  IMAD.MOV.U32 R35, RZ, RZ, 0x408f4000 ;  /* 0x408f4000ff237424 */ /* 0x000fe200078e00ff */
[----:B------:R-:W-:-:S07]  /*1db0*/  MOV R0, 0x1dd0 ;  /* 0x00001dd000007802 */ /* 0x000fce0000000f00 */
[----:B------:R-:W-:Y:S05]  /*1dc0*/  CALL.REL.NOINC `($__internal_2_$__cuda_sm20_div_rn_f64_full) ;  /* 0x0000001c00b07944 */ /* 0x000fea0003c00000 */
.L_x_98:
[----:B------:R-:W-:Y:S05]  /*1dd0*/  BSYNC.RECONVERGENT B1 ;  /* 0x0000000000017941 */ /* 0x000fea0003800200 */
.L_x_97:
[----:B------:R-:W0:Y:S01]  /*1de0*/  @P2 LDC R30, c[0x0][0x3ac] ;  /* 0x0000eb00ff1e2b82 */ /* 0x000e220000000800 */
[----:B------:R-:W-:Y:S01]  /*1df0*/  ISETP.NE.AND P3, PT, R4, RZ, PT ;  /* 0x000000ff0400720c */ /* 0x000fe20003f65270 */
[----:B------:R-:W2:Y:S06]  /*1e00*/  LDG.E.64 R32, desc[UR8][R22.64] ;  /* 0x0000000816207981 */ /* 0x000eac000c1e1b00 */
[----:B------:R-:W1:Y:S01]  /*1e10*/  @!P0 LDC.64 R28, c[0x0][0x380] ;  /* 0x0000e000ff1c8b82 */ /* 0x000e620000000a00 */
[----:B0-----:R-:W-:-:S03]  /*1e20*/  @P2 IMAD.WIDE R30, R30, 0x8, RZ ;  /* 0x000000081e1e2825 */ /* 0x001fc600078e02ff */
[----:B------:R-:W-:-:S05]  /*1e30*/  @P2 IADD3 R40, P1, PT, R22, -R30, RZ ;  /* 0x8000001e16282210 */ /* 0x000fca0007f3e0ff */
[----:B------:R-:W-:Y:S01]  /*1e40*/  @P2 IMAD.X R41, R23, 0x1, ~R31, P1 ;  /* 0x0000000117292824 */ /* 0x000fe200008e0e1f */
[----:B------:R-:W-:-:S05]  /*1e50*/  ISETP.NE.AND P4, PT, R4, R5, PT ;  /* 0x000000050400720c */ /* 0x000fca0003f85270 */
[----:B------:R-:W2:Y:S01]  /*1e60*/  @P2 LDG.E.64 R40, desc[UR8][R40.64] ;  /* 0x0000000828282981 */ /* 0x000ea2000c1e1b00 */
[----:B-1----:R-:W-:-:S03]  /*1e70*/  @!P0 IMAD.WIDE R30, R11, 0x8, R28 ;  /* 0x000000080b1e8825 */ /* 0x002fc600078e021c */
[----:B------:R-:W3:Y:S04]  /*1e80*/  @P3 LDG.E.64 R28, desc[UR8][R22.64+-0x8] ;  /* 0xfffff808161c3981 */ /* 0x000ee8000c1e1b00 */
[----:B------:R-:W4:Y:S04]  /*1e90*/  @!P0 LDG.E.64 R30, desc[UR8][R30.64] ;  /* 0x000000081e1e8981 */ /* 0x000f28000c1e1b00 */
[----:B------:R0:W5:Y:S01]  /*1ea0*/  @P4 LDG.E.64 R38, desc[UR8][R22.64+0x8] ;  /* 0x0000080816264981 */ /* 0x000162000c1e1b00 */
[----:B------:R-:W1:Y:S01]  /*1eb0*/  MUFU.RCP64H R43, 0.0099999979138374328613 ;  /* 0x3f847ae1002b7908 */ /* 0x000e620000001800 */
[----:B------:R-:W-:Y:S01]  /*1ec0*/  IMAD.MOV.U32 R36, RZ, RZ, 0x47ae147b ;  /* 0x47ae147bff247424 */ /* 0x000fe200078e00ff */
[----:B------:R-:W-:Y:S01]  /*1ed0*/  MOV R42, 0x1 ;  /* 0x00000001002a7802 */ /* 0x000fe20000000f00 */
[----:B------:R-:W-:-:S06]  /*1ee0*/  IMAD.MOV.U32 R37, RZ, RZ, 0x3f847ae1 ;  /* 0x3f847ae1ff257424 */ /* 0x000fcc00078e00ff */
[----:B-1----:R-:W-:-:S08]  /*1ef0*/  DFMA R46, R42, -R36, 1 ;  /* 0x3ff000002a2e742b */ /* 0x002fd00000000824 */
[----:B------:R-:W-:-:S08]  /*1f00*/  DFMA R46, R46, R46, R46 ;  /* 0x0000002e2e2e722b */ /* 0x000fd0000000002e */
[----:B------:R-:W-:Y:S02]  /*1f10*/  DFMA R46, R42, R46, R42 ;  /* 0x0000002e2a2e722b */ /* 0x000fe4000000002a */
[----:B------:R-:W-:-:S06]  /*1f20*/  DADD R34, R34, R26 ;  /* 0x0000000022227229 */ /* 0x000fcc000000001a */
[----:B------:R-:W-:Y:S02]  /*1f30*/  DFMA R42, R46, -R36, 1 ;  /* 0x3ff000002e2a742b */ /* 0x000fe40000000824 */
[----:B------:R-:W-:-:S06]  /*1f40*/  DMUL R34, R16, R34 ;  /* 0x0000002210227228 */ /* 0x000fcc0000000000 */
[----:B------:R-:W-:-:S08]  /*1f50*/  DFMA R42, R46, R42, R46 ;  /* 0x0000002a2e2a722b */ /* 0x000fd0000000002e */
[----:B------:R-:W-:Y:S01]  /*1f60*/  DMUL R26, R42, R34 ;  /* 0x000000222a1a7228 */ /* 0x000fe20000000000 */
[----:B------:R-:W-:-:S07]  /*1f70*/  ISETP.NE.AND P6, PT, R6, 0x2, PT ;  /* 0x000000020600780c */ /* 0x000fce0003fc5270 */
[----:B------:R-:W-:Y:S01]  /*1f80*/  DFMA R36, R26, -R36, R34 ;  /* 0x800000241a24722b */ /* 0x000fe20000000022 */
[----:B------:R-:W-:Y:S02]  /*1f90*/  ISETP.NE.AND P5, PT, R24, 0x1, PT ;  /* 0x000000011800780c */ /* 0x000fe40003fa5270 */
[----:B0-----:R-:W-:-:S05]  /*1fa0*/  CS2R R22, SRZ ;  /* 0x0000000000167805 */ /* 0x001fca000001ff00 */
[----:B------:R-:W-:Y:S01]  /*1fb0*/  DFMA R36, R42, R36, R26 ;  /* 0x000000242a24722b */ /* 0x000fe2000000001a */
[----:B------:R-:W-:Y:S02]  /*1fc0*/  FSEL R27, R14, R12, !P6 ;  /* 0x0000000c0e1b7208 */ /* 0x000fe40007000000 */
[----:B------:R-:W-:Y:S02]  /*1fd0*/  FSEL R43, R15, R13, !P6 ;  /* 0x0000000d0f2b7208 */ /* 0x000fe40007000000 */
[----:B------:R-:W-:Y:S01]  /*1fe0*/  ISETP.NE.AND P1, PT, R25, 0x1, PT ;  /* 0x000000011900780c */ /* 0x000fe20003f25270 */
[----:B------:R-:W0:Y:S01]  /*1ff0*/  LDC.64 R12, c[0x0][0x388] ;  /* 0x0000e200ff0c7b82 */ /* 0x000e220000000a00 */
[----:B------:R-:W-:Y:S02]  /*2000*/  FSEL R43, R15, R43, !P5 ;  /* 0x0000002b0f2b7208 */ /* 0x000fe40006800000 */
[----:B------:R-:W-:Y:S01]  /*2010*/  CS2R R24, SRZ ;  /* 0x0000000000187805 */ /* 0x000fe2000001ff00 */
[----:B------:R-:W-:Y:S01]  /*2020*/  FFMA R0, RZ, 1.0349999666213989258, R37 ;  /* 0x3f847ae1ff007823 */ /* 0x000fe20000000025 */
[----:B------:R-:W-:Y:S01]  /*2030*/  BSSY.RECONVERGENT B1, `(.L_x_99) ;  /* 0x0000026000017945 */ /* 0x000fe20003800200 */
[----:B--2---:R-:W-:Y:S01]  /*2040*/  @P2 DADD R22, R40, -R32 ;  /* 0x0000000028162229 */ /* 0x004fe20000000820 */
[----:B------:R-:W-:-:S02]  /*2050*/  ISETP.NE.AND P2, PT, R45, 0x1, PT ;  /* 0x000000012d00780c */ /* 0x000fc40003f45270 */
[C---:B------:R-:W-:Y:S02]  /*2060*/  FSEL R41, R14.reuse, R27, !P5 ;  /* 0x0000001b0e297208 */ /* 0x040fe40006800000 */
[----:B------:R-:W-:Y:S02]  /*2070*/  ISETP.GE.U32.AND P5, PT, R7, 0x3, PT ;  /* 0x000000030700780c */ /* 0x000fe40003fa6070 */
[C---:B------:R-:W-:Y:S02]  /*2080*/  FSEL R41, R14.reuse, R41, !P2 ;  /* 0x000000290e297208 */ /* 0x040fe40005000000 */
[----:B------:R-:W-:Y:S02]  /*2090*/  FSEL R43, R15, R43, !P2 ;  /* 0x0000002b0f2b7208 */ /* 0x000fe40005000000 */
[----:B------:R-:W-:Y:S02]  /*20a0*/  FSEL R41, R14, R41, !P5 ;  /* 0x000000290e297208 */ /* 0x000fe40006800000 */
[----:B------:R-:W-:-:S02]  /*20b0*/  CS2R R26, SRZ ;  /* 0x00000000001a7805 */ /* 0x000fc4000001ff00 */
[C---:B------:R-:W-:Y:S01]  /*20c0*/  FSEL R43, R15.reuse, R43, !P5 ;  /* 0x0000002b0f2b7208 */ /* 0x040fe20006800000 */
[C---:B----4-:R-:W-:Y:S02]  /*20d0*/  @!P0 DADD R26, -R32.reuse, R30 ;  /* 0x00000000201a8229 */ /* 0x050fe4000000011e */
[C---:B---3--:R-:W-:Y:S01]  /*20e0*/  @P3 DADD R24, -R32.reuse, R28 ;  /* 0x0000000020183229 */ /* 0x048fe2000000011c */
[----:B------:R-:W-:Y:S02]  /*20f0*/  FSEL R31, R14, R41, !P1 ;  /* 0x000000290e1f7208 */ /* 0x000fe40004800000 */
[----:B------:R-:W-:Y:S02]  /*2100*/  ISETP.NE.AND P3, PT, R44, 0x1, PT ;  /* 0x000000012c00780c */ /* 0x000fe40003f65270 */
[----:B------:R-:W-:Y:S02]  /*2110*/  FSEL R41, R15, R43, !P1 ;  /* 0x0000002b0f297208 */ /* 0x000fe40004800000 */
[----:B------:R-:W-:Y:S01]  /*2120*/  @!P4 CS2R R28, SRZ ;  /* 0x00000000001cc805 */ /* 0x000fe2000001ff00 */
[----:B-----5:R-:W-:Y:S01]  /*2130*/  @P4 DADD R28, -R32, R38 ;  /* 0x00000000201c4229 */ /* 0x020fe20000000126 */
[----:B------:R-:W-:-:S02]  /*2140*/  FSETP.GT.AND P2, PT, |R0|, 1.469367938527859385e-39, PT ;  /* 0x001000000000780b */ /* 0x000fc40003f44200 */
[----:B------:R-:W-:Y:S02]  /*2150*/  FSEL R39, R14, R31, !P3 ;  /* 0x0000001f0e277208 */ /* 0x000fe40005800000 */
[----:B------:R-:W-:Y:S02]  /*2160*/  FSEL R41, R15, R41, !P3 ;  /* 0x000000290f297208 */ /* 0x000fe40005800000 */
[----:B------:R-:W-:Y:S02]  /*2170*/  FSETP.GEU.AND P3, PT, |R35|, 6.5827683646048100446e-37, PT ;  /* 0x036000002300780b */ /* 0x000fe40003f6e200 */
[----:B------:R-:W-:Y:S01]  /*2180*/  ISETP.NE.AND P1, PT, R8, 0x2, PT ;  /* 0x000000020800780c */ /* 0x000fe20003f25270 */
[----:B------:R-:W-:-:S03]  /*2190*/  @!P4 IMAD.MOV.U32 R30, RZ, RZ, R32 ;  /* 0x000000ffff1ec224 */ /* 0x000fc600078e0020 */
[----:B------:R-:W-:Y:S02]  /*21a0*/  FSEL R0, R14, R39, !P1 ;  /* 0x000000270e007208 */ /* 0x000fe40004800000 */
[----:B------:R-:W-:Y:S01]  /*21b0*/  FSEL R39, R15, R41, !P1 ;  /* 0x000000290f277208 */ /* 0x000fe20004800000 */
[--C-:B------:R-:W-:Y:S02]  /*21c0*/  @!P4 IMAD.MOV.U32 R31, RZ, RZ, R33.reuse ;  /* 0x000000ffff1fc224 */ /* 0x100fe400078e0021 */
[----:B------:R-:W-:Y:S02]  /*21d0*/  @P4 IMAD.MOV.U32 R30, RZ, RZ, R32 ;  /* 0x000000ffff1e4224 */ /* 0x000fe400078e0020 */
[----:B------:R-:W-:Y:S02]  /*21e0*/  @P4 IMAD.MOV.U32 R31, RZ, RZ, R33 ;  /* 0x000000ffff1f4224 */ /* 0x000fe400078e0021 */
[----:B0-----:R-:W-:Y:S01]  /*21f0*/  IMAD.WIDE R32, R10, 0x8, R12 ;  /* 0x000000080a207825 */ /* 0x001fe200078e020c */
[----:B------:R-:W-:-:S03]  /*2200*/  MOV R12, R0 ;  /* 0x00000000000c7202 */ /* 0x000fc60000000f00 */
[----:B------:R-:W-:Y:S01]  /*2210*/  IMAD.MOV.U32 R13, RZ, RZ, R39 ;  /* 0x000000ffff0d7224 */ /* 0x000fe200078e0027 */
[----:B------:R-:W-:Y:S06]  /*2220*/  @P2 BRA P3, `(.L_x_100) ;  /* 0x0000000000182947 */ /* 0x000fec0001800000 */
[----:B------:R-:W-:Y:S01]  /*2230*/  IMAD.MOV.U32 R36, RZ, RZ, 0x47ae147b ;  /* 0x47ae147bff247424 */ /* 0x000fe200078e00ff */
[----:B------:R-:W-:Y:S01]  /*2240*/  MOV R0, 0x2270 ;  /* 0x0000227000007802 */ /* 0x000fe20000000f00 */
[----:B------:R-:W-:-:S07]  /*2250*/  IMAD.MOV.U32 R37, RZ, RZ, 0x3f847ae1 ;  /* 0x3f847ae1ff257424 */ /* 0x000fce00078e00ff */
[----:B------:R-:W-:Y:S05]  /*2260*/  CALL.REL.NOINC `($__internal_2_$__cuda_sm20_div_rn_f64_full) ;  /* 0x0000001800887944 */ /* 0x000fea0003c00000 */
[----:B------:R-:W-:Y:S01]  /*2270*/  IMAD.MOV.U32 R36, RZ, RZ, R34 ;  /* 0x000000ffff247224 */ /* 0x000fe200078e0022 */
[----:B------:R-:W-:-:S07]  /*2280*/  MOV R37, R35 ;  /* 0x0000002300257202 */ /* 0x000fce0000000f00 */
.L_x_100:
[----:B------:R-:W-:Y:S05]  /*2290*/  BSYNC.RECONVERGENT B1 ;  /* 0x0000000000017941 */ /* 0x000fea0003800200 */
.L_x_99:
        /* <DEDUP_REMOVED lines=10> */
[----:B------:R-:W0:Y:S02]  /*2340*/  MUFU.RCP64H R35, R37 ;  /* 0x0000002500237308 */ /* 0x000e240000001800 */
[----:B0-----:R-:W-:-:S08]  /*2350*/  DFMA R38, -R36, R34, 1 ;  /* 0x3ff000002426742b */ /* 0x001fd00000000122 */
        /* <DEDUP_REMOVED lines=9> */
[----:B------:R-:W-:Y:S05]  /*23f0*/  @P1 BRA `(.L_x_102) ;  /* 0x0000000000101947 */ /* 0x000fea0003800000 */
[----:B------:R-:W-:Y:S01]  /*2400*/  IMAD.MOV.U32 R34, RZ, RZ, 0x1a36e2f ;  /* 0x01a36e2fff227424 */ /* 0x000fe200078e00ff */
[----:B------:R-:W-:Y:S01]  /*2410*/  MOV R0, 0x2440 ;  /* 0x0000244000007802 */ /* 0x000fe20000000f00 */
[----:B------:R-:W-:-:S07]  /*2420*/  IMAD.MOV.U32 R35, RZ, RZ, 0x3f5205bc ;  /* 0x3f5205bcff237424 */ /* 0x000fce00078e00ff */
[----:B------:R-:W-:Y:S05]  /*2430*/  CALL.REL.NOINC `($__internal_2_$__cuda_sm20_div_rn_f64_full) ;  /* 0x0000001800147944 */ /* 0x000fea0003c00000 */
.L_x_102:
[----:B------:R-:W-:Y:S05]  /*2440*/  BSYNC.RECONVERGENT B1 ;  /* 0x0000000000017941 */ /* 0x000fea0003800200 */
.L_x_101:
[----:B------:R-:W0:Y:S02]  /*2450*/  LDC.64 R36, c[0x0][0x390] ;  /* 0x0000e400ff247b82 */ /* 0x000e240000000a00 */
[----:B0-----:R-:W-:-:S06]  /*2460*/  IMAD.WIDE R36, R10, 0x8, R36 ;  /* 0x000000080a247825 */ /* 0x001fcc00078e0224 */
[----:B------:R-:W2:Y:S01]  /*2470*/  LDG.E.64 R36, desc[UR8][R36.64] ;  /* 0x0000000824247981 */ /* 0x000ea2000c1e1b00 */
[----:B------:R-:W-:Y:S01]  /*2480*/  DADD R24, R28, R24 ;  /* 0x000000001c187229 */ /* 0x000fe20000000018 */
[----:B------:R-:W-:Y:S01]  /*2490*/  VIADD R0, R7, 0x1 ;  /* 0x0000000107007836 */ /* 0x000fe20000000000 */
[----:B------:R-:W-:Y:S01]  /*24a0*/  IADD3 R8, PT, PT, R8, 0x1, RZ ;  /* 0x0000000108087810 */ /* 0x000fe20007ffe0ff */
[----:B------:R-:W-:Y:S02]  /*24b0*/  VIADD R6, R6, 0x1 ;  /* 0x0000000106067836 */ /* 0x000fe40000000000 */
[----:B------:R-:W-:Y:S02]  /*24c0*/  VIADD R9, R9, 0x1 ;  /* 0x0000000109097836 */ /* 0x000fe40000000000 */
[----:B------:R-:W-:Y:S01]  /*24d0*/  VIADD R11, R11, 0x1 ;  /* 0x000000010b0b7836 */ /* 0x000fe20000000000 */
[----:B------:R-:W-:Y:S01]  /*24e0*/  DADD R24, R24, R22 ;  /* 0x0000000018187229 */ /* 0x000fe20000000016 */
[----:B------:R-:W-:Y:S01]  /*24f0*/  VIADD R10, R10, 0x1 ;  /* 0x000000010a0a7836 */ /* 0x000fe20000000000 */
[----:B------:R-:W0:Y:S06]  /*2500*/  LDC.64 R22, c[0x0][0x398] ;  /* 0x0000e600ff167b82 */ /* 0x000e2c0000000a00 */
[----:B------:R-:W-:-:S02]  /*2510*/  DADD R24, R24, R26 ;  /* 0x0000000018187229 */ /* 0x000fc4000000001a */
[----:B--2---:R-:W-:-:S08]  /*2520*/  DADD R28, R12, R36 ;  /* 0x000000000c1c7229 */ /* 0x004fd00000000024 */
[----:B------:R-:W-:-:S08]  /*2530*/  DMUL R28, R28, -0.5 ;  /* 0xbfe000001c1c7828 */ /* 0x000fd00000000000 */
[----:B------:R-:W-:-:S08]  /*2540*/  DFMA R24, R24, R34, R28 ;  /* 0x000000221818722b */ /* 0x000fd0000000001c */
[----:B0-----:R-:W-:Y:S01]  /*2550*/  DFMA R22, R24, R22, R30 ;  /* 0x000000161816722b */ /* 0x001fe2000000001e */
[----:B------:R-:W-:Y:S01]  /*2560*/  IMAD.MOV.U32 R24, RZ, RZ, R45 ;  /* 0x000000ffff187224 */ /* 0x000fe200078e002d */
[----:B------:R-:W-:-:S06]  /*2570*/  MOV R25, R44 ;  /* 0x0000002c00197202 */ /* 0x000fcc0000000f00 */
[----:B------:R-:W-:-:S14]  /*2580*/  DSETP.NE.AND P1, PT, |R22|, +INF , PT ;  /* 0x7ff000001600742a */ /* 0x000fdc0003f25200 */
[----:B------:R0:W-:Y:S04]  /*2590*/  @!P1 STG.E.64 desc[UR8][R32.64], R30 ;  /* 0x0000001e20009986 */ /* 0x0001e8000c101b08 */
[----:B------:R0:W-:Y:S01]  /*25a0*/  @P1 STG.E.64 desc[UR8][R32.64], R22 ;  /* 0x0000001620001986 */ /* 0x0001e2000c101b08 */
[----:B------:R-:W-:-:S13]  /*25b0*/  ISETP.GE.AND P1, PT, R0, R3, PT ;  /* 0x000000030000720c */ /* 0x000fda0003f26270 */
[----:B0-----:R-:W-:Y:S05]  /*25c0*/  @!P1 BRA `(.L_x_103) ;  /* 0xfffffff400749947 */ /* 0x001fea000383ffff */
[----:B------:R-:W-:Y:S05]  /*25d0*/  EXIT ;  /* 0x000000000000794d */ /* 0x000fea0003800000 */
.L_x_96:
[----:B------:R-:W0:Y:S02]  /*25e0*/  LDCU UR5, c[0x0][0x3b4] ;  /* 0x00007680ff0577ac */ /* 0x000e240008000800 */
[----:B0-----:R-:W-:-:S09]  /*25f0*/  UISETP.NE.AND UP0, UPT, UR5, URZ, UPT ;  /* 0x000000ff0500728c */ /* 0x001fd2000bf05270 */
[----:B------:R-:W-:Y:S05]  /*2600*/  BRA.U !UP0, `(.L_x_104) ;  /* 0x0000000908ec7547 */ /* 0x000fea000b800000 */
[----:B------:R-:W0:Y:S01]  /*2610*/  I2F.U32.RP R0, R11 ;  /* 0x0000000b00007306 */ /* 0x000e220000209000 */
[----:B------:R-:W-:Y:S01]  /*2620*/  ISETP.NE.U32.AND P2, PT, R11, RZ, PT ;  /* 0x000000ff0b00720c */ /* 0x000fe20003f45070 */
[----:B------:R-:W-:Y:S01]  /*2630*/  UIMAD UR4, UR4, UR6, URZ ;  /* 0x00000006040472a4 */ /* 0x000fe2000f8e02ff */
[----:B------:R-:W-:-:S05]  /*2640*/  CS2R R24, SRZ ;  /* 0x0000000000187805 */ /* 0x000fca000001ff00 */
[----:B------:R-:W-:-:S04]  /*2650*/  IMAD R13, R11, UR4, RZ ;  /* 0x000000040b0d7c24 */ /* 0x000fc8000f8e02ff */
[----:B------:R-:W-:Y:S01]  /*2660*/  IMAD R8, R13, 0x13, R10 ;  /* 0x000000130d087824 */ /* 0x000fe200078e020a */
[----:B0-----:R-:W0:Y:S02]  /*2670*/  MUFU.RCP R0, R0 ;  /* 0x0000000000007308 */ /* 0x001e240000001000 */
[----:B0-----:R-:W-:-:S06]  /*2680*/  VIADD R6, R0, 0xffffffe ;  /* 0x0ffffffe00067836 */ /* 0x001fcc0000000000 */
[----:B------:R0:W1:Y:S02]  /*2690*/  F2I.FTZ.U32.TRUNC.NTZ R7, R6 ;  /* 0x0000000600077305 */ /* 0x000064000021f000 */
[----:B0-----:R-:W-:Y:S02]  /*26a0*/  IMAD.MOV.U32 R6, RZ, RZ, RZ ;  /* 0x000000ffff067224 */ /* 0x001fe400078e00ff */
[----:B-1----:R-:W-:-:S04]  /*26b0*/  IMAD.MOV R4, RZ, RZ, -R7 ;  /* 0x000000ffff047224 */ /* 0x002fc800078e0a07 */
[----:B------:R-:W-:-:S04]  /*26c0*/  IMAD R9, R4, R11, RZ ;  /* 0x0000000b04097224 */ /* 0x000fc800078e02ff */
[----:B------:R-:W-:Y:S01]  /*26d0*/  IMAD.HI.U32 R9, R7, R9, R6 ;  /* 0x0000000907097227 */ /* 0x000fe200078e0006 */
[----:B------:R-:W-:-:S03]  /*26e0*/  IADD3 R6, PT, PT, -R10, 0x1, R11 ;  /* 0x000000010a067810 */ /* 0x000fc60007ffe10b */
[----:B------:R-:W-:Y:S02]  /*26f0*/  VIADD R7, R10, 0xffffffff ;  /* 0xffffffff0a077836 */ /* 0x000fe40000000000 */
[----:B------:R-:W-:-:S05]  /*2700*/  IMAD.HI.U32 R9, R9, R2, RZ ;  /* 0x0000000209097227 */ /* 0x000fca00078e00ff */
[----:B------:R-:W-:-:S05]  /*2710*/  IADD3 R9, PT, PT, -R9, RZ, RZ ;  /* 0x000000ff09097210 */ /* 0x000fca0007ffe1ff */
[C---:B------:R-:W-:Y:S02]  /*2720*/  IMAD R4, R11.reuse, R9, R2 ;  /* 0x000000090b047224 */ /* 0x040fe400078e0202 */
[----:B------:R-:W-:Y:S01]  /*2730*/  IMAD R9, R11, 0x2, -R10 ;  /* 0x000000020b097824 */ /* 0x000fe200078e0a0a */
[----:B------:R-:W-:Y:S02]  /*2740*/  IADD3 R10, PT, PT, R10, UR7, RZ ;  /* 0x000000070a0a7c10 */ /* 0x000fe4000fffe0ff */
[----:B------:R-:W-:Y:S01]  /*2750*/  ISETP.GE.U32.AND P1, PT, R4, R11, PT ;  /* 0x0000000b0400720c */ /* 0x000fe20003f26070 */
[----:B------:R-:W-:-:S12]  /*2760*/  VIADD R9, R9, 0x1 ;  /* 0x0000000109097836 */ /* 0x000fd80000000000 */
[----:B------:R-:W-:-:S05]  /*2770*/  @P1 IMAD.IADD R4, R4, 0x1, -R11 ;  /* 0x0000000104041824 */ /* 0x000fca00078e0a0b */
[----:B------:R-:W-:-:S13]  /*2780*/  ISETP.GE.U32.AND P1, PT, R4, R11, PT ;  /* 0x0000000b0400720c */ /* 0x000fda0003f26070 */
[----:B------:R-:W-:Y:S01]  /*2790*/  @P1 IMAD.IADD R4, R4, 0x1, -R11 ;  /* 0x0000000104041824 */ /* 0x000fe200078e0a0b */
[----:B------:R-:W-:-:S07]  /*27a0*/  @!P2 LOP3.LUT R4, RZ, R11, RZ, 0x33, !PT ;  /* 0x0000000bff04a212 */ /* 0x000fce00078e33ff */
.L_x_113:
[----:B------:R-:W2:Y:S04]  /*27b0*/  LDG.E.64 R36, desc[UR8][R20.64] ;  /* 0x0000000814247981 */ /* 0x000ea8000c1e1b00 */
[----:B0-----:R0:W5:Y:S01]  /*27c0*/  LDG.E.64 R28, desc[UR8][R18.64] ;  /* 0x00000008121c7981 */ /* 0x001162000c1e1b00 */
[----:B------:R-:W-:Y:S01]  /*27d0*/  UMOV UR4, 0x851eb852 ;  /* 0x851eb85200047882 */ /* 0x000fe20000000000 */
[----:B------:R-:W-:Y:S01]  /*27e0*/  UMOV UR5, 0x3ff451eb ;  /* 0x3ff451eb00057882 */ /* 0x000fe20000000000 */
[----:B------:R-:W-:Y:S01]  /*27f0*/  IMAD.MOV.U32 R12, RZ, RZ, 0x1 ;  /* 0x00000001ff0c7424 */ /* 0x000fe200078e00ff */
[----:B------:R-:W1:Y:S01]  /*2800*/  LDC.64 R30, c[0x0][0x380] ;  /* 0x0000e000ff1e7b82 */ /* 0x000e620000000a00 */
[----:B------:R-:W-:Y:S01]  /*2810*/  VIADD R11, R9, 0x1 ;  /* 0x00000001090b7836 */ /* 0x000fe20000000000 */
[----:B------:R-:W-:Y:S01]  /*2820*/  BSSY.RECONVERGENT B1, `(.L_x_105) ;  /* 0x0000018000017945 */ /* 0x000fe20003800200 */
[----:B------:R-:W-:-:S02]  /*2830*/  ISETP.GT.U32.AND P2, PT, R2, R5, PT ;  /* 0x000000050200720c */ /* 0x000fc40003f44070 */
[----:B------:R-:W-:Y:S02]  /*2840*/  IADD3 R7, PT, PT, R7, 0x1, RZ ;  /* 0x0000000107077810 */ /* 0x000fe40007ffe0ff */
[----:B------:R-:W-:Y:S01]  /*2850*/  ISETP.NE.AND P3, PT, R11, RZ, PT ;  /* 0x000000ff0b00720c */ /* 0x000fe20003f65270 */
[----:B--2---:R-:W-:-:S06]  /*2860*/  DMUL R36, R36, UR4 ;  /* 0x0000000424247c28 */ /* 0x004fcc0008000000 */
[----:B------:R-:W2:Y:S02]  /*2870*/  MUFU.RCP64H R13, R37 ;  /* 0x00000025000d7308 */ /* 0x000ea40000001800 */
[----:B--2---:R-:W-:-:S08]  /*2880*/  DFMA R26, -R36, R12, 1 ;  /* 0x3ff00000241a742b */ /* 0x004fd0000000010c */
[----:B------:R-:W-:-:S08]  /*2890*/  DFMA R26, R26, R26, R26 ;  /* 0x0000001a1a1a722b */ /* 0x000fd0000000001a */
[----:B------:R-:W-:-:S08]  /*28a0*/  DFMA R26, R12, R26, R12 ;  /* 0x0000001a0c1a722b */ /* 0x000fd0000000000c */
[----:B------:R-:W-:-:S08]  /*28b0*/  DFMA R12, -R36, R26, 1 ;  /* 0x3ff00000240c742b */ /* 0x000fd0000000011a */
[----:B------:R-:W-:-:S08]  /*28c0*/  DFMA R12, R26, R12, R26 ;  /* 0x0000000c1a0c722b */ /* 0x000fd0000000001a */
[----:B------:R-:W-:-:S08]  /*28d0*/  DMUL R34, R12, 1000 ;  /* 0x408f40000c227828 */ /* 0x000fd00000000000 */
[----:B------:R-:W-:-:S08]  /*28e0*/  DFMA R26, -R36, R34, 1000 ;  /* 0x408f4000241a742b */ /* 0x000fd00000000122 */
[----:B------:R-:W-:Y:S01]  /*28f0*/  DFMA R34, R12, R26, R34 ;  /* 0x0000001a0c22722b */ /* 0x000fe20000000022 */
[----:B------:R-:W-:Y:S02]  /*2900*/  VIADD R12, R6, 0x1 ;  /* 0x00000001060c7836 */ /* 0x000fe40000000000 */
[----:B-1----:R-:W-:-:S03]  /*2910*/  IMAD.WIDE R26, R8, 0x8, R30 ;  /* 0x00000008081a7825 */ /* 0x002fc600078e021e */
[----:B------:R-:W-:-:S04]  /*2920*/  ISETP.NE.AND P4, PT, R12, RZ, PT ;  /* 0x000000ff0c00720c */ /* 0x000fc80003f85270 */
[----:B------:R-:W-:-:S05]  /*2930*/  FFMA R0, RZ, R37, R35 ;  /* 0x00000025ff007223 */ /* 0x000fca0000000023 */
[----:B------:R-:W-:-:S13]  /*2940*/  FSETP.GT.AND P1, PT, |R0|, 1.469367938527859385e-39, PT ;  /* 0x001000000000780b */ /* 0x000fda0003f24200 */
[----:B0-----:R-:W-:Y:S05]  /*2950*/  @P1 BRA `(.L_x_106) ;  /* 0x0000000000101947 */ /* 0x001fea0003800000 */
[----:B------:R-:W-:Y:S01]  /*2960*/  IMAD.MOV.U32 R34, RZ, RZ, RZ ;  /* 0x000000ffff227224 */ /* 0x000fe200078e00ff */
[----:B------:R-:W-:Y:S01]  /*2970*/  MOV R0, 0x29a0 ;  /* 0x000029a000007802 */ /* 0x000fe20000000f00 */
[----:B------:R-:W-:-:S07]  /*2980*/  IMAD.MOV.U32 R35, RZ, RZ, 0x408f4000 ;  /* 0x408f4000ff237424 */ /* 0x000fce00078e00ff */
[----:B-----5:R-:W-:Y:S05]  /*2990*/  CALL.REL.NOINC `($__internal_2_$__cuda_sm20_div_rn_f64_full) ;  /* 0x0000001000bc7944 */ /* 0x020fea0003c00000 */
.L_x_106:
[----:B------:R-:W-:Y:S05]  /*29a0*/  BSYNC.RECONVERGENT B1 ;  /* 0x0000000000017941 */ /* 0x000fea0003800200 */
.L_x_105:
[----:B------:R-:W0:Y:S01]  /*29b0*/  @P2 LDC R30, c[0x0][0x3ac] ;  /* 0x0000eb00ff1e2b82 */ /* 0x000e220000000800 */
[----:B------:R-:W-:-:S07]  /*29c0*/  ISETP.NE.AND P5, PT, R4, RZ, PT ;  /* 0x000000ff0400720c */ /* 0x000fce0003fa5270 */
[----:B------:R-:W1:Y:S06]  /*29d0*/  @!P0 LDC R37, c[0x0][0x3ac] ;  /* 0x0000eb00ff258b82 */ /* 0x000e6c0000000800 */
[----:B------:R-:W2:Y:S01]  /*29e0*/  @P5 LDG.E.64 R40, desc[UR8][R26.64+-0x8] ;  /* 0xfffff8081a285981 */ /* 0x000ea2000c1e1b00 */
[----:B0-----:R-:W-:-:S03]  /*29f0*/  @P2 IMAD.WIDE R30, R30, 0x8, RZ ;  /* 0x000000081e1e2825 */ /* 0x001fc600078e02ff */
[----:B------:R-:W-:-:S05]  /*2a00*/  @P2 IADD3 R32, P1, PT, -R30, R26, RZ ;  /* 0x0000001a1e202210 */ /* 0x000fca0007f3e1ff */
[----:B------:R-:W-:Y:S02]  /*2a10*/  @P2 IMAD.X R33, R27, 0x1, ~R31, P1 ;  /* 0x000000011b212824 */ /* 0x000fe400008e0e1f */
[----:B------:R-:W3:Y:S04]  /*2a20*/  LDG.E.64 R30, desc[UR8][R26.64] ;  /* 0x000000081a1e7981 */ /* 0x000ee8000c1e1b00 */
[----:B------:R-:W3:Y:S01]  /*2a30*/  @P2 LDG.E.64 R32, desc[UR8][R32.64] ;  /* 0x0000000820202981 */ /* 0x000ee2000c1e1b00 */
[----:B------:R-:W-:Y:S01]  /*2a40*/  ISETP.NE.AND P1, PT, R4, R5, PT ;  /* 0x000000050400720c */ /* 0x000fe20003f25270 */
[----:B-1----:R-:W-:-:S06]  /*2a50*/  @!P0 IMAD.WIDE R36, R37, 0x8, R26 ;  /* 0x0000000825248825 */ /* 0x002fcc00078e021a */
[----:B------:R-:W4:Y:S06]  /*2a60*/  @!P0 LDG.E.64 R36, desc[UR8][R36.64] ;  /* 0x0000000824248981 */ /* 0x000f2c000c1e1b00 */
[----:B------:R0:W4:Y:S01]  /*2a70*/  @P1 LDG.E.64 R38, desc[UR8][R26.64+0x8] ;  /* 0x000008081a261981 */ /* 0x000122000c1e1b00 */
[----:B------:R-:W1:Y:S01]  /*2a80*/  MUFU.RCP64H R45, 0.0099999979138374328613 ;  /* 0x3f847ae1002d7908 */ /* 0x000e620000001800 */
[----:B------:R-:W-:Y:S01]  /*2a90*/  IMAD.MOV.U32 R42, RZ, RZ, 0x47ae147b ;  /* 0x47ae147bff2a7424 */ /* 0x000fe200078e00ff */
[----:B------:R-:W-:Y:S01]  /*2aa0*/  MOV R43, 0x3f847ae1 ;  /* 0x3f847ae1002b7802 */ /* 0x000fe20000000f00 */
[----:B------:R-:W-:-:S06]  /*2ab0*/  IMAD.MOV.U32 R44, RZ, RZ, 0x1 ;  /* 0x00000001ff2c7424 */ /* 0x000fcc00078e00ff */
[----:B-1----:R-:W-:-:S08]  /*2ac0*/  DFMA R46, R44, -R42, 1 ;  /* 0x3ff000002c2e742b */ /* 0x002fd0000000082a */
[----:B------:R-:W-:-:S08]  /*2ad0*/  DFMA R46, R46, R46, R46 ;  /* 0x0000002e2e2e722b */ /* 0x000fd0000000002e */
[----:B------:R-:W-:Y:S02]  /*2ae0*/  DFMA R46, R44, R46, R44 ;  /* 0x0000002e2c2e722b */ /* 0x000fe4000000002c */
[----:B-----5:R-:W-:-:S06]  /*2af0*/  DFMA R34, R28, 526, R34 ;  /* 0x408070001c22782b */ /* 0x020fcc0000000022 */
[----:B------:R-:W-:Y:S02]  /*2b00*/  DFMA R44, R46, -R42, 1 ;  /* 0x3ff000002e2c742b */ /* 0x000fe4000000082a */
[----:B------:R-:W-:-:S06]  /*2b10*/  DMUL R34, R16, R34 ;  /* 0x0000002210227228 */ /* 0x000fcc0000000000 */
[----:B------:R-:W-:-:S08]  /*2b20*/  DFMA R44, R46, R44, R46 ;  /* 0x0000002c2e2c722b */ /* 0x000fd0000000002e */
[----:B0-----:R-:W-:Y:S01]  /*2b30*/  DMUL R26, R44, R34 ;  /* 0x000000222c1a7228 */ /* 0x001fe20000000000 */
[----:B------:R-:W-:Y:S02]  /*2b40*/  ISETP.NE.AND P6, PT, R12, 0x1, PT ;  /* 0x000000010c00780c */ /* 0x000fe40003fc5270 */
[----:B------:R-:W-:Y:S02]  /*2b50*/  FSEL R29, R14, R24, !P4 ;  /* 0x000000180e1d7208 */ /* 0x000fe40006000000 */
[----:B------:R-:W-:-:S03]  /*2b60*/  FSEL R25, R15, R25, !P4 ;  /* 0x000000190f197208 */ /* 0x000fc60006000000 */
[----:B------:R-:W-:Y:S01]  /*2b70*/  DFMA R42, R26, -R42, R34 ;  /* 0x8000002a1a2a722b */ /* 0x000fe20000000022 */
[----:B------:R-:W-:Y:S02]  /*2b80*/  ISETP.NE.AND P4, PT, R11, 0x1, PT ;  /* 0x000000010b00780c */ /* 0x000fe40003f85270 */
[----:B------:R-:W-:Y:S02]  /*2b90*/  FSEL R11, R14, R29, !P6 ;  /* 0x0000001d0e0b7208 */ /* 0x000fe40007000000 */
[C---:B------:R-:W-:Y:S02]  /*2ba0*/  FSEL R25, R15.reuse, R25, !P6 ;  /* 0x000000190f197208 */ /* 0x040fe40007000000 */
[----:B------:R-:W-:Y:S02]  /*2bb0*/  ISETP.NE.AND P6, PT, R6, 0x1, PT ;  /* 0x000000010600780c */ /* 0x000fe40003fc5270 */
[----:B------:R-:W-:Y:S01]  /*2bc0*/  CS2R R12, SRZ ;  /* 0x00000000000c7805 */ /* 0x000fe2000001ff00 */
[----:B------:R-:W-:Y:S01]  /*2bd0*/  DFMA R42, R44, R42, R26 ;  /* 0x0000002a2c2a722b */ /* 0x000fe2000000001a */
[----:B------:R-:W-:Y:S01]  /*2be0*/  FSEL R11, R14, R11, !P6 ;  /* 0x0000000b0e0b7208 */ /* 0x000fe20007000000 */
[----:B------:R-:W0:Y:S01]  /*2bf0*/  LDC.64 R26, c[0x0][0x388] ;  /* 0x0000e200ff1a7b82 */ /* 0x000e220000000a00 */
[----:B------:R-:W-:-:S07]  /*2c00*/  FSEL R25, R15, R25, !P6 ;  /* 0x000000190f197208 */ /* 0x000fce0007000000 */
[----:B------:R-:W-:Y:S01]  /*2c10*/  FFMA R0, RZ, 1.0349999666213989258, R43 ;  /* 0x3f847ae1ff007823 */ /* 0x000fe2000000002b */
[----:B------:R-:W-:Y:S02]  /*2c20*/  CS2R R44, SRZ ;  /* 0x00000000002c7805 */ /* 0x000fe4000001ff00 */
[----:B------:R-:W-:Y:S01]  /*2c30*/  @!P1 CS2R R28, SRZ ;  /* 0x00000000001c9805 */ /* 0x000fe2000001ff00 */
[----:B------:R-:W-:Y:S01]  /*2c40*/  BSSY.RECONVERGENT B1, `(.L_x_107) ;  /* 0x000001a000017945 */ /* 0x000fe20003800200 */
[----:B0-----:R-:W-:Y:S01]  /*2c50*/  IMAD.WIDE R26, R10, 0x8, R26 ;  /* 0x000000080a1a7825 */ /* 0x001fe200078e021a */
[----:B---3--:R-:W-:Y:S01]  /*2c60*/  @P2 DADD R12, R32, -R30 ;  /* 0x00000000200c2229 */ /* 0x008fe2000000081e */
[----:B------:R-:W-:-:S04]  /*2c70*/  ISETP.GE.U32.AND P2, PT, R7, 0x3, PT ;  /* 0x000000030700780c */ /* 0x000fc80003f46070 */
[C---:B------:R-:W-:Y:S02]  /*2c80*/  FSEL R11, R14.reuse, R11, !P2 ;  /* 0x0000000b0e0b7208 */ /* 0x040fe40005000000 */
[----:B------:R-:W-:Y:S02]  /*2c90*/  FSEL R25, R15, R25, !P2 ;  /* 0x000000190f197208 */ /* 0x000fe40005000000 */
[----:B------:R-:W-:Y:S02]  /*2ca0*/  ISETP.NE.AND P2, PT, R9, 0x1, PT ;  /* 0x000000010900780c */ /* 0x000fe40003f45270 */
[C---:B------:R-:W-:Y:S02]  /*2cb0*/  FSEL R11, R14.reuse, R11, !P4 ;  /* 0x0000000b0e0b7208 */ /* 0x040fe40006000000 */
[----:B------:R-:W-:Y:S02]  /*2cc0*/  FSEL R25, R15, R25, !P4 ;  /* 0x000000190f197208 */ /* 0x000fe40006000000 */
[----:B------:R-:W-:-:S02]  /*2cd0*/  FSEL R11, R14, R11, !P2 ;  /* 0x0000000b0e0b7208 */ /* 0x000fc40005000000 */
[----:B------:R-:W-:Y:S02]  /*2ce0*/  FSEL R25, R15, R25, !P2 ;  /* 0x000000190f197208 */ /* 0x000fe40005000000 */
[----:B------:R-:W-:Y:S02]  /*2cf0*/  FSETP.GT.AND P4, PT, |R0|, 1.469367938527859385e-39, PT ;  /* 0x001000000000780b */ /* 0x000fe40003f84200 */
[----:B------:R-:W-:Y:S02]  /*2d00*/  FSETP.GEU.AND P2, PT, |R35|, 6.5827683646048100446e-37, PT ;  /* 0x036000002300780b */ /* 0x000fe40003f4e200 */
[----:B------:R-:W-:Y:S01]  /*2d10*/  CS2R R32, SRZ ;  /* 0x0000000000207805 */ /* 0x000fe2000001ff00 */
[C---:B--2---:R-:W-:Y:S02]  /*2d20*/  @P5 DADD R32, -R30.reuse, R40 ;  /* 0x000000001e205229 */ /* 0x044fe40000000128 */
[C---:B----4-:R-:W-:Y:S02]  /*2d30*/  @!P0 DADD R44, -R30.reuse, R36 ;  /* 0x000000001e2c8229 */ /* 0x050fe40000000124 */
[----:B------:R-:W-:Y:S01]  /*2d40*/  @P1 DADD R28, -R30, R38 ;  /* 0x000000001e1c1229 */ /* 0x000fe20000000126 */
[----:B------:R-:W-:-:S02]  /*2d50*/  FSEL R24, R14, R11, !P3 ;  /* 0x0000000b0e187208 */ /* 0x000fc40005800000 */
[----:B------:R-:W-:-:S03]  /*2d60*/  FSEL R25, R15, R25, !P3 ;  /* 0x000000190f197208 */ /* 0x000fc60005800000 */
[----:B------:R-:W-:Y:S05]  /*2d70*/  @P4 BRA P2, `(.L_x_108) ;  /* 0x0000000000184947 */ /* 0x000fea0001000000 */
[----:B------:R-:W-:Y:S01]  /*2d80*/  IMAD.MOV.U32 R36, RZ, RZ, 0x47ae147b ;  /* 0x47ae147bff247424 */ /* 0x000fe200078e00ff */
[----:B------:R-:W-:Y:S01]  /*2d90*/  MOV R0, 0x2dc0 ;  /* 0x00002dc000007802 */ /* 0x000fe20000000f00 */
[----:B------:R-:W-:-:S07]  /*2da0*/  IMAD.MOV.U32 R37, RZ, RZ, 0x3f847ae1 ;  /* 0x3f847ae1ff257424 */ /* 0x000fce00078e00ff */
[----:B------:R-:W-:Y:S05]  /*2db0*/  CALL.REL.NOINC `($__internal_2_$__cuda_sm20_div_rn_f64_full) ;  /* 0x0000000c00b47944 */ /* 0x000fea0003c00000 */
[----:B------:R-:W-:Y:S01]  /*2dc0*/  IMAD.MOV.U32 R42, RZ, RZ, R34 ;  /* 0x000000ffff2a7224 */ /* 0x000fe200078e0022 */
[----:B------:R-:W-:-:S07]  /*2dd0*/  MOV R43, R35 ;  /* 0x00000023002b7202 */ /* 0x000fce0000000f00 */
.L_x_108:
[----:B------:R-:W-:Y:S05]  /*2de0*/  BSYNC.RECONVERGENT B1 ;  /* 0x0000000000017941 */ /* 0x000fea0003800200 */
.L_x_107:
        /* <DEDUP_REMOVED lines=26> */
.L_x_110:
[----:B------:R-:W-:Y:S05]  /*2f90*/  BSYNC.RECONVERGENT B1 ;  /* 0x0000000000017941 */ /* 0x000fea0003800200 */
.L_x_109:
[----:B------:R-:W0:Y:S02]  /*2fa0*/  LDC.64 R36, c[0x0][0x390] ;  /* 0x0000e400ff247b82 */ /* 0x000e240000000a00 */
[----:B0-----:R-:W-:-:S06]  /*2fb0*/  IMAD.WIDE R36, R10, 0x8, R36 ;  /* 0x000000080a247825 */ /* 0x001fcc00078e0224 */
[----:B------:R-:W2:Y:S01]  /*2fc0*/  LDG.E.64 R36, desc[UR8][R36.64] ;  /* 0x0000000824247981 */ /* 0x000ea2000c1e1b00 */
[----:B------:R-:W-:Y:S01]  /*2fd0*/  DADD R28, R28, R32 ;  /* 0x000000001c1c7229 */ /* 0x000fe20000000020 */
[----:B------:R-:W-:Y:S01]  /*2fe0*/  BSSY.RECONVERGENT B0, `(.L_x_111) ;  /* 0x0000015000007945 */ /* 0x000fe20003800200 */
[----:B------:R-:W0:Y:S06]  /*2ff0*/  LDC.64 R32, c[0x0][0x398] ;  /* 0x0000e600ff207b82 */ /* 0x000e2c0000000a00 */
[----:B------:R-:W-:-:S08]  /*3000*/  DADD R12, R28, R12 ;  /* 0x000000001c0c7229 */ /* 0x000fd0000000000c */
[----:B------:R-:W-:Y:S02]  /*3010*/  DADD R12, R12, R44 ;  /* 0x000000000c0c7229 */ /* 0x000fe4000000002c */
[----:B--2---:R-:W-:-:S08]  /*3020*/  DADD R28, R24, R36 ;  /* 0x00000000181c7229 */ /* 0x004fd00000000024 */
[----:B------:R-:W-:-:S08]  /*3030*/  DMUL R28, R28, -0.5 ;  /* 0xbfe000001c1c7828 */ /* 0x000fd00000000000 */
[----:B------:R-:W-:-:S08]  /*3040*/  DFMA R12, R12, R34, R28 ;  /* 0x000000220c0c722b */ /* 0x000fd0000000001c */
[----:B0-----:R-:W-:-:S08]  /*3050*/  DFMA R12, R12, R32, R30 ;  /* 0x000000200c0c722b */ /* 0x001fd0000000001e */
[----:B------:R-:W-:-:S14]  /*3060*/  DSETP.NE.AND P1, PT, |R12|, +INF , PT ;  /* 0x7ff000000c00742a */ /* 0x000fdc0003f25200 */
[----:B------:R0:W-:Y:S04]  /*3070*/  @P1 STG.E.64 desc[UR8][R26.64], R12 ;  /* 0x0000000c1a001986 */ /* 0x0001e8000c101b08 */
[----:B------:R0:W-:Y:S01]  /*3080*/  @!P1 STG.E.64 desc[UR8][R26.64], R30 ;  /* 0x0000001e1a009986 */ /* 0x0001e2000c101b08 */
[----:B------:R-:W-:Y:S01]  /*3090*/  @!P1 IMAD.MOV.U32 R12, RZ, RZ, R30 ;  /* 0x000000ffff0c9224 */ /* 0x000fe200078e001e */
[----:B------:R-:W-:-:S06]  /*30a0*/  @!P1 MOV R13, R31 ;  /* 0x0000001f000d9202 */ /* 0x000fcc0000000f00 */
[----:B------:R-:W-:-:S14]  /*30b0*/  DSETP.GE.AND P1, PT, R12, R22, PT ;  /* 0x000000160c00722a */ /* 0x000fdc0003f26000 */
[----:B0-----:R-:W-:Y:S05]  /*30c0*/  @!P1 BRA `(.L_x_112) ;  /* 0x0000000000189947 */ /* 0x001fea0003800000 */
[----:B------:R-:W0:Y:S02]  /*30d0*/  LDC.64 R12, c[0x0][0x3e0] ;  /* 0x0000f800ff0c7b82 */ /* 0x000e240000000a00 */
[----:B0-----:R-:W-:-:S05]  /*30e0*/  IMAD.WIDE R12, R10, 0x4, R12 ;  /* 0x000000040a0c7825 */ /* 0x001fca00078e020c */
[----:B------:R-:W2:Y:S02]  /*30f0*/  LDG.E R0, desc[UR8][R12.64] ;  /* 0x000000080c007981 */ /* 0x000ea4000c1e1900 */
[----:B--2---:R-:W-:-:S13]  /*3100*/  ISETP.NE.AND P1, PT, R0, RZ, PT ;  /* 0x000000ff0000720c */ /* 0x004fda0003f25270 */
[----:B------:R-:W0:Y:S02]  /*3110*/  @!P1 LDC R11, c[0x0][0x3b8] ;  /* 0x0000ee00ff0b9b82 */ /* 0x000e240000000800 */
[----:B0-----:R0:W-:Y:S02]  /*3120*/  @!P1 STG.E desc[UR8][R12.64], R11 ;  /* 0x0000000b0c009986 */ /* 0x0011e4000c101908 */
.L_x_112:
[----:B------:R-:W-:Y:S05]  /*3130*/  BSYNC.RECONVERGENT B0 ;  /* 0x0000000000007941 */ /* 0x000fea0003800200 */
.L_x_111:
[----:B------:R-:W-:Y:S01]  /*3140*/  VIADD R0, R7, 0x1 ;  /* 0x0000000107007836 */ /* 0x000fe20000000000 */
[----:B------:R-:W-:Y:S01]  /*3150*/  IADD3 R10, PT, PT, R10, 0x1, RZ ;  /* 0x000000010a0a7810 */ /* 0x000fe20007ffe0ff */
[----:B------:R-:W-:Y:S02]  /*3160*/  VIADD R9, R9, 0xffffffff ;  /* 0xffffffff09097836 */ /* 0x000fe40000000000 */
[----:B------:R-:W-:Y:S01]  /*3170*/  VIADD R6, R6, 0xffffffff ;  /* 0xffffffff06067836 */ /* 0x000fe20000000000 */
[----:B------:R-:W-:Y:S01]  /*3180*/  ISETP.GE.AND P1, PT, R0, R3, PT ;  /* 0x000000030000720c */ /* 0x000fe20003f26270 */
[----:B------:R-:W-:-:S12]  /*3190*/  VIADD R8, R8, 0x1 ;  /* 0x0000000108087836 */ /* 0x000fd80000000000 */
[----:B------:R-:W-:Y:S05]  /*31a0*/  @!P1 BRA `(.L_x_113) ;  /* 0xfffffff400809947 */ /* 0x000fea000383ffff */
[----:B------:R-:W-:Y:S05]  /*31b0*/  EXIT ;  /* 0x000000000000794d */ /* 0x000fea0003800000 */
.L_x_104:
[----:B------:R-:W0:Y:S01]  /*31c0*/  MUFU.RCP64H R7, 0.0099999979138374328613 ;  /* 0x3f847ae100077908 */ /* 0x000e220000001800 */
[----:B------:R-:W-:Y:S01]  /*31d0*/  IMAD.MOV.U32 R8, RZ, RZ, 0x47ae147b ;  /* 0x47ae147bff087424 */ /* 0x000fe200078e00ff */
[----:B------:R-:W-:Y:S01]  /*31e0*/  UMOV UR10, 0x366cd9b4 ;  /* 0x366cd9b4000a7882 */ /* 0x000fe20000000000 */
[----:B------:R-:W-:Y:S01]  /*31f0*/  IMAD.MOV.U32 R9, RZ, RZ, 0x3f847ae1 ;  /* 0x3f847ae1ff097424 */ /* 0x000fe200078e00ff */
[----:B------:R-:W-:Y:S01]  /*3200*/  UMOV UR11, 0x4094859b ;  /* 0x4094859b000b7882 */ /* 0x000fe20000000000 */
[----:B------:R-:W-:Y:S01]  /*3210*/  IMAD.MOV.U32 R6, RZ, RZ, 0x1 ;  /* 0x00000001ff067424 */ /* 0x000fe200078e00ff */
[----:B------:R-:W-:-:S10]  /*3220*/  DMUL R16, R16, UR10 ;  /* 0x0000000a10107c28 */ /* 0x000fd40008000000 */
[----:B------:R-:W-:Y:S01]  /*3230*/  FSETP.GEU.AND P2, PT, |R17|, 6.5827683646048100446e-37, PT ;  /* 0x036000001100780b */ /* 0x000fe20003f4e200 */
[----:B0-----:R-:W-:-:S08]  /*3240*/  DFMA R12, R6, -R8, 1 ;  /* 0x3ff00000060c742b */ /* 0x001fd00000000808 */
        /* <DEDUP_REMOVED lines=10> */
[----:B------:R-:W-:Y:S01]  /*32f0*/  IMAD.MOV.U32 R34, RZ, RZ, R16 ;  /* 0x000000ffff227224 */ /* 0x000fe200078e0010 */
[----:B------:R-:W-:Y:S01]  /*3300*/  MOV R35, R17 ;  /* 0x0000001100237202 */ /* 0x000fe20000000f00 */
[----:B------:R-:W-:Y:S01]  /*3310*/  IMAD.MOV.U32 R36, RZ, RZ, 0x47ae147b ;  /* 0x47ae147bff247424 */ /* 0x000fe200078e00ff */
[----:B------:R-:W-:Y:S01]  /*3320*/  MOV R0, 0x3350 ;  /* 0x0000335000007802 */ /* 0x000fe20000000f00 */
[----:B------:R-:W-:-:S07]  /*3330*/  IMAD.MOV.U32 R37, RZ, RZ, 0x3f847ae1 ;  /* 0x3f847ae1ff257424 */ /* 0x000fce00078e00ff */
[----:B------:R-:W-:Y:S05]  /*3340*/  CALL.REL.NOINC `($__internal_2_$__cuda_sm20_div_rn_f64_full) ;  /* 0x0000000800507944 */ /* 0x000fea0003c00000 */
.L_x_114:
[----:B------:R-:W0:Y:S01]  /*3350*/  LDCU UR5, c[0x0][0x3ac] ;  /* 0x00007580ff0577ac */ /* 0x000e220008000800 */
[----:B------:R-:W-:Y:S01]  /*3360*/  DADD R6, R34, R34 ;  /* 0x0000000022067229 */ /* 0x000fe20000000022 */
[----:B------:R-:W-:Y:S01]  /*3370*/  BSSY.RECONVERGENT B1, `(.L_x_115) ;  /* 0x000002a000017945 */ /* 0x000fe20003800200 */
[----:B------:R-:W-:Y:S01]  /*3380*/  UMOV UR10, 0x47ae147b ;  /* 0x47ae147b000a7882 */ /* 0x000fe20000000000 */
[----:B------:R-:W-:-:S05]  /*3390*/  UMOV UR11, 0x3f847ae1 ;  /* 0x3f847ae1000b7882 */ /* 0x000fca0000000000 */
[----:B------:R-:W-:-:S08]  /*33a0*/  DFMA R6, R34, 2, R6 ;  /* 0x400000002206782b */ /* 0x000fd00000000006 */
[----:B------:R-:W-:Y:S01]  /*33b0*/  DMUL R6, R6, UR10 ;  /* 0x0000000a06067c28 */ /* 0x000fe20008000000 */
[----:B0-----:R-:W0:Y:S01]  /*33c0*/  I2F.U32.RP R0, UR5 ;  /* 0x0000000500007d06 */ /* 0x001e220008209000 */
[----:B------:R-:W-:-:S06]  /*33d0*/  ISETP.NE.U32.AND P3, PT, RZ, UR5, PT ;  /* 0x00000005ff007c0c */ /* 0x000fcc000bf65070 */
[----:B------:R-:W-:Y:S01]  /*33e0*/  DMUL R36, R6, UR10 ;  /* 0x0000000a06247c28 */ /* 0x000fe20008000000 */
[----:B------:R-:W-:Y:S01]  /*33f0*/  UMOV UR10, 0x1a36e2f ;  /* 0x01a36e2f000a7882 */ /* 0x000fe20000000000 */
[----:B------:R-:W-:Y:S01]  /*3400*/  IMAD.MOV.U32 R6, RZ, RZ, 0x1 ;  /* 0x00000001ff067424 */ /* 0x000fe200078e00ff */
[----:B------:R-:W-:-:S03]  /*3410*/  UMOV UR11, 0x3f5205bc ;  /* 0x3f5205bc000b7882 */ /* 0x000fc60000000000 */
[----:B------:R-:W1:Y:S08]  /*3420*/  MUFU.RCP64H R7, R37 ;  /* 0x0000002500077308 */ /* 0x000e700000001800 */
[----:B0-----:R-:W0:Y:S01]  /*3430*/  MUFU.RCP R0, R0 ;  /* 0x0000000000007308 */ /* 0x001e220000001000 */
[----:B-1----:R-:W-:Y:S01]  /*3440*/  DFMA R8, -R36, R6, 1 ;  /* 0x3ff000002408742b */ /* 0x002fe20000000106 */
[----:B0-----:R-:W-:-:S07]  /*3450*/  VIADD R12, R0, 0xffffffe ;  /* 0x0ffffffe000c7836 */ /* 0x001fce0000000000 */
[----:B------:R-:W-:Y:S01]  /*3460*/  DFMA R8, R8, R8, R8 ;  /* 0x000000080808722b */ /* 0x000fe20000000008 */
[----:B------:R0:W1:Y:S07]  /*3470*/  F2I.FTZ.U32.TRUNC.NTZ R13, R12 ;  /* 0x0000000c000d7305 */ /* 0x00006e000021f000 */
[----:B------:R-:W-:Y:S01]  /*3480*/  DFMA R8, R6, R8, R6 ;  /* 0x000000080608722b */ /* 0x000fe20000000006 */
[----:B0-----:R-:W-:Y:S01]  /*3490*/  IMAD.MOV.U32 R12, RZ, RZ, RZ ;  /* 0x000000ffff0c7224 */ /* 0x001fe200078e00ff */
[----:B-1----:R-:W-:-:S05]  /*34a0*/  IADD3 R4, PT, PT, RZ, -R13, RZ ;  /* 0x8000000dff047210 */ /* 0x002fca0007ffe0ff */
[----:B------:R-:W-:-:S04]  /*34b0*/  IMAD R7, R4, UR5, RZ ;  /* 0x0000000504077c24 */ /* 0x000fc8000f8e02ff */
[----:B------:R-:W-:Y:S01]  /*34c0*/  IMAD.HI.U32 R13, R13, R7, R12 ;  /* 0x000000070d0d7227 */ /* 0x000fe200078e000c */
[----:B------:R-:W-:-:S05]  /*34d0*/  DFMA R6, -R36, R8, 1 ;  /* 0x3ff000002406742b */ /* 0x000fca0000000108 */
[----:B------:R-:W-:-:S03]  /*34e0*/  IMAD.HI.U32 R13, R13, R2, RZ ;  /* 0x000000020d0d7227 */ /* 0x000fc600078e00ff */
[----:B------:R-:W-:Y:S01]  /*34f0*/  DFMA R6, R8, R6, R8 ;  /* 0x000000060806722b */ /* 0x000fe20000000008 */
[----:B------:R-:W-:-:S04]  /*3500*/  IMAD.MOV R13, RZ, RZ, -R13 ;  /* 0x000000ffff0d7224 */ /* 0x000fc800078e0a0d */
[----:B------:R-:W-:-:S03]  /*3510*/  IMAD R4, R13, UR5, R2 ;  /* 0x000000050d047c24 */ /* 0x000fc6000f8e0202 */
[----:B------:R-:W-:Y:S02]  /*3520*/  DMUL R34, R6, UR10 ;  /* 0x0000000a06227c28 */ /* 0x000fe40008000000 */
[----:B------:R-:W-:-:S06]  /*3530*/  ISETP.GE.U32.AND P1, PT, R4, UR5, PT ;  /* 0x0000000504007c0c */ /* 0x000fcc000bf26070 */
[----:B------:R-:W-:-:S07]  /*3540*/  DFMA R8, -R36, R34, UR10 ;  /* 0x0000000a24087e2b */ /* 0x000fce0008000122 */
[----:B------:R-:W-:Y:S01]  /*3550*/  @P1 VIADD R4, R4, -UR5 ;  /* 0x8000000504041c36 */ /* 0x000fe20008000000 */
[----:B------:R-:W-:-:S04]  /*3560*/  DFMA R34, R6, R8, R34 ;  /* 0x000000080622722b */ /* 0x000fc80000000022 */
[----:B------:R-:W-:-:S06]  /*3570*/  ISETP.GE.U32.AND P2, PT, R4, UR5, PT ;  /* 0x0000000504007c0c */ /* 0x000fcc000bf46070 */
[----:B------:R-:W-:-:S05]  /*3580*/  FFMA R0, RZ, R37, R35 ;  /* 0x00000025ff007223 */ /* 0x000fca0000000023 */
[----:B------:R-:W-:Y:S02]  /*3590*/  FSETP.GT.AND P1, PT, |R0|, 1.469367938527859385e-39, PT ;  /* 0x001000000000780b */ /* 0x000fe40003f24200 */
[----:B------:R-:W-:Y:S01]  /*35a0*/  @P2 VIADD R4, R4, -UR5 ;  /* 0x8000000504042c36 */ /* 0x000fe20008000000 */
[----:B------:R-:W-:-:S10]  /*35b0*/  @!P3 LOP3.LUT R4, RZ, UR5, RZ, 0x33, !PT ;  /* 0x00000005ff04bc12 */ /* 0x000fd4000f8e33ff */
[----:B------:R-:W-:Y:S05]  /*35c0*/  @P1 BRA `(.L_x_116) ;  /* 0x0000000000101947 */ /* 0x000fea0003800000 */
[----:B------:R-:W-:Y:S01]  /*35d0*/  MOV R34, 0x1a36e2f ;  /* 0x01a36e2f00227802 */ /* 0x000fe20000000f00 */
[----:B------:R-:W-:Y:S01]  /*35e0*/  IMAD.MOV.U32 R35, RZ, RZ, 0x3f5205bc ;  /* 0x3f5205bcff237424 */ /* 0x000fe200078e00ff */
[----:B------:R-:W-:-:S07]  /*35f0*/  MOV R0, 0x3610 ;  /* 0x0000361000007802 */ /* 0x000fce0000000f00 */
[----:B------:R-:W-:Y:S05]  /*3600*/  CALL.REL.NOINC `($__internal_2_$__cuda_sm20_div_rn_f64_full) ;  /* 0x0000000400a07944 */ /* 0x000fea0003c00000 */
.L_x_116:
[----:B------:R-:W-:Y:S05]  /*3610*/  BSYNC.RECONVERGENT B1 ;  /* 0x0000000000017941 */ /* 0x000fea0003800200 */
.L_x_115:
[----:B------:R-:W0:Y:S01]  /*3620*/  LDCU UR5, c[0x0][0x3b0] ;  /* 0x00007600ff0577ac */ /* 0x000e220008000800 */
[----:B------:R-:W1:Y:S01]  /*3630*/  LDC R21, c[0x0][0x3ac] ;  /* 0x0000eb00ff157b82 */ /* 0x000e620000000800 */
[----:B------:R-:W-:Y:S01]  /*3640*/  ISETP.GT.U32.AND P1, PT, R2, R5, PT ;  /* 0x000000050200720c */ /* 0x000fe20003f24070 */
[C---:B------:R-:W-:Y:S01]  /*3650*/  VIADD R0, R10.reuse, 0xffffffff ;  /* 0xffffffff0a007836 */ /* 0x040fe20000000000 */
[----:B------:R-:W-:Y:S01]  /*3660*/  CS2R R12, SRZ ;  /* 0x00000000000c7805 */ /* 0x000fe2000001ff00 */
[----:B------:R-:W-:Y:S01]  /*3670*/  VIADD R2, R10, UR7 ;  /* 0x000000070a027c36 */ /* 0x000fe20008000000 */
[----:B0-----:R-:W-:-:S06]  /*3680*/  UIMAD UR5, UR4, UR5, URZ ;  /* 0x00000005040572a4 */ /* 0x001fcc000f8e02ff */
[C---:B-1----:R-:W-:Y:S01]  /*3690*/  IMAD R9, R21.reuse, UR5, RZ ;  /* 0x0000000515097c24 */ /* 0x042fe2000f8e02ff */
[----:B------:R-:W-:Y:S01]  /*36a0*/  LEA R29, R21, -R10, 0x1 ;  /* 0x8000000a151d7211 */ /* 0x000fe200078e08ff */
[--C-:B------:R-:W-:Y:S01]  /*36b0*/  IMAD.MOV R7, RZ, RZ, -R21.reuse ;  /* 0x000000ffff077224 */ /* 0x100fe200078e0a15 */
[C-C-:B------:R-:W-:Y:S01]  /*36c0*/  IADD3 R28, PT, PT, -R10.reuse, 0x2, R21.reuse ;  /* 0x000000020a1c7810 */ /* 0x140fe20007ffe115 */
[--C-:B------:R-:W-:Y:S02]  /*36d0*/  IMAD R18, R9, 0x13, R10.reuse ;  /* 0x0000001309127824 */ /* 0x100fe400078e020a */
[----:B------:R-:W-:Y:S02]  /*36e0*/  IMAD.IADD R19, R10, 0x1, -R21 ;  /* 0x000000010a137824 */ /* 0x000fe400078e0a15 */
[----:B------:R-:W-:Y:S02]  /*36f0*/  IMAD R20, R7, 0x2, R10 ;  /* 0x0000000207147824 */ /* 0x000fe400078e020a */
[----:B------:R-:W-:-:S02]  /*3700*/  VIADD R29, R29, 0x2 ;  /* 0x000000021d1d7836 */ /* 0x000fc40000000000 */
[----:B------:R-:W-:-:S07]  /*3710*/  IMAD.IADD R21, R18, 0x1, R21 ;  /* 0x0000000112157824 */ /* 0x000fce00078e0215 */
.L_x_119:
[----:B0-----:R-:W0:Y:S01]  /*3720*/  LDC.64 R10, c[0x0][0x380] ;  /* 0x0000e000ff0a7b82 */ /* 0x001e220000000a00 */
[C---:B------:R-:W-:Y:S02]  /*3730*/  ISETP.NE.AND P4, PT, R4.reuse, RZ, PT ;  /* 0x000000ff0400720c */ /* 0x040fe40003f85270 */
[----:B------:R-:W-:-:S05]  /*3740*/  ISETP.NE.AND P2, PT, R4, R5, PT ;  /* 0x000000050400720c */ /* 0x000fca0003f45270 */
[----:B------:R-:W1:Y:S08]  /*3750*/  @P1 LDC R6, c[0x0][0x3ac] ;  /* 0x0000eb00ff061b82 */ /* 0x000e700000000800 */
[----:B------:R-:W2:Y:S01]  /*3760*/  LDC.64 R30, c[0x0][0x390] ;  /* 0x0000e400ff1e7b82 */ /* 0x000ea20000000a00 */
[----:B0-----:R-:W-:-:S05]  /*3770*/  IMAD.WIDE R32, R18, 0x8, R10 ;  /* 0x0000000812207825 */ /* 0x001fca00078e020a */
[----:B------:R-:W3:Y:S04]  /*3780*/  LDG.E.64 R8, desc[UR8][R32.64] ;  /* 0x0000000820087981 */ /* 0x000ee8000c1e1b00 */
[----:B------:R0:W3:Y:S01]  /*3790*/  @P4 LDG.E.64 R24, desc[UR8][R32.64+-0x8] ;  /* 0xfffff80820184981 */ /* 0x0000e2000c1e1b00 */
[----:B-1----:R-:W-:-:S03]  /*37a0*/  @P1 IMAD.WIDE R6, R6, 0x8, RZ ;  /* 0x0000000806061825 */ /* 0x002fc600078e02ff */
[----:B------:R-:W4:Y:S01]  /*37b0*/  @P2 LDG.E.64 R26, desc[UR8][R32.64+0x8] ;  /* 0x00000808201a2981 */ /* 0x000f22000c1e1b00 */
[----:B------:R-:W-:-:S04]  /*37c0*/  @P1 IADD3 R16, P3, PT, -R6, R32, RZ ;  /* 0x0000002006101210 */ /* 0x000fc80007f7e1ff */
[----:B------:R-:W-:-:S06]  /*37d0*/  @P1 IADD3.X R17, PT, PT, ~R7, R33, RZ, P3, !PT ;  /* 0x0000002107111210 */ /* 0x000fcc0001ffe5ff */
[----:B------:R-:W5:Y:S01]  /*37e0*/  @P1 LDG.E.64 R16, desc[UR8][R16.64] ;  /* 0x0000000810101981 */ /* 0x000f62000c1e1b00 */
[----:B------:R-:W-:-:S04]  /*37f0*/  @!P0 IMAD.WIDE R10, R21, 0x8, R10 ;  /* 0x00000008150a8825 */ /* 0x000fc800078e020a */
[----:B--2---:R-:W-:Y:S02]  /*3800*/  IMAD.WIDE R6, R2, 0x8, R30 ;  /* 0x0000000802067825 */ /* 0x004fe400078e021e */
[----:B------:R-:W2:Y:S04]  /*3810*/  @!P0 LDG.E.64 R10, desc[UR8][R10.64] ;  /* 0x000000080a0a8981 */ /* 0x000ea8000c1e1b00 */
[----:B------:R-:W2:Y:S01]  /*3820*/  LDG.E.64 R6, desc[UR8][R6.64] ;  /* 0x0000000806067981 */ /* 0x000ea2000c1e1b00 */
[----:B------:R-:W-:Y:S02]  /*3830*/  ISETP.NE.AND P3, PT, R19, 0x2, PT ;  /* 0x000000021300780c */ /* 0x000fe40003f65270 */
[----:B------:R-:W-:Y:S02]  /*3840*/  CS2R R30, SRZ ;  /* 0x00000000001e7805 */ /* 0x000fe4000001ff00 */
[----:B0-----:R-:W-:Y:S01]  /*3850*/  @!P2 CS2R R32, SRZ ;  /* 0x000000000020a805 */ /* 0x001fe2000001ff00 */
[----:B------:R-:W-:Y:S01]  /*3860*/  VIADD R0, R0, 0x1 ;  /* 0x0000000100007836 */ /* 0x000fe20000000000 */
[----:B------:R-:W-:Y:S01]  /*3870*/  FSEL R37, R15, R13, !P3 ;  /* 0x0000000d0f257208 */ /* 0x000fe20005800000 */
[----:B------:R-:W-:Y:S01]  /*3880*/  BSSY.RECONVERGENT B0, `(.L_x_117) ;  /* 0x000003c000007945 */ /* 0x000fe20003800200 */
[----:B------:R-:W-:Y:S01]  /*3890*/  ISETP.NE.AND P5, PT, R29, 0x1, PT ;  /* 0x000000011d00780c */ /* 0x000fe20003fa5270 */
[----:B------:R-:W-:-:S02]  /*38a0*/  VIADD R19, R19, 0x1 ;  /* 0x0000000113137836 */ /* 0x000fc40000000000 */
[----:B------:R-:W-:Y:S01]  /*38b0*/  VIADD R18, R18, 0x1 ;  /* 0x0000000112127836 */ /* 0x000fe20000000000 */
[C---:B---3--:R-:W-:Y:S01]  /*38c0*/  @P4 DADD R30, -R8.reuse, R24 ;  /* 0x00000000081e4229 */ /* 0x048fe20000000118 */
[C---:B------:R-:W-:Y:S01]  /*38d0*/  ISETP.NE.AND P4, PT, R28.reuse, 0x1, PT ;  /* 0x000000011c00780c */ /* 0x040fe20003f85270 */
[----:B------:R-:W-:Y:S01]  /*38e0*/  VIADD R24, R28, 0xffffffff ;  /* 0xffffffff1c187836 */ /* 0x000fe20000000000 */
[----:B------:R-:W-:Y:S01]  /*38f0*/  FSEL R25, R14, R12, !P3 ;  /* 0x0000000c0e197208 */ /* 0x000fe20005800000 */
[----:B----4-:R-:W-:Y:S01]  /*3900*/  @P2 DADD R32, -R8, R26 ;  /* 0x0000000008202229 */ /* 0x010fe2000000011a */
[----:B------:R-:W-:Y:S02]  /*3910*/  FSEL R37, R15, R37, !P4 ;  /* 0x000000250f257208 */ /* 0x000fe40006000000 */
[----:B------:R-:W-:Y:S02]  /*3920*/  CS2R R12, SRZ ;  /* 0x00000000000c7805 */ /* 0x000fe4000001ff00 */
[----:B------:R-:W-:-:S02]  /*3930*/  ISETP.NE.AND P3, PT, R24, 0x1, PT ;  /* 0x000000011800780c */ /* 0x000fc40003f65270 */
[----:B------:R-:W-:Y:S01]  /*3940*/  FSEL R27, R14, R25, !P4 ;  /* 0x000000190e1b7208 */ /* 0x000fe20006000000 */
[----:B------:R-:W-:Y:S01]  /*3950*/  VIADD R25, R29, 0xffffffff ;  /* 0xffffffff1d197836 */ /* 0x000fe20000000000 */
[----:B------:R-:W-:Y:S02]  /*3960*/  ISETP.GE.U32.AND P4, PT, R0, 0x3, PT ;  /* 0x000000030000780c */ /* 0x000fe40003f86070 */
[C---:B------:R-:W-:Y:S02]  /*3970*/  FSEL R27, R14.reuse, R27, !P3 ;  /* 0x0000001b0e1b7208 */ /* 0x040fe40005800000 */
[C---:B------:R-:W-:Y:S01]  /*3980*/  FSEL R37, R15.reuse, R37, !P3 ;  /* 0x000000250f257208 */ /* 0x040fe20005800000 */
[----:B-----5:R-:W-:Y:S01]  /*3990*/  @P1 DADD R12, R16, -R8 ;  /* 0x00000000100c1229 */ /* 0x020fe20000000808 */
[----:B------:R-:W-:Y:S01]  /*39a0*/  FSEL R29, R14, R27, !P4 ;  /* 0x0000001b0e1d7208 */ /* 0x000fe20006000000 */
[----:B------:R-:W-:Y:S01]  /*39b0*/  DADD R26, R32, R30 ;  /* 0x00000000201a7229 */ /* 0x000fe2000000001e */
[----:B------:R-:W-:-:S02]  /*39c0*/  FSEL R37, R15, R37, !P4 ;  /* 0x000000250f257208 */ /* 0x000fc40006000000 */
[----:B------:R-:W-:Y:S02]  /*39d0*/  CS2R R16, SRZ ;  /* 0x0000000000107805 */ /* 0x000fe4000001ff00 */
[----:B------:R-:W-:Y:S02]  /*39e0*/  ISETP.NE.AND P3, PT, R25, 0x1, PT ;  /* 0x000000011900780c */ /* 0x000fe40003f65270 */
[----:B------:R-:W-:Y:S01]  /*39f0*/  FSEL R29, R14, R29, !P5 ;  /* 0x0000001d0e1d7208 */ /* 0x000fe20006800000 */
[----:B--2---:R-:W-:Y:S01]  /*3a00*/  @!P0 DADD R16, -R8, R10 ;  /* 0x0000000008108229 */ /* 0x004fe2000000010a */
[C---:B------:R-:W-:Y:S01]  /*3a10*/  FSEL R31, R15.reuse, R37, !P5 ;  /* 0x000000250f1f7208 */ /* 0x040fe20006800000 */
[----:B------:R-:W-:Y:S01]  /*3a20*/  DADD R26, R26, R12 ;  /* 0x000000001a1a7229 */ /* 0x000fe2000000000c */
[----:B------:R-:W-:Y:S01]  /*3a30*/  ISETP.NE.AND P4, PT, R20, 0x2, PT ;  /* 0x000000021400780c */ /* 0x000fe20003f85270 */
[----:B------:R-:W0:Y:S01]  /*3a40*/  LDC.64 R10, c[0x0][0x398] ;  /* 0x0000e600ff0a7b82 */ /* 0x000e220000000a00 */
[----:B------:R-:W-:Y:S01]  /*3a50*/  FSEL R29, R14, R29, !P3 ;  /* 0x0000001d0e1d7208 */ /* 0x000fe20005800000 */
[----:B------:R-:W-:Y:S01]  /*3a60*/  VIADD R20, R20, 0x1 ;  /* 0x0000000114147836 */ /* 0x000fe20000000000 */
[----:B------:R-:W-:-:S02]  /*3a70*/  FSEL R31, R15, R31, !P3 ;  /* 0x0000001f0f1f7208 */ /* 0x000fc40005800000 */
[----:B------:R-:W-:Y:S01]  /*3a80*/  FSEL R28, R14, R29, !P4 ;  /* 0x0000001d0e1c7208 */ /* 0x000fe20006000000 */
[----:B------:R-:W-:Y:S01]  /*3a90*/  DADD R16, R26, R16 ;  /* 0x000000001a107229 */ /* 0x000fe20000000010 */
[----:B------:R-:W-:-:S03]  /*3aa0*/  FSEL R29, R15, R31, !P4 ;  /* 0x0000001f0f1d7208 */ /* 0x000fc60006000000 */
[----:B------:R-:W-:Y:S01]  /*3ab0*/  IMAD.MOV.U32 R12, RZ, RZ, R28 ;  /* 0x000000ffff0c7224 */ /* 0x000fe200078e001c */
[----:B------:R-:W-:Y:S01]  /*3ac0*/  MOV R13, R29 ;  /* 0x0000001d000d7202 */ /* 0x000fe20000000f00 */
[----:B------:R-:W-:Y:S01]  /*3ad0*/  IMAD.MOV.U32 R28, RZ, RZ, R24 ;  /* 0x000000ffff1c7224 */ /* 0x000fe200078e0018 */
[----:B------:R-:W-:-:S04]  /*3ae0*/  MOV R29, R25 ;  /* 0x00000019001d7202 */ /* 0x000fc80000000f00 */
[----:B------:R-:W-:-:S08]  /*3af0*/  DADD R6, R12, R6 ;  /* 0x000000000c067229 */ /* 0x000fd00000000006 */
[----:B------:R-:W-:-:S08]  /*3b00*/  DMUL R6, R6, -0.5 ;  /* 0xbfe0000006067828 */ /* 0x000fd00000000000 */
[----:B------:R-:W-:Y:S01]  /*3b10*/  DFMA R6, R16, R34, R6 ;  /* 0x000000221006722b */ /* 0x000fe20000000006 */
[----:B------:R-:W1:Y:S07]  /*3b20*/  LDC.64 R16, c[0x0][0x388] ;  /* 0x0000e200ff107b82 */ /* 0x000e6e0000000a00 */
[----:B0-----:R-:W-:-:S08]  /*3b30*/  DFMA R10, R6, R10, R8 ;  /* 0x0000000a060a722b */ /* 0x001fd00000000008 */
[----:B------:R-:W-:Y:S01]  /*3b40*/  DSETP.NE.AND P2, PT, |R10|, +INF , PT ;  /* 0x7ff000000a00742a */ /* 0x000fe20003f45200 */
[----:B-1----:R-:W-:-:S04]  /*3b50*/  IMAD.WIDE R6, R2, 0x8, R16 ;  /* 0x0000000802067825 */ /* 0x002fc800078e0210 */
[----:B------:R-:W-:-:S09]  /*3b60*/  VIADD R16, R0, 0x1 ;  /* 0x0000000100107836 */ /* 0x000fd20000000000 */
[----:B------:R0:W-:Y:S04]  /*3b70*/  @!P2 STG.E.64 desc[UR8][R6.64], R8 ;  /* 0x000000080600a986 */ /* 0x0001e8000c101b08 */
[----:B------:R0:W-:Y:S01]  /*3b80*/  @P2 STG.E.64 desc[UR8][R6.64], R10 ;  /* 0x0000000a06002986 */ /* 0x0001e2000c101b08 */
[----:B------:R-:W-:Y:S01]  /*3b90*/  ISETP.GE.AND P3, PT, R16, R3, PT ;  /* 0x000000031000720c */ /* 0x000fe20003f66270 */
[----:B------:R-:W-:Y:S02]  /*3ba0*/  @P2 IMAD.MOV.U32 R8, RZ, RZ, R10 ;  /* 0x000000ffff082224 */ /* 0x000fe400078e000a */
[----:B------:R-:W-:-:S06]  /*3bb0*/  @P2 IMAD.MOV.U32 R9, RZ, RZ, R11 ;  /* 0x000000ffff092224 */ /* 0x000fcc00078e000b */
        /* <DEDUP_REMOVED lines=8> */
.L_x_118:
[----:B------:R-:W-:Y:S05]  /*3c40*/  BSYNC.RECONVERGENT B0 ;  /* 0x0000000000007941 */ /* 0x000fea0003800200 */
.L_x_117:
[----:B------:R-:W-:Y:S01]  /*3c50*/  VIADD R21, R21, 0x1 ;  /* 0x0000000115157836 */ /* 0x000fe20000000000 */
[----:B------:R-:W-:Y:S01]  /*3c60*/  IADD3 R2, PT, PT, R2, 0x1, RZ ;  /* 0x0000000102027810 */ /* 0x000fe20007ffe0ff */
[----:B------:R-:W-:Y:S06]  /*3c70*/  @!P3 BRA `(.L_x_119) ;  /* 0xfffffff800a8b947 */ /* 0x000fec000383ffff */
[----:B------:R-:W-:Y:S05]  /*3c80*/  EXIT ;  /* 0x000000000000794d */ /* 0x000fea0003800000 */
        .weak           $__internal_2_$__cuda_sm20_div_rn_f64_full
        .type           $__internal_2_$__cuda_sm20_div_rn_f64_full,@function
        .size           $__internal_2_$__cuda_sm20_div_rn_f64_full,($_Z15compute_voltagePdS_S_dS_iiiiiddiibPii$__internal_accurate_pow - $__internal_2_$__cuda_sm20_div_rn_f64_full)
$__internal_2_$__cuda_sm20_div_rn_f64_full:
[----:B------:R-:W-:Y:S01]  /*3c90*/  FSETP.GEU.AND P5, PT, |R35|, 1.469367938527859385e-39, PT ;  /* 0x001000002300780b */ /* 0x000fe20003fae200 */
[----:B------:R-:W-:Y:S01]  /*3ca0*/  IMAD.MOV.U32 R46, RZ, RZ, 0x1ca00000 ;  /* 0x1ca00000ff2e7424 */ /* 0x000fe200078e00ff */
[----:B------:R-:W-:Y:S01]  /*3cb0*/  FSETP.GEU.AND P1, PT, |R37|, 1.469367938527859385e-39, PT ;  /* 0x001000002500780b */ /* 0x000fe20003f2e200 */
[----:B------:R-:W-:Y:S01]  /*3cc0*/  BSSY.RECONVERGENT B0, `(.L_x_120) ;  /* 0x0000057000007945 */ /* 0x000fe20003800200 */
[----:B------:R-:W-:Y:S02]  /*3cd0*/  LOP3.LUT R47, R35, 0x7ff00000, RZ, 0xc0, !PT ;  /* 0x7ff00000232f7812 */ /* 0x000fe400078ec0ff */
[C---:B------:R-:W-:Y:S02]  /*3ce0*/  LOP3.LUT R39, R37.reuse, 0x800fffff, RZ, 0xc0, !PT ;  /* 0x800fffff25277812 */ /* 0x040fe400078ec0ff */
[----:B------:R-:W-:Y:S01]  /*3cf0*/  LOP3.LUT R49, R37, 0x7ff00000, RZ, 0xc0, !PT ;  /* 0x7ff0000025317812 */ /* 0x000fe200078ec0ff */
[----:B------:R-:W-:Y:S01]  /*3d00*/  IMAD.MOV.U32 R48, RZ, RZ, R47 ;  /* 0x000000ffff307224 */ /* 0x000fe200078e002f */
[----:B------:R-:W-:-:S02]  /*3d10*/  LOP3.LUT R39, R39, 0x3ff00000, RZ, 0xfc, !PT ;  /* 0x3ff0000027277812 */ /* 0x000fc400078efcff */
[----:B------:R-:W-:Y:S01]  /*3d20*/  MOV R50, 0x1 ;  /* 0x0000000100327802 */ /* 0x000fe20000000f00 */
[----:B------:R-:W-:Y:S01]  /*3d30*/  @!P5 IMAD.MOV.U32 R42, RZ, RZ, RZ ;  /* 0x000000ffff2ad224 */ /* 0x000fe200078e00ff */
[----:B------:R-:W-:-:S04]  /*3d40*/  @!P5 LOP3.LUT R38, R37, 0x7ff00000, RZ, 0xc0, !PT ;  /* 0x7ff000002526d812 */ /* 0x000fc800078ec0ff */
[C---:B------:R-:W-:Y:S01]  /*3d50*/  @!P5 ISETP.GE.U32.AND P6, PT, R47.reuse, R38, PT ;  /* 0x000000262f00d20c */ /* 0x040fe20003fc6070 */
[----:B------:R-:W-:Y:S01]  /*3d60*/  IMAD.MOV.U32 R38, RZ, RZ, R36 ;  /* 0x000000ffff267224 */ /* 0x000fe200078e0024 */
[----:B------:R-:W-:Y:S02]  /*3d70*/  @!P1 DMUL R38, R36, 8.98846567431157953865e+307 ;  /* 0x7fe0000024269828 */ /* 0x000fe40000000000 */
[C---:B------:R-:W-:Y:S02]  /*3d80*/  @!P5 SEL R43, R46.reuse, 0x63400000, !P6 ;  /* 0x634000002e2bd807 */ /* 0x040fe40007000000 */
[----:B------:R-:W-:Y:S02]  /*3d90*/  ISETP.GE.U32.AND P6, PT, R47, R49, PT ;  /* 0x000000312f00720c */ /* 0x000fe40003fc6070 */
[----:B------:R-:W0:Y:S01]  /*3da0*/  MUFU.RCP64H R51, R39 ;  /* 0x0000002700337308 */ /* 0x000e220000001800 */
[----:B------:R-:W-:Y:S02]  /*3db0*/  @!P5 LOP3.LUT R40, R43, 0x80000000, R35, 0xf8, !PT ;  /* 0x800000002b28d812 */ /* 0x000fe400078ef823 */
[----:B------:R-:W-:-:S02]  /*3dc0*/  SEL R41, R46, 0x63400000, !P6 ;  /* 0x634000002e297807 */ /* 0x000fc40007000000 */
[----:B------:R-:W-:Y:S01]  /*3dd0*/  @!P5 LOP3.LUT R43, R40, 0x100000, RZ, 0xfc, !PT ;  /* 0x00100000282bd812 */ /* 0x000fe200078efcff */
[----:B------:R-:W-:Y:S01]  /*3de0*/  IMAD.MOV.U32 R40, RZ, RZ, R34 ;  /* 0x000000ffff287224 */ /* 0x000fe200078e0022 */
[----:B------:R-:W-:Y:S02]  /*3df0*/  LOP3.LUT R41, R41, 0x800fffff, R35, 0xf8, !PT ;  /* 0x800fffff29297812 */ /* 0x000fe400078ef823 */
[----:B------:R-:W-:-:S04]  /*3e00*/  @!P1 LOP3.LUT R49, R39, 0x7ff00000, RZ, 0xc0, !PT ;  /* 0x7ff0000027319812 */ /* 0x000fc800078ec0ff */
[----:B------:R-:W-:Y:S02]  /*3e10*/  @!P5 DFMA R40, R40, 2, -R42 ;  /* 0x400000002828d82b */ /* 0x000fe4000000082a */
[----:B0-----:R-:W-:-:S08]  /*3e20*/  DFMA R42, R50, -R38, 1 ;  /* 0x3ff00000322a742b */ /* 0x001fd00000000826 */
[----:B------:R-:W-:Y:S01]  /*3e30*/  @!P5 LOP3.LUT R48, R41, 0x7ff00000, RZ, 0xc0, !PT ;  /* 0x7ff000002930d812 */ /* 0x000fe200078ec0ff */
[----:B------:R-:W-:-:S08]  /*3e40*/  DFMA R42, R42, R42, R42 ;  /* 0x0000002a2a2a722b */ /* 0x000fd0000000002a */
[----:B------:R-:W-:-:S08]  /*3e50*/  DFMA R50, R50, R42, R50 ;  /* 0x0000002a3232722b */ /* 0x000fd00000000032 */
[----:B------:R-:W-:-:S08]  /*3e60*/  DFMA R52, R50, -R38, 1 ;  /* 0x3ff000003234742b */ /* 0x000fd00000000826 */
[----:B------:R-:W-:-:S08]  /*3e70*/  DFMA R52, R50, R52, R50 ;  /* 0x000000343234722b */ /* 0x000fd00000000032 */
[----:B------:R-:W-:-:S08]  /*3e80*/  DMUL R50, R52, R40 ;  /* 0x0000002834327228 */ /* 0x000fd00000000000 */
[----:B------:R-:W-:-:S08]  /*3e90*/  DFMA R42, R50, -R38, R40 ;  /* 0x80000026322a722b */ /* 0x000fd00000000028 */
[----:B------:R-:W-:Y:S01]  /*3ea0*/  DFMA R42, R52, R42, R50 ;  /* 0x0000002a342a722b */ /* 0x000fe20000000032 */
[----:B------:R-:W-:-:S05]  /*3eb0*/  VIADD R50, R48, 0xffffffff ;  /* 0xffffffff30327836 */ /* 0x000fca0000000000 */
[----:B------:R-:W-:Y:S01]  /*3ec0*/  ISETP.GT.U32.AND P1, PT, R50, 0x7feffffe, PT ;  /* 0x7feffffe3200780c */ /* 0x000fe20003f24070 */
[----:B------:R-:W-:-:S05]  /*3ed0*/  VIADD R50, R49, 0xffffffff ;  /* 0xffffffff31327836 */ /* 0x000fca0000000000 */
[----:B------:R-:W-:-:S13]  /*3ee0*/  ISETP.GT.U32.OR P1, PT, R50, 0x7feffffe, P1 ;  /* 0x7feffffe3200780c */ /* 0x000fda0000f24470 */
[----:B------:R-:W-:Y:S05]  /*3ef0*/  @P1 BRA `(.L_x_121) ;  /* 0x0000000000701947 */ /* 0x000fea0003800000 */
[----:B------:R-:W-:Y:S01]  /*3f00*/  LOP3.LUT R34, R37, 0x7ff00000, RZ, 0xc0, !PT ;  /* 0x7ff0000025227812 */ /* 0x000fe200078ec0ff */
[----:B------:R-:W-:-:S03]  /*3f10*/  IMAD.MOV.U32 R48, RZ, RZ, RZ ;  /* 0x000000ffff307224 */ /* 0x000fc600078e00ff */
[CC--:B------:R-:W-:Y:S02]  /*3f20*/  VIADDMNMX R35, R47.reuse, -R34.reuse, 0xb9600000, !PT ;  /* 0xb96000002f237446 */ /* 0x0c0fe40007800922 */
[----:B------:R-:W-:Y:S02]  /*3f30*/  ISETP.GE.U32.AND P1, PT, R47, R34, PT ;  /* 0x000000222f00720c */ /* 0x000fe40003f26070 */
[----:B------:R-:W-:Y:S02]  /*3f40*/  VIMNMX R35, PT, PT, R35, 0x46a00000, PT ;  /* 0x46a0000023237848 */ /* 0x000fe40003fe0100 */
[----:B------:R-:W-:-:S05]  /*3f50*/  SEL R46, R46, 0x63400000, !P1 ;  /* 0x634000002e2e7807 */ /* 0x000fca0004800000 */
[----:B------:R-:W-:-:S05]  /*3f60*/  IMAD.IADD R35, R35, 0x1, -R46 ;  /* 0x0000000123237824 */ /* 0x000fca00078e0a2e */
[----:B------:R-:W-:-:S06]  /*3f70*/  IADD3 R49, PT, PT, R35, 0x7fe00000, RZ ;  /* 0x7fe0000023317810 */ /* 0x000fcc0007ffe0ff */
[----:B------:R-:W-:-:S10]  /*3f80*/  DMUL R46, R42, R48 ;  /* 0x000000302a2e7228 */ /* 0x000fd40000000000 */
[----:B------:R-:W-:-:S13]  /*3f90*/  FSETP.GTU.AND P1, PT, |R47|, 1.469367938527859385e-39, PT ;  /* 0x001000002f00780b */ /* 0x000fda0003f2c200 */
[----:B------:R-:W-:Y:S05]  /*3fa0*/  @P1 BRA `(.L_x_122) ;  /* 0x0000000000a01947 */ /* 0x000fea0003800000 */
[----:B------:R-:W-:Y:S01]  /*3fb0*/  DFMA R38, R42, -R38, R40 ;  /* 0x800000262a26722b */ /* 0x000fe20000000028 */
[----:B------:R-:W-:-:S09]  /*3fc0*/  IMAD.MOV.U32 R48, RZ, RZ, RZ ;  /* 0x000000ffff307224 */ /* 0x000fd200078e00ff */
[C---:B------:R-:W-:Y:S02]  /*3fd0*/  FSETP.NEU.AND P1, PT, R39.reuse, RZ, PT ;  /* 0x000000ff2700720b */ /* 0x040fe40003f2d000 */
[----:B------:R-:W-:-:S04]  /*3fe0*/  LOP3.LUT R36, R39, 0x80000000, R37, 0x48, !PT ;  /* 0x8000000027247812 */ /* 0x000fc800078e4825 */
[----:B------:R-:W-:-:S07]  /*3ff0*/  LOP3.LUT R49, R36, R49, RZ, 0xfc, !PT ;  /* 0x0000003124317212 */ /* 0x000fce00078efcff */
[----:B------:R-:W-:Y:S05]  /*4000*/  @!P1 BRA `(.L_x_122) ;  /* 0x0000000000889947 */ /* 0x000fea0003800000 */
[----:B------:R-:W-:Y:S01]  /*4010*/  IMAD.MOV R39, RZ, RZ, -R35 ;  /* 0x000000ffff277224 */ /* 0x000fe200078e0a23 */
[----:B------:R-:W-:Y:S01]  /*4020*/  IADD3 R35, PT, PT, -R35, -0x43300000, RZ ;  /* 0xbcd0000023237810 */ /* 0x000fe20007ffe1ff */
[----:B------:R-:W-:-:S06]  /*4030*/  IMAD.MOV.U32 R38, RZ, RZ, RZ ;  /* 0x000000ffff267224 */ /* 0x000fcc00078e00ff */
[----:B------:R-:W-:Y:S02]  /*4040*/  DFMA R38, R46, -R38, R42 ;  /* 0x800000262e26722b */ /* 0x000fe4000000002a */
[----:B------:R-:W-:-:S08]  /*4050*/  DMUL.RP R42, R42, R48 ;  /* 0x000000302a2a7228 */ /* 0x000fd00000008000 */
[----:B------:R-:W-:Y:S02]  /*4060*/  FSETP.NEU.AND P1, PT, |R39|, R35, PT ;  /* 0x000000232700720b */ /* 0x000fe40003f2d200 */
[----:B------:R-:W-:Y:S02]  /*4070*/  LOP3.LUT R36, R43, R36, RZ, 0x3c, !PT ;  /* 0x000000242b247212 */ /* 0x000fe400078e3cff */
[----:B------:R-:W-:Y:S02]  /*4080*/  FSEL R34, R42, R46, !P1 ;  /* 0x0000002e2a227208 */ /* 0x000fe40004800000 */
[----:B------:R-:W-:Y:S02]  /*4090*/  FSEL R47, R36, R47, !P1 ;  /* 0x0000002f242f7208 */ /* 0x000fe40004800000 */
[----:B------:R-:W-:Y:S01]  /*40a0*/  MOV R46, R34 ;  /* 0x00000022002e7202 */ /* 0x000fe20000000f00 */
[----:B------:R-:W-:Y:S06]  /*40b0*/  BRA `(.L_x_122) ;  /* 0x00000000005c7947 */ /* 0x000fec0003800000 */
.L_x_121:
[----:B------:R-:W-:-:S14]  /*40c0*/  DSETP.NAN.AND P1, PT, R34, R34, PT ;  /* 0x000000222200722a */ /* 0x000fdc0003f28000 */
[----:B------:R-:W-:Y:S05]  /*40d0*/  @P1 BRA `(.L_x_123) ;  /* 0x0000000000481947 */ /* 0x000fea0003800000 */
[----:B------:R-:W-:-:S14]  /*40e0*/  DSETP.NAN.AND P1, PT, R36, R36, PT ;  /* 0x000000242400722a */ /* 0x000fdc0003f28000 */
[----:B------:R-:W-:Y:S05]  /*40f0*/  @P1 BRA `(.L_x_124) ;  /* 0x0000000000301947 */ /* 0x000fea0003800000 */
[----:B------:R-:W-:Y:S01]  /*4100*/  ISETP.NE.AND P1, PT, R48, R49, PT ;  /* 0x000000313000720c */ /* 0x000fe20003f25270 */
[----:B------:R-:W-:Y:S02]  /*4110*/  IMAD.MOV.U32 R46, RZ, RZ, 0x0 ;  /* 0x00000000ff2e7424 */ /* 0x000fe400078e00ff */
[----:B------:R-:W-:-:S10]  /*4120*/  IMAD.MOV.U32 R47, RZ, RZ, -0x80000 ;  /* 0xfff80000ff2f7424 */ /* 0x000fd400078e00ff */
[----:B------:R-:W-:Y:S05]  /*4130*/  @!P1 BRA `(.L_x_122) ;  /* 0x00000000003c9947 */ /* 0x000fea0003800000 */
[----:B------:R-:W-:Y:S02]  /*4140*/  ISETP.NE.AND P1, PT, R48, 0x7ff00000, PT ;  /* 0x7ff000003000780c */ /* 0x000fe40003f25270 */
[----:B------:R-:W-:Y:S02]  /*4150*/  LOP3.LUT R47, R35, 0x80000000, R37, 0x48, !PT ;  /* 0x80000000232f7812 */ /* 0x000fe400078e4825 */
[----:B------:R-:W-:-:S13]  /*4160*/  ISETP.EQ.OR P1, PT, R49, RZ, !P1 ;  /* 0x000000ff3100720c */ /* 0x000fda0004f22670 */
[----:B------:R-:W-:Y:S01]  /*4170*/  @P1 LOP3.LUT R34, R47, 0x7ff00000, RZ, 0xfc, !PT ;  /* 0x7ff000002f221812 */ /* 0x000fe200078efcff */
[----:B------:R-:W-:Y:S02]  /*4180*/  @!P1 IMAD.MOV.U32 R46, RZ, RZ, RZ ;  /* 0x000000ffff2e9224 */ /* 0x000fe400078e00ff */
[----:B------:R-:W-:Y:S01]  /*4190*/  @P1 IMAD.MOV.U32 R46, RZ, RZ, RZ ;  /* 0x000000ffff2e1224 */ /* 0x000fe200078e00ff */
[----:B------:R-:W-:Y:S01]  /*41a0*/  @P1 MOV R47, R34 ;  /* 0x00000022002f1202 */ /* 0x000fe20000000f00 */
[----:B------:R-:W-:Y:S06]  /*41b0*/  BRA `(.L_x_122) ;  /* 0x00000000001c7947 */ /* 0x000fec0003800000 */
.L_x_124:
[----:B------:R-:W-:Y:S01]  /*41c0*/  LOP3.LUT R35, R37, 0x80000, RZ, 0xfc, !PT ;  /* 0x0008000025237812 */ /* 0x000fe200078efcff */
[----:B------:R-:W-:-:S04]  /*41d0*/  IMAD.MOV.U32 R46, RZ, RZ, R36 ;  /* 0x000000ffff2e7224 */ /* 0x000fc800078e0024 */
[----:B------:R-:W-:Y:S01]  /*41e0*/  IMAD.MOV.U32 R47, RZ, RZ, R35 ;  /* 0x000000ffff2f7224 */ /* 0x000fe200078e0023 */
[----:B------:R-:W-:Y:S06]  /*41f0*/  BRA `(.L_x_122) ;  /* 0x00000000000c7947 */ /* 0x000fec0003800000 */
.L_x_123:
[----:B------:R-:W-:Y:S01]  /*4200*/  LOP3.LUT R35, R35, 0x80000, RZ, 0xfc, !PT ;  /* 0x0008000023237812 */ /* 0x000fe200078efcff */
[----:B------:R-:W-:-:S04]  /*4210*/  IMAD.MOV.U32 R46, RZ, RZ, R34 ;  /* 0x000000ffff2e7224 */ /* 0x000fc800078e0022 */
[----:B------:R-:W-:-:S07]  /*4220*/  IMAD.MOV.U32 R47, RZ, RZ, R35 ;  /* 0x000000ffff2f7224 */ /* 0x000fce00078e0023 */
.L_x_122:
[----:B------:R-:W-:Y:S05]  /*4230*/  BSYNC.RECONVERGENT B0 ;  /* 0x0000000000007941 */ /* 0x000fea0003800200 */
.L_x_120:
[----:B------:R-:W-:Y:S01]  /*4240*/  IMAD.MOV.U32 R36, RZ, RZ, R0 ;  /* 0x000000ffff247224 */ /* 0x000fe200078e0000 */
[----:B------:R-:W-:Y:S01]  /*4250*/  MOV R34, R46 ;  /* 0x0000002e00227202 */ /* 0x000fe20000000f00 */
[----:B------:R-:W-:Y:S02]  /*4260*/  IMAD.MOV.U32 R37, RZ, RZ, 0x0 ;  /* 0x00000000ff257424 */ /* 0x000fe400078e00ff */
[----:B------:R-:W-:Y:S02]  /*4270*/  IMAD.MOV.U32 R35, RZ, RZ, R47 ;  /* 0x000000ffff237224 */ /* 0x000fe400078e002f */
[----:B------:R-:W-:Y:S05]  /*4280*/  RET.REL.NODEC R36 `(_Z15compute_voltagePdS_S_dS_iiiiiddiibPii) ;  /* 0xffffffbc245c7950 */ /* 0x000fea0003c3ffff */
        .type           $_Z15compute_voltagePdS_S_dS_iiiiiddiibPii$__internal_accurate_pow,@function
        .size           $_Z15compute_voltagePdS_S_dS_iiiiiddiibPii$__internal_accurate_pow,(.L_x_579 - $_Z15compute_voltagePdS_S_dS_iiiiiddiibPii$__internal_accurate_pow)
$_Z15compute_voltagePdS_S_dS_iiiiiddiibPii$__internal_accurate_pow:
[----:B------:R-:W-:Y:S01]  /*4290*/  IMAD.MOV.U32 R4, RZ, RZ, 0x3f5205bc ;  /* 0x3f5205bcff047424 */ /* 0x000fe200078e00ff */
[----:B------:R-:W-:Y:S01]  /*42a0*/  MOV R17, 0x3ed0f5d2 ;  /* 0x3ed0f5d200117802 */ /* 0x000fe20000000f00 */
[----:B------:R-:W-:Y:S01]  /*42b0*/  IMAD.MOV.U32 R12, RZ, RZ, RZ ;  /* 0x000000ffff0c7224 */ /* 0x000fe200078e00ff */
[----:B------:R-:W-:Y:S01]  /*42c0*/  UMOV UR8, 0x7d2cafe2 ;  /* 0x7d2cafe200087882 */ /* 0x000fe20000000000 */
[----:B------:R-:W-:Y:S01]  /*42d0*/  IMAD.MOV.U32 R16, RZ, RZ, 0x41ad3b5a ;  /* 0x41ad3b5aff107424 */ /* 0x000fe200078e00ff */
[----:B------:R-:W-:Y:S01]  /*42e0*/  LOP3.LUT R4, R4, 0x800fffff, RZ, 0xc0, !PT ;  /* 0x800fffff04047812 */ /* 0x000fe200078ec0ff */
[----:B------:R-:W-:Y:S01]  /*42f0*/  UMOV UR9, 0x3eb0f5ff ;  /* 0x3eb0f5ff00097882 */ /* 0x000fe20000000000 */
[----:B------:R-:W-:Y:S01]  /*4300*/  UMOV UR10, 0x3b39803f ;  /* 0x3b39803f000a7882 */ /* 0x000fe20000000000 */
[----:B------:R-:W-:Y:S01]  /*4310*/  UMOV UR11, 0x3c7abc9e ;  /* 0x3c7abc9e000b7882 */ /* 0x000fe20000000000 */
[----:B------:R-:W-:Y:S02]  /*4320*/  LOP3.LUT R5, R4, 0x3ff00000, RZ, 0xfc, !PT ;  /* 0x3ff0000004057812 */ /* 0x000fe400078efcff */
[----:B------:R-:W-:-:S02]  /*4330*/  MOV R4, 0x1a36e2f ;  /* 0x01a36e2f00047802 */ /* 0x000fc40000000f00 */
[----:B------:R-:W-:-:S13]  /*4340*/  ISETP.GE.U32.AND P0, PT, R5, 0x3ff6a09f, PT ;  /* 0x3ff6a09f0500780c */ /* 0x000fda0003f06070 */
[----:B------:R-:W-:-:S04]  /*4350*/  @P0 VIADD R7, R5, 0xfff00000 ;  /* 0xfff0000005070836 */ /* 0x000fc80000000000 */
[----:B------:R-:W-:-:S06]  /*4360*/  @P0 IMAD.MOV.U32 R5, RZ, RZ, R7 ;  /* 0x000000ffff050224 */ /* 0x000fcc00078e0007 */
[----:B------:R-:W-:-:S06]  /*4370*/  DADD R6, R4, 1 ;  /* 0x3ff0000004067429 */ /* 0x000fcc0000000000 */
[----:B------:R-:W0:Y:S02]  /*4380*/  MUFU.RCP64H R13, R7 ;  /* 0x00000007000d7308 */ /* 0x000e240000001800 */
[----:B0-----:R-:W-:-:S08]  /*4390*/  DFMA R8, -R6, R12, 1 ;  /* 0x3ff000000608742b */ /* 0x001fd0000000010c */
[----:B------:R-:W-:Y:S02]  /*43a0*/  DFMA R14, R8, R8, R8 ;  /* 0x00000008080e722b */ /* 0x000fe40000000008 */
[----:B------:R-:W-:-:S06]  /*43b0*/  DADD R8, R4, -1 ;  /* 0xbff0000004087429 */ /* 0x000fcc0000000000 */
[----:B------:R-:W-:-:S08]  /*43c0*/  DFMA R12, R12, R14, R12 ;  /* 0x0000000e0c0c722b */ /* 0x000fd0000000000c */
[----:B------:R-:W-:-:S08]  /*43d0*/  DMUL R4, R8, R12 ;  /* 0x0000000c08047228 */ /* 0x000fd00000000000 */
[----:B------:R-:W-:-:S08]  /*43e0*/  DFMA R4, R8, R12, R4 ;  /* 0x0000000c0804722b */ /* 0x000fd00000000004 */
[-C--:B------:R-:W-:Y:S02]  /*43f0*/  DMUL R14, R4, R4.reuse ;  /* 0x00000004040e7228 */ /* 0x080fe40000000000 */
[----:B------:R-:W-:Y:S02]  /*4400*/  DADD R22, R8, -R4 ;  /* 0x0000000008167229 */ /* 0x000fe40000000804 */
[----:B------:R-:W-:-:S04]  /*4410*/  DMUL R26, R4, R4 ;  /* 0x00000004041a7228 */ /* 0x000fc80000000000 */
[----:B------:R-:W-:Y:S01]  /*4420*/  DFMA R6, R14, UR8, R16 ;  /* 0x000000080e067c2b */ /* 0x000fe20008000010 */
[----:B------:R-:W-:Y:S01]  /*4430*/  UMOV UR8, 0x75488a3f ;  /* 0x75488a3f00087882 */ /* 0x000fe20000000000 */
[----:B------:R-:W-:Y:S01]  /*4440*/  UMOV UR9, 0x3ef3b20a ;  /* 0x3ef3b20a00097882 */ /* 0x000fe20000000000 */
[----:B------:R-:W-:-:S05]  /*4450*/  DADD R22, R22, R22 ;  /* 0x0000000016167229 */ /* 0x000fca0000000016 */
[----:B------:R-:W-:Y:S01]  /*4460*/  DFMA R6, R14, R6, UR8 ;  /* 0x000000080e067e2b */ /* 0x000fe20008000006 */
[----:B------:R-:W-:Y:S01]  /*4470*/  UMOV UR8, 0xe4faecd5 ;  /* 0xe4faecd500087882 */ /* 0x000fe20000000000 */
[----:B------:R-:W-:Y:S01]  /*4480*/  UMOV UR9, 0x3f1745cd ;  /* 0x3f1745cd00097882 */ /* 0x000fe20000000000 */
[----:B------:R-:W-:Y:S02]  /*4490*/  DFMA R22, R8, -R4, R22 ;  /* 0x800000040816722b */ /* 0x000fe40000000016 */
[----:B------:R-:W-:-:S03]  /*44a0*/  DMUL R8, R4, R26 ;  /* 0x0000001a04087228 */ /* 0x000fc60000000000 */
[----:B------:R-:W-:Y:S01]  /*44b0*/  DFMA R6, R14, R6, UR8 ;  /* 0x000000080e067e2b */ /* 0x000fe20008000006 */
[----:B------:R-:W-:Y:S01]  /*44c0*/  UMOV UR8, 0x258a578b ;  /* 0x258a578b00087882 */ /* 0x000fe20000000000 */
[----:B------:R-:W-:Y:S01]  /*44d0*/  UMOV UR9, 0x3f3c71c7 ;  /* 0x3f3c71c700097882 */ /* 0x000fe20000000000 */
[----:B------:R-:W-:Y:S02]  /*44e0*/  DMUL R12, R12, R22 ;  /* 0x000000160c0c7228 */ /* 0x000fe40000000000 */
[----:B------:R-:W-:-:S03]  /*44f0*/  DFMA R28, R4, R26, -R8 ;  /* 0x0000001a041c722b */ /* 0x000fc60000000808 */
[----:B------:R-:W-:Y:S01]  /*4500*/  DFMA R6, R14, R6, UR8 ;  /* 0x000000080e067e2b */ /* 0x000fe20008000006 */
[----:B------:R-:W-:Y:S01]  /*4510*/  UMOV UR8, 0x9242b910 ;  /* 0x9242b91000087882 */ /* 0x000fe20000000000 */
[----:B------:R-:W-:-:S03]  /*4520*/  UMOV UR9, 0x3f624924 ;  /* 0x3f62492400097882 */ /* 0x000fc60000000000 */
[----:B------:R-:W-:Y:S01]  /*4530*/  VIADD R23, R13, 0x100000 ;  /* 0x001000000d177836 */ /* 0x000fe20000000000 */
[----:B------:R-:W-:Y:S01]  /*4540*/  DFMA R28, R12, R26, R28 ;  /* 0x0000001a0c1c722b */ /* 0x000fe2000000001c */
[----:B------:R-:W-:Y:S01]  /*4550*/  IMAD.MOV.U32 R22, RZ, RZ, R12 ;  /* 0x000000ffff167224 */ /* 0x000fe200078e000c */
[----:B------:R-:W-:Y:S01]  /*4560*/  DFMA R6, R14, R6, UR8 ;  /* 0x000000080e067e2b */ /* 0x000fe20008000006 */
[----:B------:R-:W-:Y:S01]  /*4570*/  UMOV UR8, 0x99999dfb ;  /* 0x99999dfb00087882 */ /* 0x000fe20000000000 */
[----:B------:R-:W-:-:S06]  /*4580*/  UMOV UR9, 0x3f899999 ;  /* 0x3f89999900097882 */ /* 0x000fcc0000000000 */
[----:B------:R-:W-:Y:S01]  /*4590*/  DFMA R16, R14, R6, UR8 ;  /* 0x000000080e107e2b */ /* 0x000fe20008000006 */
[----:B------:R-:W-:Y:S01]  /*45a0*/  UMOV UR8, 0x55555555 ;  /* 0x5555555500087882 */ /* 0x000fe20000000000 */
[----:B------:R-:W-:-:S06]  /*45b0*/  UMOV UR9, 0x3fb55555 ;  /* 0x3fb5555500097882 */ /* 0x000fcc0000000000 */
[----:B------:R-:W-:-:S08]  /*45c0*/  DFMA R6, R14, R16, UR8 ;  /* 0x000000080e067e2b */ /* 0x000fd00008000010 */
[----:B------:R-:W-:Y:S01]  /*45d0*/  DADD R24, -R6, UR8 ;  /* 0x0000000806187e29 */ /* 0x000fe20008000100 */
[----:B------:R-:W-:Y:S01]  /*45e0*/  UMOV UR8, 0xb9e7b0 ;  /* 0x00b9e7b000087882 */ /* 0x000fe20000000000 */
[----:B------:R-:W-:-:S06]  /*45f0*/  UMOV UR9, 0x3c46a4cb ;  /* 0x3c46a4cb00097882 */ /* 0x000fcc0000000000 */
[----:B------:R-:W-:Y:S02]  /*4600*/  DFMA R24, R14, R16, R24 ;  /* 0x000000100e18722b */ /* 0x000fe40000000018 */
[----:B------:R-:W-:-:S06]  /*4610*/  DFMA R16, R4, R4, -R26 ;  /* 0x000000040410722b */ /* 0x000fcc000000081a */
[----:B------:R-:W-:Y:S01]  /*4620*/  DADD R24, R24, -UR8 ;  /* 0x8000000818187e29 */ /* 0x000fe20008000000 */
[----:B------:R-:W-:Y:S01]  /*4630*/  UMOV UR8, 0x80000000 ;  /* 0x8000000000087882 */ /* 0x000fe20000000000 */
[----:B------:R-:W-:Y:S01]  /*4640*/  DFMA R16, R4, R22, R16 ;  /* 0x000000160410722b */ /* 0x000fe20000000010 */
[----:B------:R-:W-:-:S05]  /*4650*/  UMOV UR9, 0x43300000 ;  /* 0x4330000000097882 */ /* 0x000fca0000000000 */
[----:B------:R-:W-:Y:S02]  /*4660*/  DADD R14, R6, R24 ;  /* 0x00000000060e7229 */ /* 0x000fe40000000018 */
[----:B------:R-:W-:-:S06]  /*4670*/  DFMA R16, R4, R16, R28 ;  /* 0x000000100410722b */ /* 0x000fcc000000001c */
[----:B------:R-:W-:Y:S02]  /*4680*/  DMUL R22, R14, R8 ;  /* 0x000000080e167228 */ /* 0x000fe40000000000 */
[----:B------:R-:W-:-:S06]  /*4690*/  DADD R6, R6, -R14 ;  /* 0x0000000006067229 */ /* 0x000fcc000000080e */
[----:B------:R-:W-:Y:S02]  /*46a0*/  DFMA R26, R14, R8, -R22 ;  /* 0x000000080e1a722b */ /* 0x000fe40000000816 */
[----:B------:R-:W-:-:S06]  /*46b0*/  DADD R6, R24, R6 ;  /* 0x0000000018067229 */ /* 0x000fcc0000000006 */
[----:B------:R-:W-:-:S08]  /*46c0*/  DFMA R16, R14, R16, R26 ;  /* 0x000000100e10722b */ /* 0x000fd0000000001a */
[----:B------:R-:W-:-:S08]  /*46d0*/  DFMA R6, R6, R8, R16 ;  /* 0x000000080606722b */ /* 0x000fd00000000010 */
[----:B------:R-:W-:-:S08]  /*46e0*/  DADD R8, R22, R6 ;  /* 0x0000000016087229 */ /* 0x000fd00000000006 */
[--C-:B------:R-:W-:Y:S02]  /*46f0*/  DADD R14, R4, R8.reuse ;  /* 0x00000000040e7229 */ /* 0x100fe40000000008 */
[----:B------:R-:W-:-:S06]  /*4700*/  DADD R22, R22, -R8 ;  /* 0x0000000016167229 */ /* 0x000fcc0000000808 */
[----:B------:R-:W-:Y:S02]  /*4710*/  DADD R4, R4, -R14 ;  /* 0x0000000004047229 */ /* 0x000fe4000000080e */
[----:B------:R-:W-:Y:S01]  /*4720*/  DADD R22, R6, R22 ;  /* 0x0000000006167229 */ /* 0x000fe20000000016 */
[----:B------:R-:W-:-:S05]  /*4730*/  IMAD.MOV.U32 R7, RZ, RZ, 0x3f5 ;  /* 0x000003f5ff077424 */ /* 0x000fca00078e00ff */
[----:B------:R-:W-:Y:S01]  /*4740*/  DADD R4, R8, R4 ;  /* 0x0000000008047229 */ /* 0x000fe20000000004 */
[C---:B------:R-:W-:Y:S01]  /*4750*/  VIADD R6, R7.reuse, 0xfffffc01 ;  /* 0xfffffc0107067836 */ /* 0x040fe20000000000 */
[----:B------:R-:W-:Y:S01]  /*4760*/  @P0 IADD3 R6, PT, PT, R7, -0x3fe, RZ ;  /* 0xfffffc0207060810 */ /* 0x000fe20007ffe0ff */
[----:B------:R-:W-:-:S03]  /*4770*/  IMAD.MOV.U32 R7, RZ, RZ, 0x43300000 ;  /* 0x43300000ff077424 */ /* 0x000fc600078e00ff */
[----:B------:R-:W-:Y:S02]  /*4780*/  LOP3.LUT R6, R6, 0x80000000, RZ, 0x3c, !PT ;  /* 0x8000000006067812 */ /* 0x000fe400078e3cff */
[----:B------:R-:W-:-:S04]  /*4790*/  DADD R4, R22, R4 ;  /* 0x0000000016047229 */ /* 0x000fc80000000004 */
[----:B------:R-:W-:Y:S01]  /*47a0*/  DADD R8, R6, -UR8 ;  /* 0x8000000806087e29 */ /* 0x000fe20008000000 */
[----:B------:R-:W-:Y:S01]  /*47b0*/  UMOV UR8, 0xfefa39ef ;  /* 0xfefa39ef00087882 */ /* 0x000fe20000000000 */
[----:B------:R-:W-:Y:S02]  /*47c0*/  UMOV UR9, 0x3fe62e42 ;  /* 0x3fe62e4200097882 */ /* 0x000fe40000000000 */
[----:B------:R-:W-:-:S08]  /*47d0*/  DADD R4, R12, R4 ;  /* 0x000000000c047229 */ /* 0x000fd00000000004 */
[----:B------:R-:W-:-:S08]  /*47e0*/  DADD R6, R14, R4 ;  /* 0x000000000e067229 */ /* 0x000fd00000000004 */
[--C-:B------:R-:W-:Y:S02]  /*47f0*/  DFMA R12, R8, UR8, R6.reuse ;  /* 0x00000008080c7c2b */ /* 0x100fe40008000006 */
[----:B------:R-:W-:-:S06]  /*4800*/  DADD R14, R14, -R6 ;  /* 0x000000000e0e7229 */ /* 0x000fcc0000000806 */
[----:B------:R-:W-:Y:S02]  /*4810*/  DFMA R16, R8, -UR8, R12 ;  /* 0x8000000808107c2b */ /* 0x000fe4000800000c */
[----:B------:R-:W-:-:S06]  /*4820*/  DADD R14, R4, R14 ;  /* 0x00000000040e7229 */ /* 0x000fcc000000000e */
[----:B------:R-:W-:-:S08]  /*4830*/  DADD R16, -R6, R16 ;  /* 0x0000000006107229 */ /* 0x000fd00000000110 */
[----:B------:R-:W-:-:S08]  /*4840*/  DADD R14, R14, -R16 ;  /* 0x000000000e0e7229 */ /* 0x000fd00000000810 */
[----:B------:R-:W-:Y:S01]  /*4850*/  DFMA R14, R8, UR10, R14 ;  /* 0x0000000a080e7c2b */ /* 0x000fe2000800000e */
[----:B------:R-:W-:Y:S02]  /*4860*/  IMAD.MOV.U32 R8, RZ, RZ, 0x652b82fe ;  /* 0x652b82feff087424 */ /* 0x000fe400078e00ff */
[----:B------:R-:W-:-:S05]  /*4870*/  IMAD.MOV.U32 R9, RZ, RZ, 0x3ff71547 ;  /* 0x3ff71547ff097424 */ /* 0x000fca00078e00ff */
[----:B------:R-:W-:-:S08]  /*4880*/  DADD R6, R12, R14 ;  /* 0x000000000c067229 */ /* 0x000fd0000000000e */
[----:B------:R-:W-:Y:S02]  /*4890*/  DADD R12, R12, -R6 ;  /* 0x000000000c0c7229 */ /* 0x000fe40000000806 */
[----:B------:R-:W-:-:S06]  /*48a0*/  DMUL R4, R6, 2 ;  /* 0x4000000006047828 */ /* 0x000fcc0000000000 */
[----:B------:R-:W-:Y:S02]  /*48b0*/  DADD R12, R14, R12 ;  /* 0x000000000e0c7229 */ /* 0x000fe4000000000c */
[----:B------:R-:W-:-:S08]  /*48c0*/  DFMA R6, R6, 2, -R4 ;  /* 0x400000000606782b */ /* 0x000fd00000000804 */
[----:B------:R-:W-:-:S08]  /*48d0*/  DFMA R12, R12, 2, R6 ;  /* 0x400000000c0c782b */ /* 0x000fd00000000006 */
[----:B------:R-:W-:-:S08]  /*48e0*/  DADD R6, R4, R12 ;  /* 0x0000000004067229 */ /* 0x000fd0000000000c */
[----:B------:R-:W-:Y:S02]  /*48f0*/  DFMA R8, R6, R8, 6.75539944105574400000e+15 ;  /* 0x433800000608742b */ /* 0x000fe40000000008 */
[----:B------:R-:W-:Y:S01]  /*4900*/  FSETP.GEU.AND P0, PT, |R7|, 4.1917929649353027344, PT ;  /* 0x4086232b0700780b */ /* 0x000fe20003f0e200 */
[----:B------:R-:W-:-:S05]  /*4910*/  DADD R4, R4, -R6 ;  /* 0x0000000004047229 */ /* 0x000fca0000000806 */
[----:B------:R-:W-:-:S03]  /*4920*/  DADD R14, R8, -6.75539944105574400000e+15 ;  /* 0xc3380000080e7429 */ /* 0x000fc60000000000 */
[----:B------:R-:W-:-:S05]  /*4930*/  DADD R12, R12, R4 ;  /* 0x000000000c0c7229 */ /* 0x000fca0000000004 */
[----:B------:R-:W-:Y:S01]  /*4940*/  DFMA R16, R14, -UR8, R6 ;  /* 0x800000080e107c2b */ /* 0x000fe20008000006 */
[----:B------:R-:W-:Y:S01]  /*4950*/  UMOV UR8, 0x3b39803f ;  /* 0x3b39803f00087882 */ /* 0x000fe20000000000 */
[----:B------:R-:W-:-:S06]  /*4960*/  UMOV UR9, 0x3c7abc9e ;  /* 0x3c7abc9e00097882 */ /* 0x000fcc0000000000 */
[----:B------:R-:W-:Y:S01]  /*4970*/  DFMA R16, R14, -UR8, R16 ;  /* 0x800000080e107c2b */ /* 0x000fe20008000010 */
[----:B------:R-:W-:Y:S01]  /*4980*/  UMOV UR8, 0x69ce2bdf ;  /* 0x69ce2bdf00087882 */ /* 0x000fe20000000000 */
[----:B------:R-:W-:Y:S01]  /*4990*/  IMAD.MOV.U32 R14, RZ, RZ, -0x35dec16 ;  /* 0xfca213eaff0e7424 */ /* 0x000fe200078e00ff */
[----:B------:R-:W-:Y:S01]  /*49a0*/  MOV R15, 0x3e928af3 ;  /* 0x3e928af3000f7802 */ /* 0x000fe20000000f00 */
[----:B------:R-:W-:-:S05]  /*49b0*/  UMOV UR9, 0x3e5ade15 ;  /* 0x3e5ade1500097882 */ /* 0x000fca0000000000 */
        /* <DEDUP_REMOVED lines=24> */
[----:B------:R-:W-:-:S08]  /*4b40*/  DFMA R14, R16, R14, UR8 ;  /* 0x00000008100e7e2b */ /* 0x000fd0000800000e */
[----:B------:R-:W-:-:S08]  /*4b50*/  DFMA R14, R16, R14, 1 ;  /* 0x3ff00000100e742b */ /* 0x000fd0000000000e */
[----:B------:R-:W-:-:S10]  /*4b60*/  DFMA R14, R16, R14, 1 ;  /* 0x3ff00000100e742b */ /* 0x000fd4000000000e */
[----:B------:R-:W-:Y:S02]  /*4b70*/  IMAD R5, R8, 0x100000, R15 ;  /* 0x0010000008057824 */ /* 0x000fe400078e020f */
[----:B------:R-:W-:Y:S01]  /*4b80*/  IMAD.MOV.U32 R4, RZ, RZ, R14 ;  /* 0x000000ffff047224 */ /* 0x000fe200078e000e */
[----:B------:R-:W-:Y:S06]  /*4b90*/  @!P0 BRA `(.L_x_125) ;  /* 0x0000000000388947 */ /* 0x000fec0003800000 */
[----:B------:R-:W-:Y:S01]  /*4ba0*/  FSETP.GEU.AND P1, PT, |R7|, 4.2275390625, PT ;  /* 0x408748000700780b */ /* 0x000fe20003f2e200 */
[C---:B------:R-:W-:Y:S02]  /*4bb0*/  DADD R4, R6.reuse, +INF ;  /* 0x7ff0000006047429 */ /* 0x040fe40000000000 */
[----:B------:R-:W-:-:S08]  /*4bc0*/  DSETP.GEU.AND P0, PT, R6, RZ, PT ;  /* 0x000000ff0600722a */ /* 0x000fd00003f0e000 */
[----:B------:R-:W-:Y:S02]  /*4bd0*/  FSEL R4, R4, RZ, P0 ;  /* 0x000000ff04047208 */ /* 0x000fe40000000000 */
[----:B------:R-:W-:Y:S01]  /*4be0*/  FSEL R5, R5, RZ, P0 ;  /* 0x000000ff05057208 */ /* 0x000fe20000000000 */
[----:B------:R-:W-:Y:S06]  /*4bf0*/  @P1 BRA `(.L_x_125) ;  /* 0x0000000000201947 */ /* 0x000fec0003800000 */
[----:B------:R-:W-:-:S04]  /*4c00*/  LEA.HI R4, R8, R8, RZ, 0x1 ;  /* 0x0000000808047211 */ /* 0x000fc800078f08ff */
[----:B------:R-:W-:Y:S02]  /*4c10*/  SHF.R.S32.HI R5, RZ, 0x1, R4 ;  /* 0x00000001ff057819 */ /* 0x000fe40000011404 */
[----:B------:R-:W-:-:S03]  /*4c20*/  MOV R4, R14 ;  /* 0x0000000e00047202 */ /* 0x000fc60000000f00 */
[----:B------:R-:W-:Y:S02]  /*4c30*/  IMAD.IADD R6, R8, 0x1, -R5 ;  /* 0x0000000108067824 */ /* 0x000fe400078e0a05 */
[----:B------:R-:W-:-:S03]  /*4c40*/  IMAD R5, R5, 0x100000, R15 ;  /* 0x0010000005057824 */ /* 0x000fc600078e020f */
[----:B------:R-:W-:Y:S01]  /*4c50*/  LEA R7, R6, 0x3ff00000, 0x14 ;  /* 0x3ff0000006077811 */ /* 0x000fe200078ea0ff */
[----:B------:R-:W-:-:S06]  /*4c60*/  IMAD.MOV.U32 R6, RZ, RZ, RZ ;  /* 0x000000ffff067224 */ /* 0x000fcc00078e00ff */
[----:B------:R-:W-:-:S11]  /*4c70*/  DMUL R4, R4, R6 ;  /* 0x0000000604047228 */ /* 0x000fd60000000000 */
.L_x_125:
[----:B------:R-:W-:Y:S02]  /*4c80*/  DFMA R6, R12, R4, R4 ;  /* 0x000000040c06722b */ /* 0x000fe40000000004 */
[----:B------:R-:W-:-:S08]  /*4c90*/  DSETP.NEU.AND P0, PT, |R4|, +INF , PT ;  /* 0x7ff000000400742a */ /* 0x000fd00003f0d200 */
[----:B------:R-:W-:Y:S01]  /*4ca0*/  FSEL R6, R4, R6, !P0 ;  /* 0x0000000604067208 */ /* 0x000fe20004000000 */
[----:B------:R-:W-:Y:S01]  /*4cb0*/  IMAD.MOV.U32 R4, RZ, RZ, R0 ;  /* 0x000000ffff047224 */ /* 0x000fe200078e0000 */
[----:B------:R-:W-:Y:S01]  /*4cc0*/  FSEL R7, R5, R7, !P0 ;  /* 0x0000000705077208 */ /* 0x000fe20004000000 */
[----:B------:R-:W-:-:S04]  /*4cd0*/  IMAD.MOV.U32 R5, RZ, RZ, 0x0 ;  /* 0x00000000ff057424 */ /* 0x000fc800078e00ff */
[----:B------:R-:W-:Y:S05]  /*4ce0*/  RET.REL.NODEC R4 `(_Z15compute_voltagePdS_S_dS_iiiiiddiibPii) ;  /* 0xffffffb004c47950 */ /* 0x000fea0003c3ffff */
.L_x_126:
        /* <DEDUP_REMOVED lines=9> */
.L_x_579:


//--------------------- .text._Z11updateStatePdS_ii --------------------------
	.section	.text._Z11updateStatePdS_ii,"ax",@progbits
	.align	128
        .global         _Z11updateStatePdS_ii
        .type           _Z11updateStatePdS_ii,@function
        .size           _Z11updateStatePdS_ii,(.L_x_592 - _Z11updateStatePdS_ii)
        .other          _Z11updateStatePdS_ii,@"STO_CUDA_ENTRY STV_DEFAULT"
_Z11updateStatePdS_ii:
.text._Z11updateStatePdS_ii:
[----:B------:R-:W-:Y:S08]  /*0000*/  LDC R1, c[0x0][0x37c] ;  /* 0x0000df00ff017b82 */ /* 0x000ff00000000800 */
[----:B------:R-:W0:Y:S02]  /*0010*/  LDC R6, c[0x0][0x394] ;  /* 0x0000e500ff067b82 */ /* 0x000e240000000800 */
[----:B0-----:R-:W-:-:S13]  /*0020*/  ISETP.GE.AND P0, PT, R6, 0x1, PT ;  /* 0x000000010600780c */ /* 0x001fda0003f06270 */
[----:B------:R-:W-:Y:S05]  /*0030*/  @!P0 EXIT ;  /* 0x000000000000894d */ /* 0x000fea0003800000 */
[----:B------:R-:W0:Y:S01]  /*0040*/  S2R R9, SR_TID.X ;  /* 0x0000000000097919 */ /* 0x000e220000002100 */
[----:B------:R-:W1:Y:S01]  /*0050*/  S2UR UR4, SR_CTAID.X ;  /* 0x00000000000479c3 */ /* 0x000e620000002500 */
[----:B------:R-:W2:Y:S07]  /*0060*/  LDCU.64 UR6, c[0x0][0x358] ;  /* 0x00006b00ff0677ac */ /* 0x000eae0008000a00 */
[----:B------:R-:W1:Y:S01]  /*0070*/  LDC R7, c[0x0][0x390] ;  /* 0x0000e400ff077b82 */ /* 0x000e620000000800 */
[----:B0-----:R-:W-:-:S02]  /*0080*/  IMAD R9, R9, R6, RZ ;  /* 0x0000000609097224 */ /* 0x001fc400078e02ff */
[----:B-1----:R-:W-:-:S03]  /*0090*/  IMAD R0, R7, UR4, RZ ;  /* 0x0000000407007c24 */ /* 0x002fc6000f8e02ff */
[----:B------:R-:W-:Y:S01]  /*00a0*/  IADD3 R6, PT, PT, R9, R6, RZ ;  /* 0x0000000609067210 */ /* 0x000fe20007ffe0ff */
[----:B------:R-:W-:-:S05]  /*00b0*/  IMAD R0, R0, 0x13, R7 ;  /* 0x0000001300007824 */ /* 0x000fca00078e0207 */
[----:B--2---:R-:W-:-:S07]  /*00c0*/  IADD3 R0, PT, PT, R0, R9, RZ ;  /* 0x0000000900007210 */ /* 0x004fce0007ffe0ff */
.L_x_127:
[----:B-1----:R-:W0:Y:S08]  /*00d0*/  LDC.64 R4, c[0x0][0x388] ;  /* 0x0000e200ff047b82 */ /* 0x002e300000000a00 */
[----:B------:R-:W1:Y:S01]  /*00e0*/  LDC.64 R2, c[0x0][0x380] ;  /* 0x0000e000ff027b82 */ /* 0x000e620000000a00 */
[----:B0-----:R-:W-:-:S05]  /*00f0*/  IMAD.WIDE R4, R0, 0x8, R4 ;  /* 0x0000000800047825 */ /* 0x001fca00078e0204 */
[----:B------:R-:W2:Y:S01]  /*0100*/  LDG.E.64 R10, desc[UR6][R4.64] ;  /* 0x00000006040a7981 */ /* 0x000ea2000c1e1b00 */
[----:B------:R-:W-:-:S04]  /*0110*/  IMAD.WIDE R12, R7, 0x8, R4 ;  /* 0x00000008070c7825 */ /* 0x000fc800078e0204 */
[----:B-1----:R-:W-:-:S05]  /*0120*/  IMAD.WIDE R2, R0, 0x8, R2 ;  /* 0x0000000800027825 */ /* 0x002fca00078e0202 */
[----:B--2---:R0:W-:Y:S04]  /*0130*/  STG.E.64 desc[UR6][R2.64], R10 ;  /* 0x0000000a02007986 */ /* 0x0041e8000c101b06 */
[----:B------:R-:W2:Y:S01]  /*0140*/  LDG.E.64 R12, desc[UR6][R12.64] ;  /* 0x000000060c0c7981 */ /* 0x000ea2000c1e1b00 */
[----:B------:R-:W-:-:S04]  /*0150*/  IMAD.WIDE R14, R7, 0x8, R2 ;  /* 0x00000008070e7825 */ /* 0x000fc800078e0202 */
[C---:B------:R-:W-:Y:S01]  /*0160*/  IMAD.WIDE R16, R7.reuse, 0x10, R4 ;  /* 0x0000001007107825 */ /* 0x040fe200078e0204 */
[----:B--2---:R1:W-:Y:S05]  /*0170*/  STG.E.64 desc[UR6][R14.64], R12 ;  /* 0x0000000c0e007986 */ /* 0x0043ea000c101b06 */
[----:B------:R-:W2:Y:S01]  /*0180*/  LDG.E.64 R16, desc[UR6][R16.64] ;  /* 0x0000000610107981 */ /* 0x000ea2000c1e1b00 */
[----:B------:R-:W-:-:S04]  /*0190*/  IMAD.WIDE R18, R7, 0x10, R2 ;  /* 0x0000001007127825 */ /* 0x000fc800078e0202 */
[C---:B------:R-:W-:Y:S01]  /*01a0*/  IMAD.WIDE R20, R7.reuse, 0x18, R4 ;  /* 0x0000001807147825 */ /* 0x040fe200078e0204 */
[----:B--2---:R2:W-:Y:S05]  /*01b0*/  STG.E.64 desc[UR6][R18.64], R16 ;  /* 0x0000001012007986 */ /* 0x0045ea000c101b06 */
[----:B------:R-:W3:Y:S01]  /*01c0*/  LDG.E.64 R20, desc[UR6][R20.64] ;  /* 0x0000000614147981 */ /* 0x000ee2000c1e1b00 */
[----:B------:R-:W-:-:S04]  /*01d0*/  IMAD.WIDE R22, R7, 0x18, R2 ;  /* 0x0000001807167825 */ /* 0x000fc800078e0202 */
[C---:B0-----:R-:W-:Y:S01]  /*01e0*/  IMAD.WIDE R10, R7.reuse, 0x20, R4 ;  /* 0x00000020070a7825 */ /* 0x041fe200078e0204 */
[----:B---3--:R0:W-:Y:S05]  /*01f0*/  STG.E.64 desc[UR6][R22.64], R20 ;  /* 0x0000001416007986 */ /* 0x0081ea000c101b06 */
[----:B------:R-:W3:Y:S01]  /*0200*/  LDG.E.64 R10, desc[UR6][R10.64] ;  /* 0x000000060a0a7981 */ /* 0x000ee2000c1e1b00 */
[----:B------:R-:W-:-:S04]  /*0210*/  IMAD.WIDE R24, R7, 0x20, R2 ;  /* 0x0000002007187825 */ /* 0x000fc800078e0202 */
[C---:B-1----:R-:W-:Y:S01]  /*0220*/  IMAD.WIDE R12, R7.reuse, 0x28, R4 ;  /* 0x00000028070c7825 */ /* 0x042fe200078e0204 */
[----:B---3--:R1:W-:Y:S05]  /*0230*/  STG.E.64 desc[UR6][R24.64], R10 ;  /* 0x0000000a18007986 */ /* 0x0083ea000c101b06 */
[----:B------:R-:W3:Y:S01]  /*0240*/  LDG.E.64 R12, desc[UR6][R12.64] ;  /* 0x000000060c0c7981 */ /* 0x000ee2000c1e1b00 */
[----:B------:R-:W-:-:S04]  /*0250*/  IMAD.WIDE R14, R7, 0x28, R2 ;  /* 0x00000028070e7825 */ /* 0x000fc800078e0202 */
[C---:B--2---:R-:W-:Y:S01]  /*0260*/  IMAD.WIDE R16, R7.reuse, 0x30, R4 ;  /* 0x0000003007107825 */ /* 0x044fe200078e0204 */
[----:B---3--:R2:W-:Y:S05]  /*0270*/  STG.E.64 desc[UR6][R14.64], R12 ;  /* 0x0000000c0e007986 */ /* 0x0085ea000c101b06 */
        /* <DEDUP_REMOVED lines=36> */
[----:B------:R-:W2:Y:S01]  /*04c0*/  LDG.E.64 R20, desc[UR6][R20.64] ;  /* 0x0000000614147981 */ /* 0x000ea2000c1e1b00 */
[----:B------:R-:W-:-:S04]  /*04d0*/  IMAD.WIDE R22, R7, 0x78, R2 ;  /* 0x0000007807167825 */ /* 0x000fc800078e0202 */
[C---:B0-----:R-:W-:Y:S01]  /*04e0*/  IMAD.WIDE R10, R7.reuse, 0x80, R4 ;  /* 0x00000080070a7825 */ /* 0x041fe200078e0204 */
[----:B--2---:R1:W-:Y:S05]  /*04f0*/  STG.E.64 desc[UR6][R22.64], R20 ;  /* 0x0000001416007986 */ /* 0x0043ea000c101b06 */
[----:B------:R-:W2:Y:S01]  /*0500*/  LDG.E.64 R10, desc[UR6][R10.64] ;  /* 0x000000060a0a7981 */ /* 0x000ea2000c1e1b00 */
[----:B------:R-:W-:-:S04]  /*0510*/  IMAD.WIDE R24, R7, 0x80, R2 ;  /* 0x0000008007187825 */ /* 0x000fc800078e0202 */
[C---:B------:R-:W-:Y:S01]  /*0520*/  IMAD.WIDE R4, R7.reuse, 0x88, R4 ;  /* 0x0000008807047825 */ /* 0x040fe200078e0204 */
[----:B--2---:R1:W-:Y:S05]  /*0530*/  STG.E.64 desc[UR6][R24.64], R10 ;  /* 0x0000000a18007986 */ /* 0x0043ea000c101b06 */
[----:B------:R-:W2:Y:S01]  /*0540*/  LDG.E.64 R4, desc[UR6][R4.64] ;  /* 0x0000000604047981 */ /* 0x000ea2000c1e1b00 */
[----:B------:R-:W-:Y:S01]  /*0550*/  IMAD.WIDE R2, R7, 0x88, R2 ;  /* 0x0000008807027825 */ /* 0x000fe200078e0202 */
[----:B------:R-:W-:Y:S02]  /*0560*/  IADD3 R9, PT, PT, R9, 0x1, RZ ;  /* 0x0000000109097810 */ /* 0x000fe40007ffe0ff */
[----:B------:R-:W-:-:S02]  /*0570*/  IADD3 R0, PT, PT, R0, 0x1, RZ ;  /* 0x0000000100007810 */ /* 0x000fc40007ffe0ff */
[----:B------:R-:W-:Y:S01]  /*0580*/  ISETP.GE.AND P0, PT, R9, R6, PT ;  /* 0x000000060900720c */ /* 0x000fe20003f06270 */
[----:B--2---:R1:W-:-:S12]  /*0590*/  STG.E.64 desc[UR6][R2.64], R4 ;  /* 0x0000000402007986 */ /* 0x0043d8000c101b06 */
[----:B------:R-:W-:Y:S05]  /*05a0*/  @!P0 BRA `(.L_x_127) ;  /* 0xfffffff800c88947 */ /* 0x000fea000383ffff */
[----:B------:R-:W-:Y:S05]  /*05b0*/  EXIT ;  /* 0x000000000000794d */ /* 0x000fea0003800000 */
.L_x_128:
        /* <DEDUP_REMOVED lines=12> */
.L_x_592:


//--------------------- .text._Z12computeStatePdS_idS_iS_ii --------------------------
	.section	.text._Z12computeStatePdS_idS_iS_ii,"ax",@progbits
	.align	128
        .global         _Z12computeStatePdS_idS_iS_ii
        .type           _Z12computeStatePdS_idS_iS_ii,@function
        .size           _Z12computeStatePdS_idS_iS_ii,(.L_x_583 - _Z12computeStatePdS_idS_iS_ii)
        .other          _Z12computeStatePdS_idS_iS_ii,@"STO_CUDA_ENTRY STV_DEFAULT"
_Z12computeStatePdS_idS_iS_ii:
.text._Z12computeStatePdS_idS_iS_ii:
[----:B------:R-:W-:Y:S08]  /*0000*/  LDC R1, c[0x0][0x37c] ;  /* 0x0000df00ff017b82 */ /* 0x000ff00000000800 */
[----:B------:R-:W0:Y:S02]  /*0010*/  LDC R3, c[0x0][0x3bc] ;  /* 0x0000ef00ff037b82 */ /* 0x000e240000000800 */
[----:B0-----:R-:W-:-:S13]  /*0020*/  ISETP.GE.AND P0, PT, R3, 0x1, PT ;  /* 0x000000010300780c */ /* 0x001fda0003f06270 */
[----:B------:R-:W-:Y:S05]  /*0030*/  @!P0 EXIT ;  /* 0x000000000000894d */ /* 0x000fea0003800000 */
[----:B------:R-:W0:Y:S01]  /*0040*/  S2R R36, SR_TID.X ;  /* 0x0000000000247919 */ /* 0x000e220000002100 */
[----:B------:R-:W1:Y:S01]  /*0050*/  S2UR UR5, SR_CTAID.X ;  /* 0x00000000000579c3 */ /* 0x000e620000002500 */
[----:B------:R-:W2:Y:S01]  /*0060*/  LDCU UR4, c[0x0][0x3b8] ;  /* 0x00007700ff0477ac */ /* 0x000ea20008000800 */
[----:B------:R-:W-:Y:S01]  /*0070*/  BSSY.RECONVERGENT B0, `(.L_x_129) ;  /* 0x000002a000007945 */ /* 0x000fe20003800200 */
[----:B------:R-:W-:Y:S01]  /*0080*/  IMAD.MOV.U32 R40, RZ, RZ, RZ ;  /* 0x000000ffff287224 */ /* 0x000fe200078e00ff */
[----:B------:R-:W-:Y:S01]  /*0090*/  MOV R38, 0x310 ;  /* 0x0000031000267802 */ /* 0x000fe20000000f00 */
[----:B------:R-:W-:Y:S02]  /*00a0*/  IMAD.MOV.U32 R37, RZ, RZ, 0x40f55cc0 ;  /* 0x40f55cc0ff257424 */ /* 0x000fe400078e00ff */
[----:B------:R-:W-:Y:S01]  /*00b0*/  IMAD.MOV.U32 R39, RZ, RZ, 0x40080000 ;  /* 0x40080000ff277424 */ /* 0x000fe200078e00ff */
[----:B------:R-:W1:Y:S08]  /*00c0*/  LDC R5, c[0x0][0x390] ;  /* 0x0000e400ff057b82 */ /* 0x000e700000000800 */
[----:B------:R-:W3:Y:S01]  /*00d0*/  LDC.64 R192, c[0x0][0x3a0] ;  /* 0x0000e800ffc07b82 */ /* 0x000ee20000000a00 */
[----:B-1----:R-:W-:-:S04]  /*00e0*/  IMAD R5, R5, UR5, RZ ;  /* 0x0000000505057c24 */ /* 0x002fc8000f8e02ff */
[----:B0-----:R-:W-:Y:S02]  /*00f0*/  IMAD.IADD R0, R5, 0x1, R36 ;  /* 0x0000000105007824 */ /* 0x001fe400078e0224 */
[----:B------:R-:W-:Y:S02]  /*0100*/  IMAD R36, R36, R3, RZ ;  /* 0x0000000324247224 */ /* 0x000fe400078e02ff */
[----:B--2---:R-:W-:Y:S01]  /*0110*/  IMAD R221, R0, UR4, RZ ;  /* 0x0000000400dd7c24 */ /* 0x004fe2000f8e02ff */
[----:B------:R-:W-:-:S03]  /*0120*/  UMOV UR4, URZ ;  /* 0x000000ff00047c82 */ /* 0x000fc60008000000 */
[C---:B------:R-:W-:Y:S01]  /*0130*/  VIADD R219, R221.reuse, 0x1 ;  /* 0x00000001dddb7836 */ /* 0x040fe20000000000 */
[C---:B------:R-:W-:Y:S01]  /*0140*/  IADD3 R213, PT, PT, R221.reuse, 0x4, RZ ;  /* 0x00000004ddd57810 */ /* 0x040fe20007ffe0ff */
[C---:B------:R-:W-:Y:S01]  /*0150*/  VIADD R217, R221.reuse, 0x2 ;  /* 0x00000002ddd97836 */ /* 0x040fe20000000000 */
[C---:B------:R-:W-:Y:S01]  /*0160*/  IADD3 R203, PT, PT, R221.reuse, 0x9, RZ ;  /* 0x00000009ddcb7810 */ /* 0x040fe20007ffe0ff */
[C---:B------:R-:W-:Y:S01]  /*0170*/  VIADD R215, R221.reuse, 0x3 ;  /* 0x00000003ddd77836 */ /* 0x040fe20000000000 */
[C---:B------:R-:W-:Y:S01]  /*0180*/  IADD3 R3, PT, PT, R221.reuse, 0xe, RZ ;  /* 0x0000000edd037810 */ /* 0x040fe20007ffe0ff */
[C---:B------:R-:W-:Y:S02]  /*0190*/  VIADD R211, R221.reuse, 0x5 ;  /* 0x00000005ddd37836 */ /* 0x040fe40000000000 */
[C---:B------:R-:W-:Y:S02]  /*01a0*/  VIADD R209, R221.reuse, 0x6 ;  /* 0x00000006ddd17836 */ /* 0x040fe40000000000 */
[----:B------:R-:W-:-:S02]  /*01b0*/  VIADD R207, R221, 0x7 ;  /* 0x00000007ddcf7836 */ /* 0x000fc40000000000 */
[C---:B------:R-:W-:Y:S02]  /*01c0*/  VIADD R205, R221.reuse, 0x8 ;  /* 0x00000008ddcd7836 */ /* 0x040fe40000000000 */
[C---:B------:R-:W-:Y:S02]  /*01d0*/  VIADD R201, R221.reuse, 0xa ;  /* 0x0000000addc97836 */ /* 0x040fe40000000000 */
[C---:B------:R-:W-:Y:S02]  /*01e0*/  VIADD R199, R221.reuse, 0xb ;  /* 0x0000000bddc77836 */ /* 0x040fe40000000000 */
[C---:B------:R-:W-:Y:S02]  /*01f0*/  VIADD R197, R221.reuse, 0xc ;  /* 0x0000000cddc57836 */ /* 0x040fe40000000000 */
[C---:B------:R-:W-:Y:S02]  /*0200*/  VIADD R195, R221.reuse, 0xd ;  /* 0x0000000dddc37836 */ /* 0x040fe40000000000 */
[----:B---3--:R-:W-:-:S04]  /*0210*/  IMAD.WIDE.U32 R220, R221, 0x8, R192 ;  /* 0x00000008dddc7825 */ /* 0x008fc800078e00c0 */
[----:B------:R-:W-:-:S04]  /*0220*/  IMAD.WIDE.U32 R218, R219, 0x8, R192 ;  /* 0x00000008dbda7825 */ /* 0x000fc800078e00c0 */
        /* <DEDUP_REMOVED lines=12> */
[----:B------:R-:W-:-:S07]  /*02f0*/  IMAD.WIDE.U32 R192, R3, 0x8, R192 ;  /* 0x0000000803c07825 */ /* 0x000fce00078e00c0 */
[----:B------:R-:W-:Y:S05]  /*0300*/  CALL.REL.NOINC `($_Z12computeStatePdS_idS_iS_ii$__internal_accurate_pow) ;  /* 0x000001c400847944 */ /* 0x000fea0003c00000 */
[----:B------:R-:W-:Y:S05]  /*0310*/  BSYNC.RECONVERGENT B0 ;  /* 0x0000000000007941 */ /* 0x000fea0003800200 */
.L_x_129:
[----:B------:R-:W-:Y:S01]  /*0320*/  HFMA2 R37, -RZ, RZ, 2.501953125, 0.001708984375 ;  /* 0x41011700ff257431 */ /* 0x000fe200000001ff */
[----:B------:R-:W-:Y:S01]  /*0330*/  BSSY.RECONVERGENT B0, `(.L_x_130) ;  /* 0x0000007000007945 */ /* 0x000fe20003800200 */
[----:B------:R-:W-:Y:S01]  /*0340*/  IMAD.MOV.U32 R40, RZ, RZ, RZ ;  /* 0x000000ffff287224 */ /* 0x000fe200078e00ff */
[----:B------:R-:W-:Y:S01]  /*0350*/  MOV R38, 0x3a0 ;  /* 0x000003a000267802 */ /* 0x000fe20000000f00 */
[----:B------:R-:W-:Y:S02]  /*0360*/  IMAD.MOV.U32 R39, RZ, RZ, 0x40080000 ;  /* 0x40080000ff277424 */ /* 0x000fe400078e00ff */
[----:B------:R-:W-:Y:S02]  /*0370*/  IMAD.MOV.U32 R2, RZ, RZ, R224 ;  /* 0x000000ffff027224 */ /* 0x000fe400078e00e0 */
[----:B------:R-:W-:-:S07]  /*0380*/  IMAD.MOV.U32 R3, RZ, RZ, R41 ;  /* 0x000000ffff037224 */ /* 0x000fce00078e0029 */
[----:B------:R-:W-:Y:S05]  /*0390*/  CALL.REL.NOINC `($_Z12computeStatePdS_idS_iS_ii$__internal_accurate_pow) ;  /* 0x000001c400607944 */ /* 0x000fea0003c00000 */
[----:B------:R-:W-:Y:S05]  /*03a0*/  BSYNC.RECONVERGENT B0 ;  /* 0x0000000000007941 */ /* 0x000fea0003800200 */
.L_x_130:
[----:B------:R-:W-:Y:S01]  /*03b0*/  IMAD.MOV.U32 R190, RZ, RZ, R224 ;  /* 0x000000ffffbe7224 */ /* 0x000fe200078e00e0 */
[----:B------:R-:W-:Y:S01]  /*03c0*/  MOV R191, R41 ;  /* 0x0000002900bf7202 */ /* 0x000fe20000000f00 */
[----:B------:R-:W-:Y:S01]  /*03d0*/  BSSY.RECONVERGENT B0, `(.L_x_131) ;  /* 0x0000007000007945 */ /* 0x000fe20003800200 */
[----:B------:R-:W-:Y:S01]  /*03e0*/  IMAD.MOV.U32 R39, RZ, RZ, -0x40100000 ;  /* 0xbff00000ff277424 */ /* 0x000fe200078e00ff */
[----:B------:R-:W-:-:S03]  /*03f0*/  MOV R38, 0x440 ;  /* 0x0000044000267802 */ /* 0x000fc60000000f00 */
[----:B------:R-:W-:-:S08]  /*0400*/  DADD R2, R2, R190 ;  /* 0x0000000002027229 */ /* 0x000fd000000000be */
[----:B------:R-:W-:-:S10]  /*0410*/  DADD R40, -RZ, |R2| ;  /* 0x00000000ff287229 */ /* 0x000fd40000000502 */
[----:B------:R-:W-:-:S07]  /*0420*/  IMAD.MOV.U32 R37, RZ, RZ, R41 ;  /* 0x000000ffff257224 */ /* 0x000fce00078e0029 */
[----:B------:R-:W-:Y:S05]  /*0430*/  CALL.REL.NOINC `($_Z12computeStatePdS_idS_iS_ii$__internal_accurate_pow) ;  /* 0x000001c400387944 */ /* 0x000fea0003c00000 */
[----:B------:R-:W-:Y:S05]  /*0440*/  BSYNC.RECONVERGENT B0 ;  /* 0x0000000000007941 */ /* 0x000fea0003800200 */
.L_x_131:
[----:B------:R-:W-:Y:S01]  /*0450*/  IMAD.MOV.U32 R40, RZ, RZ, R224 ;  /* 0x000000ffff287224 */ /* 0x000fe200078e00e0 */
[C---:B------:R-:W-:Y:S01]  /*0460*/  DADD R6, R2.reuse, -1 ;  /* 0xbff0000002067429 */ /* 0x040fe20000000000 */
[----:B------:R-:W-:Y:S01]  /*0470*/  ISETP.GE.AND P0, PT, R3, RZ, PT ;  /* 0x000000ff0300720c */ /* 0x000fe20003f06270 */
[C---:B------:R-:W-:Y:S01]  /*0480*/  DSETP.NEU.AND P6, PT, R2.reuse, RZ, PT ;  /* 0x000000ff0200722a */ /* 0x040fe20003fcd000 */
[----:B------:R-:W-:Y:S01]  /*0490*/  BSSY.RECONVERGENT B0, `(.L_x_132) ;  /* 0x0000011000007945 */ /* 0x000fe20003800200 */
[C---:B------:R-:W-:Y:S01]  /*04a0*/  DSETP.NAN.AND P2, PT, R2.reuse, R2, PT ;  /* 0x000000020200722a */ /* 0x040fe20003f48000 */
[----:B------:R-:W-:Y:S01]  /*04b0*/  MOV R37, 0x40aa6800 ;  /* 0x40aa680000257802 */ /* 0x000fe20000000f00 */
[----:B------:R-:W-:Y:S01]  /*04c0*/  DADD R8, -RZ, -R40 ;  /* 0x00000000ff087229 */ /* 0x000fe20000000928 */
[----:B------:R-:W-:Y:S01]  /*04d0*/  IMAD.MOV.U32 R39, RZ, RZ, -0x40100000 ;  /* 0xbff00000ff277424 */ /* 0x000fe200078e00ff */
[C---:B------:R-:W-:Y:S01]  /*04e0*/  DSETP.NEU.AND P3, PT, |R2|.reuse, +INF , PT ;  /* 0x7ff000000200742a */ /* 0x040fe20003f6d200 */
[----:B------:R-:W-:Y:S01]  /*04f0*/  IMAD.MOV.U32 R40, RZ, RZ, RZ ;  /* 0x000000ffff287224 */ /* 0x000fe200078e00ff */
[----:B------:R-:W-:Y:S01]  /*0500*/  LOP3.LUT R6, R7, 0x7ff00000, RZ, 0xc0, !PT ;  /* 0x7ff0000007067812 */ /* 0x000fe200078ec0ff */
[C---:B------:R-:W-:Y:S01]  /*0510*/  DSETP.NEU.AND P4, PT, R2.reuse, 1, PT ;  /* 0x3ff000000200742a */ /* 0x040fe20003f8d000 */
[----:B------:R-:W-:Y:S01]  /*0520*/  LOP3.LUT R7, R3, 0x7ff00000, RZ, 0xfc, !PT ;  /* 0x7ff0000003077812 */ /* 0x000fe200078efcff */
[----:B------:R-:W-:Y:S01]  /*0530*/  DADD R2, R2, -1 ;  /* 0xbff0000002027429 */ /* 0x000fe20000000000 */
[----:B------:R-:W-:-:S02]  /*0540*/  ISETP.NE.AND P5, PT, R6, 0x7ff00000, PT ;  /* 0x7ff000000600780c */ /* 0x000fc40003fa5270 */
[----:B------:R-:W-:Y:S02]  /*0550*/  FSEL R0, R8, R224, !P0 ;  /* 0x000000e008007208 */ /* 0x000fe40004000000 */
[----:B------:R-:W-:Y:S02]  /*0560*/  FSEL R4, R9, R41, !P0 ;  /* 0x0000002909047208 */ /* 0x000fe40004000000 */
[----:B------:R-:W-:Y:S02]  /*0570*/  SEL R6, RZ, 0x80000000, P0 ;  /* 0x80000000ff067807 */ /* 0x000fe40000000000 */
[----:B------:R-:W-:-:S07]  /*0580*/  MOV R38, 0x5a0 ;  /* 0x000005a000267802 */ /* 0x000fce0000000f00 */
[----:B------:R-:W-:Y:S05]  /*0590*/  CALL.REL.NOINC `($_Z12computeStatePdS_idS_iS_ii$__internal_accurate_pow) ;  /* 0x000001c000e07944 */ /* 0x000fea0003c00000 */
[----:B------:R-:W-:Y:S05]  /*05a0*/  BSYNC.RECONVERGENT B0 ;  /* 0x0000000000007941 */ /* 0x000fea0003800200 */
.L_x_132:
[----:B------:R-:W0:Y:S01]  /*05b0*/  LDC R9, c[0x0][0x390] ;  /* 0x0000e400ff097b82 */ /* 0x000e220000000800 */
[----:B------:R-:W1:Y:S01]  /*05c0*/  LDCU UR27, c[0x0][0x3bc] ;  /* 0x00007780ff1b77ac */ /* 0x000e620008000800 */
[----:B------:R-:W-:Y:S01]  /*05d0*/  FSEL R189, R0, RZ, P6 ;  /* 0x000000ff00bd7208 */ /* 0x000fe20003000000 */
[----:B------:R-:W-:Y:S01]  /*05e0*/  IMAD.IADD R35, R36, 0x1, R5 ;  /* 0x0000000124237824 */ /* 0x000fe200078e0205 */
[----:B------:R-:W-:Y:S01]  /*05f0*/  FSEL R7, R7, R4, !P6 ;  /* 0x0000000407077208 */ /* 0x000fe20007000000 */
[----:B------:R-:W-:Y:S01]  /*0600*/  UIMAD UR5, UR5, 0x13, URZ ;  /* 0x00000013050578a4 */ /* 0x000fe2000f8e02ff */
[----:B------:R-:W-:Y:S01]  /*0610*/  FSEL R0, R2, R189, P2 ;  /* 0x000000bd02007208 */ /* 0x000fe20001000000 */
[----:B------:R-:W-:Y:S01]  /*0620*/  IMAD R34, R5, 0x13, R36 ;  /* 0x0000001305227824 */ /* 0x000fe200078e0224 */
[-C--:B------:R-:W-:Y:S01]  /*0630*/  @P3 FSEL R6, R3, R7.reuse, P2 ;  /* 0x0000000703063208 */ /* 0x080fe20001000000 */
[----:B------:R-:W-:Y:S01]  /*0640*/  UIADD3 UR11, UPT, UPT, UR5, 0x12, URZ ;  /* 0x00000012050b7890 */ /* 0x000fe2000fffe0ff */
[----:B------:R-:W-:Y:S01]  /*0650*/  @!P5 FSEL R189, R0, RZ, P3 ;  /* 0x000000ff00bdd208 */ /* 0x000fe20001800000 */
[----:B------:R-:W-:Y:S01]  /*0660*/  UIADD3 UR12, UPT, UPT, UR5, 0xe, URZ ;  /* 0x0000000e050c7890 */ /* 0x000fe2000fffe0ff */
[----:B------:R-:W-:Y:S01]  /*0670*/  FSEL R6, R6, R7, !P5 ;  /* 0x0000000706067208 */ /* 0x000fe20006800000 */
[----:B------:R-:W-:Y:S01]  /*0680*/  UIADD3 UR13, UPT, UPT, UR5, 0xf, URZ ;  /* 0x0000000f050d7890 */ /* 0x000fe2000fffe0ff */
[----:B------:R-:W-:Y:S01]  /*0690*/  FSEL R188, R189, RZ, P4 ;  /* 0x000000ffbdbc7208 */ /* 0x000fe20002000000 */
[----:B------:R-:W-:Y:S01]  /*06a0*/  UIADD3 UR14, UPT, UPT, UR5, 0x10, URZ ;  /* 0x00000010050e7890 */ /* 0x000fe2000fffe0ff */
[----:B------:R-:W-:Y:S01]  /*06b0*/  FSEL R189, R6, 1.875, P4 ;  /* 0x3ff0000006bd7808 */ /* 0x000fe20002000000 */
[----:B------:R-:W-:Y:S01]  /*06c0*/  UIADD3 UR15, UPT, UPT, UR5, 0x2, URZ ;  /* 0x00000002050f7890 */ /* 0x000fe2000fffe0ff */
[----:B------:R-:W-:Y:S01]  /*06d0*/  MOV R186, R224 ;  /* 0x000000e000ba7202 */ /* 0x000fe20000000f00 */
[----:B------:R-:W-:Y:S01]  /*06e0*/  UIADD3 UR16, UPT, UPT, UR5, 0x3, URZ ;  /* 0x0000000305107890 */ /* 0x000fe2000fffe0ff */
[----:B-1----:R-:W-:Y:S01]  /*06f0*/  VIADD R33, R36, UR27 ;  /* 0x0000001b24217c36 */ /* 0x002fe20008000000 */
[----:B------:R-:W-:Y:S01]  /*0700*/  UIADD3 UR17, UPT, UPT, UR5, 0x4, URZ ;  /* 0x0000000405117890 */ /* 0x000fe2000fffe0ff */
[----:B------:R-:W-:Y:S01]  /*0710*/  IMAD.MOV.U32 R187, RZ, RZ, R41 ;  /* 0x000000ffffbb7224 */ /* 0x000fe200078e0029 */
[----:B------:R-:W-:-:S02]  /*0720*/  UIADD3 UR18, UPT, UPT, UR5, 0x5, URZ ;  /* 0x0000000505127890 */ /* 0x000fc4000fffe0ff */
[C---:B0-----:R-:W-:Y:S01]  /*0730*/  IMAD R3, R9.reuse, UR5, R9 ;  /* 0x0000000509037c24 */ /* 0x041fe2000f8e0209 */
[----:B------:R-:W-:Y:S01]  /*0740*/  UIADD3 UR19, UPT, UPT, UR5, 0x6, URZ ;  /* 0x0000000605137890 */ /* 0x000fe2000fffe0ff */
[C-C-:B------:R-:W-:Y:S01]  /*0750*/  IMAD R31, R9.reuse, UR11, R36.reuse ;  /* 0x0000000b091f7c24 */ /* 0x140fe2000f8e0224 */
[----:B------:R-:W-:Y:S01]  /*0760*/  UIADD3 UR20, UPT, UPT, UR5, 0x7, URZ ;  /* 0x0000000705147890 */ /* 0x000fe2000fffe0ff */
[----:B------:R-:W-:Y:S01]  /*0770*/  IMAD.IADD R32, R36, 0x1, R3 ;  /* 0x0000000124207824 */ /* 0x000fe200078e0203 */
[----:B------:R-:W-:Y:S01]  /*0780*/  UIADD3 UR21, UPT, UPT, UR5, 0x8, URZ ;  /* 0x0000000805157890 */ /* 0x000fe2000fffe0ff */
[C-C-:B------:R-:W-:Y:S01]  /*0790*/  IMAD R30, R9.reuse, UR12, R36.reuse ;  /* 0x0000000c091e7c24 */ /* 0x140fe2000f8e0224 */
        /* <DEDUP_REMOVED lines=12> */
[----:B------:R-:W0:Y:S01]  /*0860*/  LDCU.64 UR6, c[0x0][0x358] ;  /* 0x00006b00ff0677ac */ /* 0x000e220008000a00 */
[----:B------:R-:W-:-:S02]  /*0870*/  IMAD R23, R9, UR19, R36 ;  /* 0x0000001309177c24 */ /* 0x000fc4000f8e0224 */
[C-C-:B------:R-:W-:Y:S01]  /*0880*/  IMAD R22, R9.reuse, UR20, R36.reuse ;  /* 0x0000001409167c24 */ /* 0x140fe2000f8e0224 */
[----:B------:R-:W1:Y:S01]  /*0890*/  LDCU.64 UR8, c[0x0][0x398] ;  /* 0x00007300ff0877ac */ /* 0x000e620008000a00 */
[C-C-:B------:R-:W-:Y:S02]  /*08a0*/  IMAD R21, R9.reuse, UR21, R36.reuse ;  /* 0x0000001509157c24 */ /* 0x140fe4000f8e0224 */
[C-C-:B------:R-:W-:Y:S01]  /*08b0*/  IMAD R20, R9.reuse, UR22, R36.reuse ;  /* 0x0000001609147c24 */ /* 0x140fe2000f8e0224 */
[----:B------:R-:W2:Y:S01]  /*08c0*/  LDCU UR10, c[0x0][0x3b8] ;  /* 0x00007700ff0a77ac */ /* 0x000ea20008000800 */
[C-C-:B------:R-:W-:Y:S02]  /*08d0*/  IMAD R19, R9.reuse, UR23, R36.reuse ;  /* 0x0000001709137c24 */ /* 0x140fe4000f8e0224 */
[C-C-:B------:R-:W-:Y:S02]  /*08e0*/  IMAD R18, R9.reuse, UR24, R36.reuse ;  /* 0x0000001809127c24 */ /* 0x140fe4000f8e0224 */
[----:B------:R-:W-:-:S02]  /*08f0*/  IMAD R17, R9, UR25, R36 ;  /* 0x0000001909117c24 */ /* 0x000fc4000f8e0224 */
[C-C-:B------:R-:W-:Y:S02]  /*0900*/  IMAD R16, R9.reuse, UR26, R36.reuse ;  /* 0x0000001a09107c24 */ /* 0x140fe4000f8e0224 */
[----:B------:R-:W-:-:S07]  /*0910*/  IMAD R0, R9, UR5, R36 ;  /* 0x0000000509007c24 */ /* 0x000fce000f8e0224 */
.L_x_554:
[----:B---3--:R-:W3:Y:S01]  /*0920*/  LDC.64 R184, c[0x0][0x380] ;  /* 0x0000e000ffb87b82 */ /* 0x008ee20000000a00 */
[----:B------:R-:W-:-:S07]  /*0930*/  IMAD.MOV.U32 R2, RZ, RZ, 0x1 ;  /* 0x00000001ff027424 */ /* 0x000fce00078e00ff */
[----:B------:R-:W4:Y:S01]  /*0940*/  LDC.64 R150, c[0x0][0x3b0] ;  /* 0x0000ec00ff967b82 */ /* 0x000f220000000a00 */
[----:B---3--:R-:W-:-:S05]  /*0950*/  IMAD.WIDE R184, R0, 0x8, R184 ;  /* 0x0000000800b87825 */ /* 0x008fca00078e02b8 */
[----:B0-----:R-:W3:Y:S01]  /*0960*/  LDG.E.64 R12, desc[UR6][R184.64] ;  /* 0x00000006b80c7981 */ /* 0x001ee2000c1e1b00 */
[----:B--2---:R-:W-:Y:S01]  /*0970*/  UISETP.NE.AND UP0, UPT, UR10, URZ, UPT ;  /* 0x000000ff0a00728c */ /* 0x004fe2000bf05270 */
[----:B------:R-:W-:Y:S02]  /*0980*/  HFMA2 R63, -RZ, RZ, 2.279296875, 2 ;  /* 0x408f4000ff3f7431 */ /* 0x000fe400000001ff */
[----:B------:R-:W-:Y:S02]  /*0990*/  IMAD.MOV.U32 R42, RZ, RZ, 0x83126e9 ;  /* 0x083126e9ff2a7424 */ /* 0x000fe400078e00ff */
[----:B------:R-:W-:Y:S02]  /*09a0*/  HFMA2 R7, -RZ, RZ, 1.7998046875, 2.12192535400390625e-05 ;  /* 0x3f330164ff077431 */ /* 0x000fe400000001ff */
[----:B------:R-:W-:Y:S02]  /*09b0*/  IMAD.MOV.U32 R43, RZ, RZ, 0x3fba1cac ;  /* 0x3fba1cacff2b7424 */ /* 0x000fe400078e00ff */
[----:B------:R-:W-:Y:S01]  /*09c0*/  HFMA2 R66, -RZ, RZ, 96.25, 0.0022335052490234375 ;  /* 0x56041893ff427431 */ /* 0x000fe200000001ff */
[----:B------:R-:W-:Y:S01]  /*09d0*/  MOV R46, 0x0 ;  /* 0x00000000002e7802 */ /* 0x000fe20000000f00 */
[----:B------:R-:W-:Y:S01]  /*09e0*/  IMAD.MOV.U32 R47, RZ, RZ, 0x40198000 ;  /* 0x40198000ff2f7424 */ /* 0x000fe200078e00ff */
[----:B------:R-:W-:Y:S01]  /*09f0*/  MOV R64, 0x60418937 ;  /* 0x6041893700407802 */ /* 0x000fe20000000f00 */
[----:B------:R-:W-:Y:S01]  /*0a00*/  IMAD.MOV.U32 R50, RZ, RZ, 0x39ffd60f ;  /* 0x39ffd60fff327424 */ /* 0x000fe200078e00ff */
[----:B------:R-:W-:Y:S01]  /*0a10*/  MOV R56, 0x624dd2f ;  /* 0x0624dd2f00387802 */ /* 0x000fe20000000f00 */
[----:B------:R-:W-:-:S02]  /*0a20*/  IMAD.MOV.U32 R51, RZ, RZ, 0x3f3797cc ;  /* 0x3f3797ccff337424 */ /* 0x000fc400078e00ff */
[----:B------:R-:W-:Y:S02]  /*0a30*/  IMAD.MOV.U32 R62, RZ, RZ, 0x0 ;  /* 0x00000000ff3e7424 */ /* 0x000fe400078e00ff */
[----:B------:R-:W-:Y:S02]  /*0a40*/  IMAD.MOV.U32 R52, RZ, RZ, -0x33333333 ;  /* 0xcccccccdff347424 */ /* 0x000fe400078e00ff */
[----:B------:R-:W-:Y:S02]  /*0a50*/  IMAD.MOV.U32 R53, RZ, RZ, 0x40ccbacc ;  /* 0x40ccbaccff357424 */ /* 0x000fe400078e00ff */
[----:B------:R-:W-:Y:S02]  /*0a60*/  IMAD.MOV.U32 R60, RZ, RZ, 0x2b020c4a ;  /* 0x2b020c4aff3c7424 */ /* 0x000fe400078e00ff */
[----:B------:R-:W-:Y:S02]  /*0a70*/  IMAD.MOV.U32 R61, RZ, RZ, 0x3fd91687 ;  /* 0x3fd91687ff3d7424 */ /* 0x000fe400078e00ff */
[----:B------:R-:W-:-:S02]  /*0a80*/  IMAD.MOV.U32 R65, RZ, RZ, 0x3fd2d0e5 ;  /* 0x3fd2d0e5ff417424 */ /* 0x000fc400078e00ff */
[----:B------:R-:W-:Y:S02]  /*0a90*/  IMAD.MOV.U32 R104, RZ, RZ, 0x51d25aab ;  /* 0x51d25aabff687424 */ /* 0x000fe400078e00ff */
[----:B------:R-:W-:Y:S02]  /*0aa0*/  IMAD.MOV.U32 R105, RZ, RZ, 0x3f43660e ;  /* 0x3f43660eff697424 */ /* 0x000fe400078e00ff */
[----:B------:R-:W-:Y:S02]  /*0ab0*/  IMAD.MOV.U32 R6, RZ, RZ, -0x7bf1e8e6 ;  /* 0x840e171aff067424 */ /* 0x000fe400078e00ff */
[----:B------:R-:W-:Y:S02]  /*0ac0*/  IMAD.MOV.U32 R10, RZ, RZ, 0x573eab36 ;  /* 0x573eab36ff0a7424 */ /* 0x000fe400078e00ff */
[----:B------:R-:W-:Y:S02]  /*0ad0*/  IMAD.MOV.U32 R11, RZ, RZ, 0x3fbfb15b ;  /* 0x3fbfb15bff0b7424 */ /* 0x000fe400078e00ff */
[----:B------:R-:W-:-:S02]  /*0ae0*/  IMAD.MOV.U32 R48, RZ, RZ, -0x2bd3c361 ;  /* 0xd42c3c9fff307424 */ /* 0x000fc400078e00ff */
[----:B------:R-:W-:Y:S02]  /*0af0*/  IMAD.MOV.U32 R49, RZ, RZ, 0x3f8de69a ;  /* 0x3f8de69aff317424 */ /* 0x000fe400078e00ff */
[----:B------:R-:W-:Y:S02]  /*0b00*/  IMAD.MOV.U32 R57, RZ, RZ, 0x3fc39581 ;  /* 0x3fc39581ff397424 */ /* 0x000fe400078e00ff */
[----:B------:R-:W-:Y:S02]  /*0b10*/  IMAD.MOV.U32 R54, RZ, RZ, 0x51eb851f ;  /* 0x51eb851fff367424 */ /* 0x000fe400078e00ff */
[----:B------:R-:W-:Y:S02]  /*0b20*/  IMAD.MOV.U32 R55, RZ, RZ, 0x40159eb8 ;  /* 0x40159eb8ff377424 */ /* 0x000fe400078e00ff */
[----:B------:R-:W-:Y:S02]  /*0b30*/  IMAD.MOV.U32 R67, RZ, RZ, 0x402dad0e ;  /* 0x402dad0eff437424 */ /* 0x000fe400078e00ff */
[----:B----4-:R-:W-:-:S04]  /*0b40*/  IMAD.WIDE R182, R30, 0x8, R150 ;  /* 0x000000081eb67825 */ /* 0x010fc800078e0296 */
[----:B------:R-:W-:-:S04]  /*0b50*/  IMAD.WIDE R180, R29, 0x8, R150 ;  /* 0x000000081db47825 */ /* 0x000fc800078e0296 */
        /* <DEDUP_REMOVED lines=13> */
[----:B------:R-:W-:Y:S02]  /*0c30*/  IMAD.MOV.U32 R14, RZ, RZ, -0x69b753bf ;  /* 0x9648ac41ff0e7424 */ /* 0x000fe400078e00ff */
[----:B------:R-:W-:Y:S01]  /*0c40*/  IMAD.MOV.U32 R15, RZ, RZ, 0x3f04dddd ;  /* 0x3f04ddddff0f7424 */ /* 0x000fe200078e00ff */
[----:B---3--:R-:W0:Y:S02]  /*0c50*/  MUFU.RCP64H R3, R13 ;  /* 0x0000000d00037308 */ /* 0x008e240000001800 */
[----:B0-----:R-:W-:-:S08]  /*0c60*/  DFMA R4, -R12, R2, 1 ;  /* 0x3ff000000c04742b */ /* 0x001fd00000000102 */
[----:B------:R-:W-:-:S08]  /*0c70*/  DFMA R4, R4, R4, R4 ;  /* 0x000000040404722b */ /* 0x000fd00000000004 */
[----:B------:R-:W-:-:S08]  /*0c80*/  DFMA R4, R2, R4, R2 ;  /* 0x000000040204722b */ /* 0x000fd00000000002 */
[----:B------:R-:W-:-:S08]  /*0c90*/  DFMA R2, -R12, R4, 1 ;  /* 0x3ff000000c02742b */ /* 0x000fd00000000104 */
[----:B------:R-:W-:-:S08]  /*0ca0*/  DFMA R2, R4, R2, R4 ;  /* 0x000000020402722b */ /* 0x000fd00000000004 */
[----:B------:R-:W-:-:S08]  /*0cb0*/  DMUL R40, R2, 140000 ;  /* 0x4101170002287828 */ /* 0x000fd00000000000 */
[----:B------:R-:W-:-:S08]  /*0cc0*/  DFMA R4, -R12, R40, 140000 ;  /* 0x410117000c04742b */ /* 0x000fd00000000128 */
[----:B------:R-:W-:-:S10]  /*0cd0*/  DFMA R40, R2, R4, R40 ;  /* 0x000000040228722b */ /* 0x000fd40000000028 */
[----:B------:R-:W-:-:S05]  /*0ce0*/  FFMA R2, RZ, R13, R41 ;  /* 0x0000000dff027223 */ /* 0x000fca0000000029 */
[----:B------:R-:W-:Y:S01]  /*0cf0*/  FSETP.GT.AND P0, PT, |R2|, 1.469367938527859385e-39, PT ;  /* 0x001000000200780b */ /* 0x000fe20003f04200 */
[----:B------:R-:W-:-:S12]  /*0d00*/  BRA.U !UP0, `(.L_x_133) ;  /* 0x0000000108e47547 */ /* 0x000fd8000b800000 */
[----:B------:R-:W2:Y:S04]  /*0d10*/  LDG.E.64 R66, desc[UR6][R220.64] ;  /* 0x00000006dc427981 */ /* 0x000ea8000c1e1b00 */
[----:B------:R-:W3:Y:S04]  /*0d20*/  LDG.E.64 R2, desc[UR6][R200.64] ;  /* 0x00000006c8027981 */ /* 0x000ee8000c1e1b00 */
[----:B------:R-:W4:Y:S04]  /*0d30*/  LDG.E.64 R56, desc[UR6][R216.64] ;  /* 0x00000006d8387981 */ /* 0x000f28000c1e1b00 */
[----:B------:R-:W5:Y:S04]  /*0d40*/  LDG.E.64 R54, desc[UR6][R218.64] ;  /* 0x00000006da367981 */ /* 0x000f68000c1e1b00 */
        /* <DEDUP_REMOVED lines=10> */
[----:B------:R-:W5:Y:S01]  /*0df0*/  LDG.E.64 R42, desc[UR6][R192.64] ;  /* 0x00000006c02a7981 */ /* 0x000f62000c1e1b00 */
[----:B------:R-:W-:Y:S01]  /*0e00*/  UMOV UR12, 0x56041893 ;  /* 0x56041893000c7882 */ /* 0x000fe20000000000 */
[----:B------:R-:W-:Y:S01]  /*0e10*/  UMOV UR13, 0x402dad0e ;  /* 0x402dad0e000d7882 */ /* 0x000fe20000000000 */
[----:B------:R-:W-:Y:S01]  /*0e20*/  UMOV UR14, 0x83126e98 ;  /* 0x83126e98000e7882 */ /* 0x000fe20000000000 */
[----:B------:R-:W-:Y:S01]  /*0e30*/  UMOV UR15, 0x4005cac0 ;  /* 0x4005cac0000f7882 */ /* 0x000fe20000000000 */
[----:B--2---:R-:W-:Y:S01]  /*0e40*/  DMUL R66, R66, UR12 ;  /* 0x0000000c42427c28 */ /* 0x004fe20008000000 */
[----:B------:R-:W-:Y:S01]  /*0e50*/  UMOV UR12, 0x624dd2f ;  /* 0x0624dd2f000c7882 */ /* 0x000fe20000000000 */
[----:B------:R-:W-:Y:S01]  /*0e60*/  UMOV UR13, 0x3fc39581 ;  /* 0x3fc39581000d7882 */ /* 0x000fe20000000000 */
[----:B---3--:R-:W-:Y:S01]  /*0e70*/  DMUL R2, R2, UR14 ;  /* 0x0000000e02027c28 */ /* 0x008fe20008000000 */
[----:B------:R-:W-:Y:S01]  /*0e80*/  UMOV UR14, 0x51eb851f ;  /* 0x51eb851f000e7882 */ /* 0x000fe20000000000 */
[----:B------:R-:W-:Y:S01]  /*0e90*/  UMOV UR15, 0x40159eb8 ;  /* 0x40159eb8000f7882 */ /* 0x000fe20000000000 */
[----:B----4-:R-:W-:Y:S01]  /*0ea0*/  DMUL R56, R56, UR12 ;  /* 0x0000000c38387c28 */ /* 0x010fe20008000000 */
[----:B------:R-:W-:Y:S01]  /*0eb0*/  UMOV UR12, 0x573eab36 ;  /* 0x573eab36000c7882 */ /* 0x000fe20000000000 */
[----:B------:R-:W-:Y:S01]  /*0ec0*/  UMOV UR13, 0x3fbfb15b ;  /* 0x3fbfb15b000d7882 */ /* 0x000fe20000000000 */
[----:B-----5:R-:W-:Y:S01]  /*0ed0*/  DMUL R54, R54, UR14 ;  /* 0x0000000e36367c28 */ /* 0x020fe20008000000 */
[----:B------:R-:W-:Y:S01]  /*0ee0*/  UMOV UR14, 0xd42c3c9f ;  /* 0xd42c3c9f000e7882 */ /* 0x000fe20000000000 */
[----:B------:R-:W-:Y:S01]  /*0ef0*/  UMOV UR15, 0x3f8de69a ;  /* 0x3f8de69a000f7882 */ /* 0x000fe20000000000 */
[----:B------:R-:W-:Y:S01]  /*0f00*/  DMUL R10, R10, UR12 ;  /* 0x0000000c0a0a7c28 */ /* 0x000fe20008000000 */
        /* <DEDUP_REMOVED lines=20> */
[----:B------:R-:W-:-:S02]  /*1050*/  DMUL R52, R2, 5400 ;  /* 0x40b5180002347828 */ /* 0x000fc40000000000 */
[----:B------:R-:W-:Y:S02]  /*1060*/  DMUL R14, R14, UR14 ;  /* 0x0000000e0e0e7c28 */ /* 0x000fe40008000000 */
[----:B------:R-:W-:Y:S02]  /*1070*/  DMUL R62, R62, 1000 ;  /* 0x408f40003e3e7828 */ /* 0x000fe40000000000 */
[----:B------:R-:W-:Y:S02]  /*1080*/  DMUL R46, R46, 6.375 ;  /* 0x401980002e2e7828 */ /* 0x000fe40000000000 */
[----:B------:R-:W-:-:S11]  /*1090*/  DMUL R42, R42, UR12 ;  /* 0x0000000c2a2a7c28 */ /* 0x000fd60008000000 */
.L_x_133:
[----:B------:R-:W-:Y:S01]  /*10a0*/  BSSY.RECONVERGENT B1, `(.L_x_134) ;  /* 0x000000b000017945 */ /* 0x000fe20003800200 */
[----:B------:R-:W-:-:S04]  /*10b0*/  IMAD.WIDE R152, R16, 0x8, R150 ;  /* 0x0000000810987825 */ /* 0x000fc800078e0296 */
[----:B------:R-:W-:Y:S01]  /*10c0*/  IMAD.WIDE R150, R0, 0x8, R150 ;  /* 0x0000000800967825 */ /* 0x000fe200078e0296 */
[----:B------:R-:W-:Y:S06]  /*10d0*/  @P0 BRA `(.L_x_135) ;  /* 0x00000000001c0947 */ /* 0x000fec0003800000 */
[----:B------:R-:W-:Y:S01]  /*10e0*/  MOV R224, RZ ;  /* 0x000000ff00e07202 */ /* 0x000fe20000000f00 */
[----:B------:R-:W-:Y:S01]  /*10f0*/  IMAD.MOV.U32 R39, RZ, RZ, 0x41011700 ;  /* 0x41011700ff277424 */ /* 0x000fe200078e00ff */
[----:B------:R-:W-:Y:S01]  /*1100*/  MOV R38, 0x1140 ;  /* 0x0000114000267802 */ /* 0x000fe20000000f00 */
[----:B------:R-:W-:Y:S02]  /*1110*/  IMAD.MOV.U32 R40, RZ, RZ, R12 ;  /* 0x000000ffff287224 */ /* 0x000fe400078e000c */
[----:B------:R-:W-:-:S07]  /*1120*/  IMAD.MOV.U32 R37, RZ, RZ, R13 ;  /* 0x000000ffff257224 */ /* 0x000fce00078e000d */
[----:B-1----:R-:W-:Y:S05]  /*1130*/  CALL.REL.NOINC `($__internal_4_$__cuda_sm20_div_rn_f64_full) ;  /* 0x000001ac00bc7944 */ /* 0x002fea0003c00000 */
[----:B------:R-:W-:-:S07]  /*1140*/  MOV R41, R37 ;  /* 0x0000002500297202 */ /* 0x000fce0000000f00 */
.L_x_135:
[----:B-1----:R-:W-:Y:S05]  /*1150*/  BSYNC.RECONVERGENT B1 ;  /* 0x0000000000017941 */ /* 0x002fea0003800200 */
.L_x_134:
[----:B------:R-:W-:Y:S01]  /*1160*/  ISETP.GT.AND P0, PT, R41, 0xfffff, PT ;  /* 0x000fffff2900780c */ /* 0x000fe20003f04270 */
[----:B------:R-:W-:Y:S01]  /*1170*/  IMAD.MOV.U32 R2, RZ, RZ, R40 ;  /* 0x000000ffff027224 */ /* 0x000fe200078e0028 */
[----:B------:R-:W-:Y:S01]  /*1180*/  BSSY.RECONVERGENT B0, `(.L_x_136) ;  /* 0x0000052000007945 */ /* 0x000fe20003800200 */
[--C-:B------:R-:W-:Y:S02]  /*1190*/  IMAD.MOV.U32 R3, RZ, RZ, R41.reuse ;  /* 0x000000ffff037224 */ /* 0x100fe400078e0029 */
[----:B------:R-:W-:Y:S02]  /*11a0*/  IMAD.MOV.U32 R37, RZ, RZ, R41 ;  /* 0x000000ffff257224 */ /* 0x000fe400078e0029 */
[----:B------:R-:W-:-:S06]  /*11b0*/  IMAD.MOV.U32 R58, RZ, RZ, -0x3ff ;  /* 0xfffffc01ff3a7424 */ /* 0x000fcc00078e00ff */
[----:B------:R-:W-:Y:S01]  /*11c0*/  @!P0 DMUL R2, R2, 1.80143985094819840000e+16 ;  /* 0x4350000002028828 */ /* 0x000fe20000000000 */
[----:B------:R-:W-:-:S09]  /*11d0*/  @!P0 IMAD.MOV.U32 R58, RZ, RZ, -0x435 ;  /* 0xfffffbcbff3a8424 */ /* 0x000fd200078e00ff */
[----:B------:R-:W-:Y:S02]  /*11e0*/  @!P0 MOV R37, R3 ;  /* 0x0000000300258202 */ /* 0x000fe40000000f00 */
[----:B------:R-:W-:-:S03]  /*11f0*/  @!P0 MOV R40, R2 ;  /* 0x0000000200288202 */ /* 0x000fc60000000f00 */
[----:B------:R-:W-:-:S05]  /*1200*/  VIADD R4, R37, 0xffffffff ;  /* 0xffffffff25047836 */ /* 0x000fca0000000000 */
[----:B------:R-:W-:-:S13]  /*1210*/  ISETP.GT.U32.AND P1, PT, R4, 0x7feffffe, PT ;  /* 0x7feffffe0400780c */ /* 0x000fda0003f24070 */
[----:B------:R-:W-:Y:S05]  /*1220*/  @P1 BRA `(.L_x_137) ;  /* 0x0000000400041947 */ /* 0x000fea0003800000 */
[----:B------:R-:W-:Y:S01]  /*1230*/  LOP3.LUT R2, R37, 0xfffff, RZ, 0xc0, !PT ;  /* 0x000fffff25027812 */ /* 0x000fe200078ec0ff */
[----:B------:R-:W-:Y:S01]  /*1240*/  IMAD.MOV.U32 R44, RZ, RZ, -0x748574fc ;  /* 0x8b7a8b04ff2c7424 */ /* 0x000fe200078e00ff */
[----:B------:R-:W-:Y:S01]  /*1250*/  MOV R8, RZ ;  /* 0x000000ff00087202 */ /* 0x000fe20000000f00 */
[----:B------:R-:W-:Y:S01]  /*1260*/  IMAD.MOV.U32 R45, RZ, RZ, 0x3ed0ee25 ;  /* 0x3ed0ee25ff2d7424 */ /* 0x000fe200078e00ff */
[----:B------:R-:W-:Y:S01]  /*1270*/  LOP3.LUT R3, R2, 0x3ff00000, RZ, 0xfc, !PT ;  /* 0x3ff0000002037812 */ /* 0x000fe200078efcff */
[----:B------:R-:W-:Y:S01]  /*1280*/  IMAD.MOV.U32 R2, RZ, RZ, R40 ;  /* 0x000000ffff027224 */ /* 0x000fe200078e0028 */
[----:B------:R-:W-:Y:S01]  /*1290*/  UMOV UR12, 0x3ae80f1e ;  /* 0x3ae80f1e000c7882 */ /* 0x000fe20000000000 */
[----:B------:R-:W-:Y:S01]  /*12a0*/  UMOV UR13, 0x3eb1380b ;  /* 0x3eb1380b000d7882 */ /* 0x000fe20000000000 */
[----:B------:R-:W-:Y:S01]  /*12b0*/  ISETP.GE.U32.AND P0, PT, R3, 0x3ff6a09f, PT ;  /* 0x3ff6a09f0300780c */ /* 0x000fe20003f06070 */
[----:B------:R-:W-:Y:S01]  /*12c0*/  UMOV UR14, 0x80000000 ;  /* 0x80000000000e7882 */ /* 0x000fe20000000000 */
[----:B------:R-:W-:Y:S01]  /*12d0*/  LEA.HI R58, R37, R58, RZ, 0xc ;  /* 0x0000003a253a7211 */ /* 0x000fe200078f60ff */
[----:B------:R-:W-:Y:S01]  /*12e0*/  UMOV UR15, 0x43300000 ;  /* 0x43300000000f7882 */ /* 0x000fe20000000000 */
[----:B------:R-:W-:-:S09]  /*12f0*/  MOV R59, 0x43300000 ;  /* 0x43300000003b7802 */ /* 0x000fd20000000f00 */
[----:B------:R-:W-:Y:S02]  /*1300*/  @P0 VIADD R5, R3, 0xfff00000 ;  /* 0xfff0000003050836 */ /* 0x000fe40000000000 */
[----:B------:R-:W-:Y:S02]  /*1310*/  @P0 VIADD R58, R58, 0x1 ;  /* 0x000000013a3a0836 */ /* 0x000fe40000000000 */
[----:B------:R-:W-:-:S03]  /*1320*/  @P0 IMAD.MOV.U32 R3, RZ, RZ, R5 ;  /* 0x000000ffff030224 */ /* 0x000fc600078e0005 */
[----:B------:R-:W-:-:S03]  /*1330*/  LOP3.LUT R58, R58, 0x80000000, RZ, 0x3c, !PT ;  /* 0x800000003a3a7812 */ /* 0x000fc600078e3cff */
[C---:B------:R-:W-:Y:S02]  /*1340*/  DADD R4, R2.reuse, 1 ;  /* 0x3ff0000002047429 */ /* 0x040fe40000000000 */
[----:B------:R-:W-:Y:S02]  /*1350*/  DADD R2, R2, -1 ;  /* 0xbff0000002027429 */ /* 0x000fe40000000000 */
[----:B------:R-:W-:Y:S01]  /*1360*/  DADD R58, R58, -UR14 ;  /* 0x8000000e3a3a7e29 */ /* 0x000fe20008000000 */
[----:B------:R-:W-:Y:S01]  /*1370*/  UMOV UR14, 0xfefa39ef ;  /* 0xfefa39ef000e7882 */ /* 0x000fe20000000000 */
[----:B------:R-:W0:Y:S01]  /*1380*/  MUFU.RCP64H R9, R5 ;  /* 0x0000000500097308 */ /* 0x000e220000001800 */
[----:B------:R-:W-:Y:S01]  /*1390*/  UMOV UR15, 0x3fe62e42 ;  /* 0x3fe62e42000f7882 */ /* 0x000fe20000000000 */
[----:B0-----:R-:W-:-:S08]  /*13a0*/  DFMA R38, -R4, R8, 1 ;  /* 0x3ff000000426742b */ /* 0x001fd00000000108 */
[----:B------:R-:W-:-:S08]  /*13b0*/  DFMA R38, R38, R38, R38 ;  /* 0x000000262626722b */ /* 0x000fd00000000026 */
[----:B------:R-:W-:-:S08]  /*13c0*/  DFMA R38, R8, R38, R8 ;  /* 0x000000260826722b */ /* 0x000fd00000000008 */
[----:B------:R-:W-:-:S08]  /*13d0*/  DMUL R8, R2, R38 ;  /* 0x0000002602087228 */ /* 0x000fd00000000000 */
[----:B------:R-:W-:-:S08]  /*13e0*/  DFMA R8, R2, R38, R8 ;  /* 0x000000260208722b */ /* 0x000fd00000000008 */
[----:B------:R-:W-:Y:S02]  /*13f0*/  DMUL R40, R8, R8 ;  /* 0x0000000808287228 */ /* 0x000fe40000000000 */
[----:B------:R-:W-:-:S06]  /*1400*/  DFMA R106, R58, UR14, R8 ;  /* 0x0000000e3a6a7c2b */ /* 0x000fcc0008000008 */
[----:B------:R-:W-:Y:S01]  /*1410*/  DFMA R4, R40, UR12, R44 ;  /* 0x0000000c28047c2b */ /* 0x000fe2000800002c */
[----:B------:R-:W-:Y:S01]  /*1420*/  UMOV UR12, 0x9f02676f ;  /* 0x9f02676f000c7882 */ /* 0x000fe20000000000 */
[----:B------:R-:W-:Y:S01]  /*1430*/  UMOV UR13, 0x3ef3b266 ;  /* 0x3ef3b266000d7882 */ /* 0x000fe20000000000 */
[----:B------:R-:W-:-:S05]  /*1440*/  DADD R44, R2, -R8 ;  /* 0x00000000022c7229 */ /* 0x000fca0000000808 */
[----:B------:R-:W-:Y:S01]  /*1450*/  DFMA R4, R40, R4, UR12 ;  /* 0x0000000c28047e2b */ /* 0x000fe20008000004 */
[----:B------:R-:W-:Y:S01]  /*1460*/  UMOV UR12, 0xa9ab0956 ;  /* 0xa9ab0956000c7882 */ /* 0x000fe20000000000 */
[----:B------:R-:W-:Y:S01]  /*1470*/  UMOV UR13, 0x3f1745cb ;  /* 0x3f1745cb000d7882 */ /* 0x000fe20000000000 */
[----:B------:R-:W-:-:S05]  /*1480*/  DADD R44, R44, R44 ;  /* 0x000000002c2c7229 */ /* 0x000fca000000002c */
[----:B------:R-:W-:Y:S01]  /*1490*/  DFMA R4, R40, R4, UR12 ;  /* 0x0000000c28047e2b */ /* 0x000fe20008000004 */
[----:B------:R-:W-:Y:S01]  /*14a0*/  UMOV UR12, 0x2d1b5154 ;  /* 0x2d1b5154000c7882 */ /* 0x000fe20000000000 */
[----:B------:R-:W-:Y:S01]  /*14b0*/  UMOV UR13, 0x3f3c71c7 ;  /* 0x3f3c71c7000d7882 */ /* 0x000fe20000000000 */
[----:B------:R-:W-:-:S05]  /*14c0*/  DFMA R44, R2, -R8, R44 ;  /* 0x80000008022c722b */ /* 0x000fca000000002c */
[----:B------:R-:W-:Y:S01]  /*14d0*/  DFMA R4, R40, R4, UR12 ;  /* 0x0000000c28047e2b */ /* 0x000fe20008000004 */
[----:B------:R-:W-:Y:S01]  /*14e0*/  UMOV UR12, 0x923be72d ;  /* 0x923be72d000c7882 */ /* 0x000fe20000000000 */
[----:B------:R-:W-:Y:S01]  /*14f0*/  UMOV UR13, 0x3f624924 ;  /* 0x3f624924000d7882 */ /* 0x000fe20000000000 */
[----:B------:R-:W-:-:S05]  /*1500*/  DMUL R44, R38, R44 ;  /* 0x0000002c262c7228 */ /* 0x000fca0000000000 */
        /* <DEDUP_REMOVED lines=8> */
[----:B------:R-:W-:Y:S02]  /*1590*/  UMOV UR13, 0x3fe62e42 ;  /* 0x3fe62e42000d7882 */ /* 0x000fe40000000000 */
[----:B------:R-:W-:Y:S01]  /*15a0*/  DFMA R2, R58, -UR12, R106 ;  /* 0x8000000c3a027c2b */ /* 0x000fe2000800006a */
[----:B------:R-:W-:Y:S01]  /*15b0*/  UMOV UR12, 0x3b39803f ;  /* 0x3b39803f000c7882 */ /* 0x000fe20000000000 */
[----:B------:R-:W-:Y:S02]  /*15c0*/  UMOV UR13, 0x3c7abc9e ;  /* 0x3c7abc9e000d7882 */ /* 0x000fe40000000000 */
[----:B------:R-:W-:-:S04]  /*15d0*/  DMUL R4, R40, R4 ;  /* 0x0000000428047228 */ /* 0x000fc80000000000 */
[----:B------:R-:W-:-:S04]  /*15e0*/  DADD R2, -R8, R2 ;  /* 0x0000000008027229 */ /* 0x000fc80000000102 */
[----:B------:R-:W-:-:S08]  /*15f0*/  DFMA R4, R8, R4, R44 ;  /* 0x000000040804722b */ /* 0x000fd0000000002c */
[----:B------:R-:W-:-:S08]  /*1600*/  DADD R2, R4, -R2 ;  /* 0x0000000004027229 */ /* 0x000fd00000000802 */
[----:B------:R-:W-:-:S08]  /*1610*/  DFMA R2, R58, UR12, R2 ;  /* 0x0000000c3a027c2b */ /* 0x000fd00008000002 */
[----:B------:R-:W-:Y:S01]  /*1620*/  DADD R106, R106, R2 ;  /* 0x000000006a6a7229 */ /* 0x000fe20000000002 */
[----:B------:R-:W-:Y:S10]  /*1630*/  BRA `(.L_x_138) ;  /* 0x0000000000187947 */ /* 0x000ff40003800000 */
.L_x_137:
[----:B------:R-:W-:Y:S01]  /*1640*/  IMAD.MOV.U32 R4, RZ, RZ, 0x0 ;  /* 0x00000000ff047424 */ /* 0x000fe200078e00ff */
[----:B------:R-:W-:Y:S01]  /*1650*/  LOP3.LUT P0, RZ, R3, 0x7fffffff, RZ, 0xc0, !PT ;  /* 0x7fffffff03ff7812 */ /* 0x000fe2000780c0ff */
[----:B------:R-:W-:-:S06]  /*1660*/  IMAD.MOV.U32 R5, RZ, RZ, 0x7ff00000 ;  /* 0x7ff00000ff057424 */ /* 0x000fcc00078e00ff */
[----:B------:R-:W-:-:S10]  /*1670*/  DFMA R4, R2, R4, +INF ;  /* 0x7ff000000204742b */ /* 0x000fd40000000004 */
[----:B------:R-:W-:Y:S02]  /*1680*/  FSEL R106, R4, RZ, P0 ;  /* 0x000000ff046a7208 */ /* 0x000fe40000000000 */
[----:B------:R-:W-:-:S07]  /*1690*/  FSEL R107, R5, -QNAN , P0 ;  /* 0xfff00000056b7808 */ /* 0x000fce0000000000 */
.L_x_138:
[----:B------:R-:W-:Y:S05]  /*16a0*/  BSYNC.RECONVERGENT B0 ;  /* 0x0000000000007941 */ /* 0x000fea0003800200 */
.L_x_136:
[----:B------:R-:W0:Y:S02]  /*16b0*/  LDC R149, c[0x0][0x390] ;  /* 0x0000e400ff957b82 */ /* 0x000e240000000800 */
[----:B0-----:R-:W-:-:S05]  /*16c0*/  IMAD.WIDE R148, R149, 0x8, R184 ;  /* 0x0000000895947825 */ /* 0x001fca00078e02b8 */
[----:B------:R-:W2:Y:S01]  /*16d0*/  LDG.E.64 R2, desc[UR6][R148.64] ;  /* 0x0000000694027981 */ /* 0x000ea2000c1e1b00 */
[----:B------:R-:W-:Y:S01]  /*16e0*/  IMAD.MOV.U32 R4, RZ, RZ, 0x1 ;  /* 0x00000001ff047424 */ /* 0x000fe200078e00ff */
[----:B------:R-:W-:Y:S01]  /*16f0*/  BSSY.RECONVERGENT B1, `(.L_x_139) ;  /* 0x0000014000017945 */ /* 0x000fe20003800200 */
[----:B--2---:R-:W0:Y:S04]  /*1700*/  MUFU.RCP64H R5, R3 ;  /* 0x0000000300057308 */ /* 0x004e280000001800 */
        /* <DEDUP_REMOVED lines=9> */
[----:B------:R-:W-:-:S13]  /*17a0*/  FSETP.GT.AND P0, PT, |R4|, 1.469367938527859385e-39, PT ;  /* 0x001000000400780b */ /* 0x000fda0003f04200 */
[----:B------:R-:W-:Y:S05]  /*17b0*/  @P0 BRA `(.L_x_140) ;  /* 0x00000000001c0947 */ /* 0x000fea0003800000 */
[----:B------:R-:W-:Y:S01]  /*17c0*/  MOV R224, RZ ;  /* 0x000000ff00e07202 */ /* 0x000fe20000000f00 */
[----:B------:R-:W-:Y:S01]  /*17d0*/  IMAD.MOV.U32 R39, RZ, RZ, 0x40b51800 ;  /* 0x40b51800ff277424 */ /* 0x000fe200078e00ff */
[----:B------:R-:W-:Y:S01]  /*17e0*/  MOV R38, 0x1820 ;  /* 0x0000182000267802 */ /* 0x000fe20000000f00 */
[----:B------:R-:W-:Y:S02]  /*17f0*/  IMAD.MOV.U32 R40, RZ, RZ, R2 ;  /* 0x000000ffff287224 */ /* 0x000fe400078e0002 */
[----:B------:R-:W-:-:S07]  /*1800*/  IMAD.MOV.U32 R37, RZ, RZ, R3 ;  /* 0x000000ffff257224 */ /* 0x000fce00078e0003 */
[----:B------:R-:W-:Y:S05]  /*1810*/  CALL.REL.NOINC `($__internal_4_$__cuda_sm20_div_rn_f64_full) ;  /* 0x000001a800047944 */ /* 0x000fea0003c00000 */
[----:B------:R-:W-:-:S07]  /*1820*/  MOV R41, R37 ;  /* 0x0000002500297202 */ /* 0x000fce0000000f00 */
.L_x_140:
[----:B------:R-:W-:Y:S05]  /*1830*/  BSYNC.RECONVERGENT B1 ;  /* 0x0000000000017941 */ /* 0x000fea0003800200 */
.L_x_139:
        /* <DEDUP_REMOVED lines=41> */
[----:B------:R-:W-:-:S08]  /*1ad0*/  DMUL R44, R38, R38 ;  /* 0x00000026262c7228 */ /* 0x000fd00000000000 */
        /* <DEDUP_REMOVED lines=11> */
[----:B------:R-:W-:Y:S02]  /*1b90*/  DFMA R58, R4, -R38, R58 ;  /* 0x80000026043a722b */ /* 0x000fe4000000003a */
[----:B------:R-:W-:-:S03]  /*1ba0*/  DFMA R4, R68, UR14, R38 ;  /* 0x0000000e44047c2b */ /* 0x000fc60008000026 */
        /* <DEDUP_REMOVED lines=23> */
.L_x_142:
[----:B------:R-:W-:Y:S01]  /*1d20*/  IMAD.MOV.U32 R8, RZ, RZ, 0x0 ;  /* 0x00000000ff087424 */ /* 0x000fe200078e00ff */
[----:B------:R-:W-:Y:S01]  /*1d30*/  LOP3.LUT P0, RZ, R5, 0x7fffffff, RZ, 0xc0, !PT ;  /* 0x7fffffff05ff7812 */ /* 0x000fe2000780c0ff */
[----:B------:R-:W-:-:S06]  /*1d40*/  IMAD.MOV.U32 R9, RZ, RZ, 0x7ff00000 ;  /* 0x7ff00000ff097424 */ /* 0x000fcc00078e00ff */
[----:B------:R-:W-:-:S10]  /*1d50*/  DFMA R8, R4, R8, +INF ;  /* 0x7ff000000408742b */ /* 0x000fd40000000008 */
[----:B------:R-:W-:Y:S02]  /*1d60*/  FSEL R8, R8, RZ, P0 ;  /* 0x000000ff08087208 */ /* 0x000fe40000000000 */
[----:B------:R-:W-:-:S07]  /*1d70*/  FSEL R9, R9, -QNAN , P0 ;  /* 0xfff0000009097808 */ /* 0x000fce0000000000 */
.L_x_143:
[----:B------:R-:W-:Y:S05]  /*1d80*/  BSYNC.RECONVERGENT B0 ;  /* 0x0000000000007941 */ /* 0x000fea0003800200 */
.L_x_141:
[----:B------:R-:W0:Y:S02]  /*1d90*/  LDC.64 R146, c[0x0][0x380] ;  /* 0x0000e000ff927b82 */ /* 0x000e240000000a00 */
        /* <DEDUP_REMOVED lines=23> */
.L_x_145:
[----:B------:R-:W-:Y:S05]  /*1f10*/  BSYNC.RECONVERGENT B1 ;  /* 0x0000000000017941 */ /* 0x000fea0003800200 */
.L_x_144:
        /* <DEDUP_REMOVED lines=15> */
[----:B------:R-:W-:Y:S01]  /*2010*/  UMOV UR12, 0x3ae80f1e ;  /* 0x3ae80f1e000c7882 */ /* 0x000fe20000000000 */
[----:B------:R-:W-:Y:S01]  /*2020*/  IMAD.MOV.U32 R71, RZ, RZ, 0x3ed0ee25 ;  /* 0x3ed0ee25ff477424 */ /* 0x000fe200078e00ff */
[----:B------:R-:W-:Y:S01]  /*2030*/  LOP3.LUT R5, R4, 0x3ff00000, RZ, 0xfc, !PT ;  /* 0x3ff0000004057812 */ /* 0x000fe200078efcff */
[----:B------:R-:W-:Y:S01]  /*2040*/  IMAD.MOV.U32 R4, RZ, RZ, R40 ;  /* 0x000000ffff047224 */ /* 0x000fe200078e0028 */
[----:B------:R-:W-:Y:S01]  /*2050*/  MOV R40, RZ ;  /* 0x000000ff00287202 */ /* 0x000fe20000000f00 */
        /* <DEDUP_REMOVED lines=58> */
.L_x_147:
[----:B------:R-:W-:Y:S01]  /*2400*/  IMAD.MOV.U32 R38, RZ, RZ, 0x0 ;  /* 0x00000000ff267424 */ /* 0x000fe200078e00ff */
[----:B------:R-:W-:Y:S01]  /*2410*/  LOP3.LUT P0, RZ, R5, 0x7fffffff, RZ, 0xc0, !PT ;  /* 0x7fffffff05ff7812 */ /* 0x000fe2000780c0ff */
[----:B------:R-:W-:-:S06]  /*2420*/  IMAD.MOV.U32 R39, RZ, RZ, 0x7ff00000 ;  /* 0x7ff00000ff277424 */ /* 0x000fcc00078e00ff */
[----:B------:R-:W-:-:S10]  /*2430*/  DFMA R38, R4, R38, +INF ;  /* 0x7ff000000426742b */ /* 0x000fd40000000026 */
[----:B------:R-:W-:Y:S02]  /*2440*/  FSEL R4, R38, RZ, P0 ;  /* 0x000000ff26047208 */ /* 0x000fe40000000000 */
[----:B------:R-:W-:-:S07]  /*2450*/  FSEL R5, R39, -QNAN , P0 ;  /* 0xfff0000027057808 */ /* 0x000fce0000000000 */
.L_x_148:
[----:B------:R-:W-:Y:S05]  /*2460*/  BSYNC.RECONVERGENT B0 ;  /* 0x0000000000007941 */ /* 0x000fea0003800200 */
.L_x_146:
[----:B------:R-:W-:Y:S01]  /*2470*/  UMOV UR12, 0xeb851eb8 ;  /* 0xeb851eb8000c7882 */ /* 0x000fe20000000000 */
[----:B------:R-:W-:Y:S01]  /*2480*/  UMOV UR13, 0x3f9eb851 ;  /* 0x3f9eb851000d7882 */ /* 0x000fe20000000000 */
[----:B------:R-:W-:Y:S01]  /*2490*/  BSSY.RECONVERGENT B1, `(.L_x_149) ;  /* 0x0000016000017945 */ /* 0x000fe20003800200 */
[----:B------:R-:W-:Y:S01]  /*24a0*/  DFMA R58, R12, UR12, R2 ;  /* 0x0000000c0c3a7c2b */ /* 0x000fe20008000002 */
[----:B------:R-:W-:-:S05]  /*24b0*/  IMAD.MOV.U32 R2, RZ, RZ, 0x1 ;  /* 0x00000001ff027424 */ /* 0x000fca00078e00ff */
[----:B------:R-:W0:Y:S02]  /*24c0*/  MUFU.RCP64H R3, R59 ;  /* 0x0000003b00037308 */ /* 0x000e240000001800 */
        /* <DEDUP_REMOVED lines=11> */
[----:B------:R-:W-:Y:S01]  /*2580*/  MOV R40, R58 ;  /* 0x0000003a00287202 */ /* 0x000fe20000000f00 */
[----:B------:R-:W-:Y:S01]  /*2590*/  IMAD.MOV.U32 R37, RZ, RZ, R59 ;  /* 0x000000ffff257224 */ /* 0x000fe200078e003b */
[----:B------:R-:W-:Y:S01]  /*25a0*/  MOV R38, 0x25e0 ;  /* 0x000025e000267802 */ /* 0x000fe20000000f00 */
[----:B------:R-:W-:Y:S02]  /*25b0*/  IMAD.MOV.U32 R224, RZ, RZ, RZ ;  /* 0x000000ffffe07224 */ /* 0x000fe400078e00ff */
[----:B------:R-:W-:-:S07]  /*25c0*/  IMAD.MOV.U32 R39, RZ, RZ, 0x40c2c000 ;  /* 0x40c2c000ff277424 */ /* 0x000fce00078e00ff */
[----:B------:R-:W-:Y:S05]  /*25d0*/  CALL.REL.NOINC `($__internal_4_$__cuda_sm20_div_rn_f64_full) ;  /* 0x0000019800947944 */ /* 0x000fea0003c00000 */
[----:B------:R-:W-:-:S07]  /*25e0*/  MOV R41, R37 ;  /* 0x0000002500297202 */ /* 0x000fce0000000f00 */
.L_x_150:
[----:B------:R-:W-:Y:S05]  /*25f0*/  BSYNC.RECONVERGENT B1 ;  /* 0x0000000000017941 */ /* 0x000fea0003800200 */
.L_x_149:
        /* <DEDUP_REMOVED lines=78> */
.L_x_152:
[----:B------:R-:W-:Y:S01]  /*2ae0*/  IMAD.MOV.U32 R38, RZ, RZ, 0x0 ;  /* 0x00000000ff267424 */ /* 0x000fe200078e00ff */
[----:B------:R-:W-:Y:S01]  /*2af0*/  LOP3.LUT P0, RZ, R3, 0x7fffffff, RZ, 0xc0, !PT ;  /* 0x7fffffff03ff7812 */ /* 0x000fe2000780c0ff */
[----:B------:R-:W-:-:S06]  /*2b00*/  IMAD.MOV.U32 R39, RZ, RZ, 0x7ff00000 ;  /* 0x7ff00000ff277424 */ /* 0x000fcc00078e00ff */
[----:B------:R-:W-:-:S10]  /*2b10*/  DFMA R38, R2, R38, +INF ;  /* 0x7ff000000226742b */ /* 0x000fd40000000026 */
[----:B------:R-:W-:Y:S02]  /*2b20*/  FSEL R58, R38, RZ, P0 ;  /* 0x000000ff263a7208 */ /* 0x000fe40000000000 */
[----:B------:R-:W-:-:S07]  /*2b30*/  FSEL R59, R39, -QNAN , P0 ;  /* 0xfff00000273b7808 */ /* 0x000fce0000000000 */
.L_x_153:
[----:B------:R-:W-:Y:S05]  /*2b40*/  BSYNC.RECONVERGENT B0 ;  /* 0x0000000000007941 */ /* 0x000fea0003800200 */
.L_x_151:
[----:B------:R-:W0:Y:S02]  /*2b50*/  LDC.64 R144, c[0x0][0x380] ;  /* 0x0000e000ff907b82 */ /* 0x000e240000000a00 */
[----:B0-----:R-:W-:-:S05]  /*2b60*/  IMAD.WIDE R144, R32, 0x8, R144 ;  /* 0x0000000820907825 */ /* 0x001fca00078e0290 */
[----:B------:R-:W2:Y:S01]  /*2b70*/  LDG.E.64 R68, desc[UR6][R144.64] ;  /* 0x0000000690447981 */ /* 0x000ea2000c1e1b00 */
[----:B------:R-:W-:Y:S01]  /*2b80*/  BSSY.RECONVERGENT B0, `(.L_x_154) ;  /* 0x0000006000007945 */ /* 0x000fe20003800200 */
[----:B------:R-:W-:Y:S01]  /*2b90*/  IMAD.MOV.U32 R39, RZ, RZ, 0x40080000 ;  /* 0x40080000ff277424 */ /* 0x000fe200078e00ff */
[----:B------:R-:W-:Y:S01]  /*2ba0*/  MOV R38, 0x2be0 ;  /* 0x00002be000267802 */ /* 0x000fe20000000f00 */
[----:B--2---:R-:W-:-:S10]  /*2bb0*/  DADD R40, -RZ, |R68| ;  /* 0x00000000ff287229 */ /* 0x004fd40000000544 */
[----:B------:R-:W-:-:S07]  /*2bc0*/  MOV R37, R41 ;  /* 0x0000002900257202 */ /* 0x000fce0000000f00 */
[----:B------:R-:W-:Y:S05]  /*2bd0*/  CALL.REL.NOINC `($_Z12computeStatePdS_idS_iS_ii$__internal_accurate_pow) ;  /* 0x0000019c00507944 */ /* 0x000fea0003c00000 */
[----:B------:R-:W-:Y:S05]  /*2be0*/  BSYNC.RECONVERGENT B0 ;  /* 0x0000000000007941 */ /* 0x000fea0003800200 */
.L_x_154:
[----:B------:R-:W0:Y:S08]  /*2bf0*/  LDC R133, c[0x0][0x390] ;  /* 0x0000e400ff857b82 */ /* 0x000e300000000800 */
[----:B------:R-:W1:Y:S01]  /*2c00*/  LDC.64 R2, c[0x0][0x380] ;  /* 0x0000e000ff027b82 */ /* 0x000e620000000a00 */
[----:B0-----:R-:W-:-:S05]  /*2c10*/  IMAD.WIDE R142, R133, 0x18, R144 ;  /* 0x00000018858e7825 */ /* 0x001fca00078e0290 */
[----:B------:R-:W2:Y:S01]  /*2c20*/  LDG.E.64 R72, desc[UR6][R142.64] ;  /* 0x000000068e487981 */ /* 0x000ea2000c1e1b00 */
[----:B------:R-:W-:-:S05]  /*2c30*/  IMAD.WIDE R140, R133, 0x20, R144 ;  /* 0x00000020858c7825 */ /* 0x000fca00078e0290 */
[----:B------:R-:W3:Y:S01]  /*2c40*/  LDG.E.64 R74, desc[UR6][R140.64] ;  /* 0x000000068c4a7981 */ /* 0x000ee2000c1e1b00 */
[----:B------:R-:W-:-:S05]  /*2c50*/  IMAD.WIDE R138, R133, 0x28, R144 ;  /* 0x00000028858a7825 */ /* 0x000fca00078e0290 */
[----:B------:R-:W4:Y:S01]  /*2c60*/  LDG.E.64 R76, desc[UR6][R138.64] ;  /* 0x000000068a4c7981 */ /* 0x000f22000c1e1b00 */
[----:B------:R-:W-:-:S05]  /*2c70*/  IMAD.WIDE R136, R133, 0x30, R144 ;  /* 0x0000003085887825 */ /* 0x000fca00078e0290 */
[----:B------:R-:W4:Y:S01]  /*2c80*/  LDG.E.64 R78, desc[UR6][R136.64] ;  /* 0x00000006884e7981 */ /* 0x000f22000c1e1b00 */
[----:B------:R-:W-:-:S04]  /*2c90*/  IMAD.WIDE R134, R133, 0x8, R144 ;  /* 0x0000000885867825 */ /* 0x000fc800078e0290 */
[----:B-1----:R-:W-:Y:S01]  /*2ca0*/  IMAD.WIDE R2, R34, 0x8, R2 ;  /* 0x0000000822027825 */ /* 0x002fe200078e0202 */
[----:B------:R0:W5:Y:S03]  /*2cb0*/  LDG.E.64 R70, desc[UR6][R134.64] ;  /* 0x0000000686467981 */ /* 0x000166000c1e1b00 */
[----:B------:R-:W-:Y:S02]  /*2cc0*/  IMAD.WIDE R132, R133, 0x10, R144 ;  /* 0x0000001085847825 */ /* 0x000fe400078e0290 */
[----:B------:R-:W5:Y:S04]  /*2cd0*/  LDG.E.64 R2, desc[UR6][R2.64] ;  /* 0x0000000602027981 */ /* 0x000f68000c1e1b00 */
[----:B------:R0:W5:Y:S01]  /*2ce0*/  LDG.E.64 R38, desc[UR6][R132.64] ;  /* 0x0000000684267981 */ /* 0x000162000c1e1b00 */
[----:B------:R-:W1:Y:S01]  /*2cf0*/  MUFU.RCP64H R81, 26.7137603759765625 ;  /* 0x403ab6b900517908 */ /* 0x000e620000001800 */
[----:B------:R-:W-:-:S02]  /*2d00*/  IMAD.MOV.U32 R84, RZ, RZ, 0x4c2906f ;  /* 0x04c2906fff547424 */ /* 0x000fc400078e00ff */
[----:B------:R-:W-:Y:S02]  /*2d10*/  IMAD.MOV.U32 R85, RZ, RZ, 0x403ab6b9 ;  /* 0x403ab6b9ff557424 */ /* 0x000fe400078e00ff */
[----:B------:R-:W-:-:S06]  /*2d20*/  IMAD.MOV.U32 R80, RZ, RZ, 0x1 ;  /* 0x00000001ff507424 */ /* 0x000fcc00078e00ff */
[----:B-1----:R-:W-:Y:S01]  /*2d30*/  DFMA R82, R80, -R84, 1 ;  /* 0x3ff000005052742b */ /* 0x002fe20000000854 */
[----:B------:R-:W-:-:S07]  /*2d40*/  MOV R40, R224 ;  /* 0x000000e000287202 */ /* 0x000fce0000000f00 */
[----:B------:R-:W-:-:S08]  /*2d50*/  DFMA R82, R82, R82, R82 ;  /* 0x000000525252722b */ /* 0x000fd00000000052 */
[----:B------:R-:W-:Y:S01]  /*2d60*/  DFMA R82, R80, R82, R80 ;  /* 0x000000525052722b */ /* 0x000fe20000000050 */
[----:B------:R-:W-:Y:S01]  /*2d70*/  ISETP.GE.AND P2, PT, R69, RZ, PT ;  /* 0x000000ff4500720c */ /* 0x000fe20003f46270 */
[----:B------:R-:W-:Y:S01]  /*2d80*/  DSETP.NEU.AND P0, PT, R68, RZ, PT ;  /* 0x000000ff4400722a */ /* 0x000fe20003f0d000 */
[----:B------:R-:W-:Y:S01]  /*2d90*/  BSSY.RECONVERGENT B0, `(.L_x_155) ;  /* 0x0000018000007945 */ /* 0x000fe20003800200 */
[----:B--2---:R-:W-:-:S08]  /*2da0*/  DMUL R14, R72, R14 ;  /* 0x0000000e480e7228 */ /* 0x004fd00000000000 */
[----:B---3--:R-:W-:-:S08]  /*2db0*/  DMUL R14, R14, R74 ;  /* 0x0000004a0e0e7228 */ /* 0x008fd00000000000 */
[----:B----4-:R-:W-:Y:S02]  /*2dc0*/  DMUL R76, R14, R76 ;  /* 0x0000004c0e4c7228 */ /* 0x010fe40000000000 */
[----:B------:R-:W-:Y:S02]  /*2dd0*/  DADD R14, R68, 3 ;  /* 0x40080000440e7429 */ /* 0x000fe40000000000 */
[----:B------:R-:W-:-:S08]  /*2de0*/  DADD R74, -RZ, -R40 ;  /* 0x00000000ff4a7229 */ /* 0x000fd00000000928 */
[----:B------:R-:W-:-:S04]  /*2df0*/  LOP3.LUT R14, R15, 0x7ff00000, RZ, 0xc0, !PT ;  /* 0x7ff000000f0e7812 */ /* 0x000fc800078ec0ff */
[----:B------:R-:W-:Y:S01]  /*2e00*/  ISETP.NE.AND P1, PT, R14, 0x7ff00000, PT ;  /* 0x7ff000000e00780c */ /* 0x000fe20003f25270 */
[----:B------:R-:W-:Y:S02]  /*2e10*/  DMUL R76, R76, R78 ;  /* 0x0000004e4c4c7228 */ /* 0x000fe40000000000 */
[----:B------:R-:W-:Y:S01]  /*2e20*/  DFMA R72, R82, -R84, 1 ;  /* 0x3ff000005248742b */ /* 0x000fe20000000854 */
[----:B------:R-:W-:Y:S02]  /*2e30*/  FSEL R15, R74, R224, !P2 ;  /* 0x000000e04a0f7208 */ /* 0x000fe40005000000 */
[----:B------:R-:W-:Y:S02]  /*2e40*/  FSEL R75, R75, R41, !P2 ;  /* 0x000000294b4b7208 */ /* 0x000fe40005000000 */
[----:B------:R-:W-:Y:S01]  /*2e50*/  FSEL R14, R15, RZ, P0 ;  /* 0x000000ff0f0e7208 */ /* 0x000fe20000000000 */
[----:B------:R-:W-:Y:S02]  /*2e60*/  DMUL R76, R76, 4 ;  /* 0x401000004c4c7828 */ /* 0x000fe40000000000 */
[----:B------:R-:W-:Y:S01]  /*2e70*/  DFMA R72, R82, R72, R82 ;  /* 0x000000485248722b */ /* 0x000fe20000000052 */
[----:B------:R-:W-:Y:S01]  /*2e80*/  FSEL R15, R69, R75, !P0 ;  /* 0x0000004b450f7208 */ /* 0x000fe20004000000 */
[----:B0-----:R-:W-:Y:S09]  /*2e90*/  @P1 BRA `(.L_x_156) ;  /* 0x00000000001c1947 */ /* 0x001ff20003800000 */
[----:B------:R-:W-:-:S14]  /*2ea0*/  DSETP.NAN.AND P0, PT, R68, R68, PT ;  /* 0x000000444400722a */ /* 0x000fdc0003f08000 */
[----:B------:R-:W-:Y:S01]  /*2eb0*/  @P0 DADD R14, R68, 3 ;  /* 0x40080000440e0429 */ /* 0x000fe20000000000 */
[----:B------:R-:W-:Y:S10]  /*2ec0*/  @P0 BRA `(.L_x_156) ;  /* 0x0000000000100947 */ /* 0x000ff40003800000 */
[----:B------:R-:W-:-:S14]  /*2ed0*/  DSETP.NEU.AND P0, PT, |R68|, +INF , PT ;  /* 0x7ff000004400742a */ /* 0x000fdc0003f0d200 */
[----:B------:R-:W-:Y:S02]  /*2ee0*/  @!P0 IMAD.MOV.U32 R37, RZ, RZ, -0x100000 ;  /* 0xfff00000ff258424 */ /* 0x000fe400078e00ff */
[----:B------:R-:W-:-:S03]  /*2ef0*/  @!P0 IMAD.MOV.U32 R14, RZ, RZ, RZ ;  /* 0x000000ffff0e8224 */ /* 0x000fc600078e00ff */
[----:B------:R-:W-:-:S07]  /*2f00*/  @!P0 SEL R15, R37, 0x7ff00000, !P2 ;  /* 0x7ff00000250f8807 */ /* 0x000fce0005000000 */
.L_x_156:
[----:B------:R-:W-:Y:S05]  /*2f10*/  BSYNC.RECONVERGENT B0 ;  /* 0x0000000000007941 */ /* 0x000fea0003800200 */
.L_x_155:
[----:B------:R-:W-:Y:S01]  /*2f20*/  UMOV UR12, 0xd5cb7910 ;  /* 0xd5cb7910000c7882 */ /* 0x000fe20000000000 */
[----:B------:R-:W-:Y:S01]  /*2f30*/  UMOV UR13, 0x40581f0f ;  /* 0x40581f0f000d7882 */ /* 0x000fe20000000000 */
[----:B------:R-:W-:Y:S01]  /*2f40*/  DSETP.NEU.AND P0, PT, R68, 1, PT ;  /* 0x3ff000004400742a */ /* 0x000fe20003f0d000 */
[----:B------:R-:W-:Y:S01]  /*2f50*/  BSSY.RECONVERGENT B1, `(.L_x_157) ;  /* 0x0000016000017945 */ /* 0x000fe20003800200 */
[----:B------:R-:W-:Y:S02]  /*2f60*/  DMUL R224, R76, UR12 ;  /* 0x0000000c4ce07c28 */ /* 0x000fe40008000000 */
[----:B-----5:R-:W-:Y:S02]  /*2f70*/  DFMA R106, R106, -R84, R2 ;  /* 0x800000546a6a722b */ /* 0x020fe40000000002 */
[----:B------:R-:W-:Y:S02]  /*2f80*/  FSEL R68, R14, RZ, P0 ;  /* 0x000000ff0e447208 */ /* 0x000fe40000000000 */
[----:B------:R-:W-:-:S02]  /*2f90*/  FSEL R69, R15, 1.875, P0 ;  /* 0x3ff000000f457808 */ /* 0x000fc40000000000 */
[----:B------:R-:W-:Y:S02]  /*2fa0*/  DMUL R40, R224, R72 ;  /* 0x00000048e0287228 */ /* 0x000fe40000000000 */
[----:B------:R-:W-:Y:S02]  /*2fb0*/  FSETP.GEU.AND P1, PT, |R225|, 6.5827683646048100446e-37, PT ;  /* 0x03600000e100780b */ /* 0x000fe40003f2e200 */
[----:B------:R-:W-:-:S04]  /*2fc0*/  DMUL R66, R66, R68 ;  /* 0x0000004442427228 */ /* 0x000fc80000000000 */
[----:B------:R-:W-:-:S04]  /*2fd0*/  DFMA R14, R40, -R84, R224 ;  /* 0x80000054280e722b */ /* 0x000fc800000000e0 */
[----:B------:R-:W-:-:S04]  /*2fe0*/  DMUL R66, R66, R70 ;  /* 0x0000004642427228 */ /* 0x000fc80000000000 */
[----:B------:R-:W-:-:S04]  /*2ff0*/  DFMA R40, R72, R14, R40 ;  /* 0x0000000e4828722b */ /* 0x000fc80000000028 */
[----:B------:R-:W-:-:S06]  /*3000*/  DMUL R38, R66, R38 ;  /* 0x0000002642267228 */ /* 0x000fcc0000000000 */
[----:B------:R-:W-:Y:S02]  /*3010*/  FFMA R14, RZ, 2.9174025058746337891, R41 ;  /* 0x403ab6b9ff0e7823 */ /* 0x000fe40000000029 */
[----:B------:R-:W-:-:S03]  /*3020*/  DMUL R130, R38, R106 ;  /* 0x0000006a26827228 */ /* 0x000fc60000000000 */
[----:B------:R-:W-:-:S13]  /*3030*/  FSETP.GT.AND P0, PT, |R14|, 1.469367938527859385e-39, PT ;  /* 0x001000000e00780b */ /* 0x000fda0003f04200 */
[----:B------:R-:W-:Y:S05]  /*3040*/  @P0 BRA P1, `(.L_x_158) ;  /* 0x0000000000180947 */ /* 0x000fea0000800000 */
[----:B------:R-:W-:Y:S01]  /*3050*/  IMAD.MOV.U32 R39, RZ, RZ, R225 ;  /* 0x000000ffff277224 */ /* 0x000fe200078e00e1 */
[----:B------:R-:W-:Y:S01]  /*3060*/  MOV R40, 0x4c2906f ;  /* 0x04c2906f00287802 */ /* 0x000fe20000000f00 */
[----:B------:R-:W-:Y:S01]  /*3070*/  IMAD.MOV.U32 R37, RZ, RZ, 0x403ab6b9 ;  /* 0x403ab6b9ff257424 */ /* 0x000fe200078e00ff */
[----:B------:R-:W-:-:S07]  /*3080*/  MOV R38, 0x30a0 ;  /* 0x000030a000267802 */ /* 0x000fce0000000f00 */
[----:B------:R-:W-:Y:S05]  /*3090*/  CALL.REL.NOINC `($__internal_4_$__cuda_sm20_div_rn_f64_full) ;  /* 0x0000018c00e47944 */ /* 0x000fea0003c00000 */
[----:B------:R-:W-:-:S07]  /*30a0*/  IMAD.MOV.U32 R41, RZ, RZ, R37 ;  /* 0x000000ffff297224 */ /* 0x000fce00078e0025 */
.L_x_158:
[----:B------:R-:W-:Y:S05]  /*30b0*/  BSYNC.RECONVERGENT B1 ;  /* 0x0000000000017941 */ /* 0x000fea0003800200 */
.L_x_157:
[----:B------:R-:W0:Y:S02]  /*30c0*/  LDC R129, c[0x0][0x390] ;  /* 0x0000e400ff817b82 */ /* 0x000e240000000800 */
[----:B0-----:R-:W-:-:S05]  /*30d0*/  IMAD.WIDE R128, R129, 0x8, R146 ;  /* 0x0000000881807825 */ /* 0x001fca00078e0292 */
[----:B------:R0:W5:Y:S01]  /*30e0*/  LDG.E.64 R222, desc[UR6][R128.64] ;  /* 0x0000000680de7981 */ /* 0x000162000c1e1b00 */
[----:B------:R-:W1:Y:S01]  /*30f0*/  MUFU.RCP64H R15, 26.7137603759765625 ;  /* 0x403ab6b9000f7908 */ /* 0x000e620000001800 */
[----:B------:R-:W-:Y:S01]  /*3100*/  IMAD.MOV.U32 R66, RZ, RZ, 0x4c2906f ;  /* 0x04c2906fff427424 */ /* 0x000fe200078e00ff */
[----:B------:R-:W-:Y:S01]  /*3110*/  MOV R67, 0x403ab6b9 ;  /* 0x403ab6b900437802 */ /* 0x000fe20000000f00 */
[----:B------:R-:W-:Y:S01]  /*3120*/  IMAD.MOV.U32 R14, RZ, RZ, 0x1 ;  /* 0x00000001ff0e7424 */ /* 0x000fe200078e00ff */
[----:B------:R-:W-:Y:S05]  /*3130*/  BSSY.RECONVERGENT B1, `(.L_x_159) ;  /* 0x0000017000017945 */ /* 0x000fea0003800200 */
[----:B-1----:R-:W-:-:S08]  /*3140*/  DFMA R38, R14, -R66, 1 ;  /* 0x3ff000000e26742b */ /* 0x002fd00000000842 */
[----:B------:R-:W-:-:S08]  /*3150*/  DFMA R38, R38, R38, R38 ;  /* 0x000000262626722b */ /* 0x000fd00000000026 */
[----:B------:R-:W-:Y:S02]  /*3160*/  DFMA R38, R14, R38, R14 ;  /* 0x000000260e26722b */ /* 0x000fe4000000000e */
[----:B------:R-:W-:-:S06]  /*3170*/  DADD R14, R2, -15 ;  /* 0xc02e0000020e7429 */ /* 0x000fcc0000000000 */
[----:B------:R-:W-:Y:S02]  /*3180*/  DFMA R68, R38, -R66, 1 ;  /* 0x3ff000002644742b */ /* 0x000fe40000000842 */
[C---:B------:R-:W-:Y:S02]  /*3190*/  DADD R224, R14.reuse, R14 ;  /* 0x000000000ee07229 */ /* 0x040fe4000000000e */
[----:B------:R-:W-:-:S04]  /*31a0*/  DMUL R14, R14, R40 ;  /* 0x000000280e0e7228 */ /* 0x000fc80000000000 */
[----:B------:R-:W-:-:S04]  /*31b0*/  DFMA R68, R38, R68, R38 ;  /* 0x000000442644722b */ /* 0x000fc80000000026 */
[----:B------:R-:W-:-:S04]  /*31c0*/  FSETP.GEU.AND P1, PT, |R225|, 6.5827683646048100446e-37, PT ;  /* 0x03600000e100780b */ /* 0x000fc80003f2e200 */
[----:B------:R-:W-:-:S08]  /*31d0*/  DMUL R38, R68, R224 ;  /* 0x000000e044267228 */ /* 0x000fd00000000000 */
[----:B------:R-:W-:-:S08]  /*31e0*/  DFMA R66, R38, -R66, R224 ;  /* 0x800000422642722b */ /* 0x000fd000000000e0 */
[----:B------:R-:W-:-:S10]  /*31f0*/  DFMA R38, R68, R66, R38 ;  /* 0x000000424426722b */ /* 0x000fd40000000026 */
[----:B------:R-:W-:-:S05]  /*3200*/  FFMA R37, RZ, 2.9174025058746337891, R39 ;  /* 0x403ab6b9ff257823 */ /* 0x000fca0000000027 */
[----:B------:R-:W-:-:S13]  /*3210*/  FSETP.GT.AND P0, PT, |R37|, 1.469367938527859385e-39, PT ;  /* 0x001000002500780b */ /* 0x000fda0003f04200 */
[----:B0-----:R-:W-:Y:S05]  /*3220*/  @P0 BRA P1, `(.L_x_160) ;  /* 0x00000000001c0947 */ /* 0x001fea0000800000 */
[----:B------:R-:W-:Y:S01]  /*3230*/  IMAD.MOV.U32 R39, RZ, RZ, R225 ;  /* 0x000000ffff277224 */ /* 0x000fe200078e00e1 */
[----:B------:R-:W-:Y:S01]  /*3240*/  MOV R37, 0x403ab6b9 ;  /* 0x403ab6b900257802 */ /* 0x000fe20000000f00 */
[----:B------:R-:W-:Y:S01]  /*3250*/  IMAD.MOV.U32 R40, RZ, RZ, 0x4c2906f ;  /* 0x04c2906fff287424 */ /* 0x000fe200078e00ff */
[----:B------:R-:W-:-:S07]  /*3260*/  MOV R38, 0x3280 ;  /* 0x0000328000267802 */ /* 0x000fce0000000f00 */
[----:B-----5:R-:W-:Y:S05]  /*3270*/  CALL.REL.NOINC `($__internal_4_$__cuda_sm20_div_rn_f64_full) ;  /* 0x0000018c006c7944 */ /* 0x020fea0003c00000 */
[----:B------:R-:W-:Y:S02]  /*3280*/  IMAD.MOV.U32 R38, RZ, RZ, R40 ;  /* 0x000000ffff267224 */ /* 0x000fe400078e0028 */
[----:B------:R-:W-:-:S07]  /*3290*/  IMAD.MOV.U32 R39, RZ, RZ, R37 ;  /* 0x000000ffff277224 */ /* 0x000fce00078e0025 */
.L_x_160:
[----:B------:R-:W-:Y:S05]  /*32a0*/  BSYNC.RECONVERGENT B1 ;  /* 0x0000000000017941 */ /* 0x000fea0003800200 */
.L_x_159:
[----:B------:R-:W-:Y:S01]  /*32b0*/  IMAD.MOV.U32 R40, RZ, RZ, 0x652b82fe ;  /* 0x652b82feff287424 */ /* 0x000fe200078e00ff */
[----:B------:R-:W-:Y:S01]  /*32c0*/  MOV R41, 0x3ff71547 ;  /* 0x3ff7154700297802 */ /* 0x000fe20000000f00 */
[----:B------:R-:W-:Y:S01]  /*32d0*/  UMOV UR12, 0xfefa39ef ;  /* 0xfefa39ef000c7882 */ /* 0x000fe20000000000 */
[----:B------:R-:W-:Y:S01]  /*32e0*/  UMOV UR13, 0x3fe62e42 ;  /* 0x3fe62e42000d7882 */ /* 0x000fe20000000000 */
[----:B------:R-:W-:Y:S01]  /*32f0*/  FSETP.GEU.AND P2, PT, |R39|, 4.1917929649353027344, PT ;  /* 0x4086232b2700780b */ /* 0x000fe20003f4e200 */
[----:B------:R-:W-:Y:S02]  /*3300*/  BSSY.RECONVERGENT B0, `(.L_x_161) ;  /* 0x0000038000007945 */ /* 0x000fe40003800200 */
[----:B------:R-:W-:-:S08]  /*3310*/  DFMA R72, R38, R40, 6.75539944105574400000e+15 ;  /* 0x433800002648742b */ /* 0x000fd00000000028 */
[----:B------:R-:W-:-:S08]  /*3320*/  DADD R40, R72, -6.75539944105574400000e+15 ;  /* 0xc338000048287429 */ /* 0x000fd00000000000 */
        /* <DEDUP_REMOVED lines=35> */
[----:B------:R-:W-:Y:S01]  /*3560*/  MOV R40, R74 ;  /* 0x0000004a00287202 */ /* 0x000fe20000000f00 */
[----:B------:R-:W-:-:S04]  /*3570*/  IMAD R41, R72, 0x100000, R75 ;  /* 0x0010000048297824 */ /* 0x000fc800078e024b */
[----:B------:R-:W-:Y:S02]  /*3580*/  IMAD.MOV.U32 R66, RZ, RZ, R40 ;  /* 0x000000ffff427224 */ /* 0x000fe400078e0028 */
[----:B------:R-:W-:Y:S01]  /*3590*/  IMAD.MOV.U32 R67, RZ, RZ, R41 ;  /* 0x000000ffff437224 */ /* 0x000fe200078e0029 */
[----:B------:R-:W-:Y:S06]  /*35a0*/  @!P2 BRA `(.L_x_162) ;  /* 0x000000000034a947 */ /* 0x000fec0003800000 */
[----:B------:R-:W-:Y:S01]  /*35b0*/  FSETP.GEU.AND P1, PT, |R39|, 4.2275390625, PT ;  /* 0x408748002700780b */ /* 0x000fe20003f2e200 */
[C---:B------:R-:W-:Y:S02]  /*35c0*/  DADD R66, R38.reuse, +INF ;  /* 0x7ff0000026427429 */ /* 0x040fe40000000000 */
[----:B------:R-:W-:-:S08]  /*35d0*/  DSETP.GEU.AND P0, PT, R38, RZ, PT ;  /* 0x000000ff2600722a */ /* 0x000fd00003f0e000 */
[----:B------:R-:W-:Y:S02]  /*35e0*/  FSEL R66, R66, RZ, P0 ;  /* 0x000000ff42427208 */ /* 0x000fe40000000000 */
[----:B------:R-:W-:Y:S01]  /*35f0*/  @!P1 LEA.HI R37, R72, R72, RZ, 0x1 ;  /* 0x0000004848259211 */ /* 0x000fe200078f08ff */
[----:B------:R-:W-:Y:S01]  /*3600*/  @!P1 IMAD.MOV.U32 R68, RZ, RZ, R74 ;  /* 0x000000ffff449224 */ /* 0x000fe200078e004a */
[----:B------:R-:W-:Y:S02]  /*3610*/  FSEL R67, R67, RZ, P0 ;  /* 0x000000ff43437208 */ /* 0x000fe40000000000 */
[----:B------:R-:W-:-:S04]  /*3620*/  @!P1 SHF.R.S32.HI R37, RZ, 0x1, R37 ;  /* 0x00000001ff259819 */ /* 0x000fc80000011425 */
[----:B------:R-:W-:Y:S01]  /*3630*/  @!P1 LEA R69, R37, R75, 0x14 ;  /* 0x0000004b25459211 */ /* 0x000fe200078ea0ff */
[----:B------:R-:W-:-:S05]  /*3640*/  @!P1 IMAD.IADD R70, R72, 0x1, -R37 ;  /* 0x0000000148469824 */ /* 0x000fca00078e0a25 */
[----:B------:R-:W-:Y:S01]  /*3650*/  @!P1 LEA R71, R70, 0x3ff00000, 0x14 ;  /* 0x3ff0000046479811 */ /* 0x000fe200078ea0ff */
[----:B------:R-:W-:-:S06]  /*3660*/  @!P1 IMAD.MOV.U32 R70, RZ, RZ, RZ ;  /* 0x000000ffff469224 */ /* 0x000fcc00078e00ff */
[----:B------:R-:W-:-:S11]  /*3670*/  @!P1 DMUL R66, R68, R70 ;  /* 0x0000004644429228 */ /* 0x000fd60000000000 */
.L_x_162:
[----:B------:R-:W-:Y:S05]  /*3680*/  BSYNC.RECONVERGENT B0 ;  /* 0x0000000000007941 */ /* 0x000fea0003800200 */
.L_x_161:
[----:B------:R-:W-:Y:S04]  /*3690*/  BSSY.RECONVERGENT B0, `(.L_x_163) ;  /* 0x000000e000007945 */ /* 0x000fe80003800200 */
[----:B------:R-:W-:Y:S05]  /*36a0*/  @!P2 BRA `(.L_x_164) ;  /* 0x000000000030a947 */ /* 0x000fea0003800000 */
[----:B------:R-:W-:Y:S01]  /*36b0*/  FSETP.GEU.AND P1, PT, |R39|, 4.2275390625, PT ;  /* 0x408748002700780b */ /* 0x000fe20003f2e200 */
[C---:B------:R-:W-:Y:S02]  /*36c0*/  DADD R40, R38.reuse, +INF ;  /* 0x7ff0000026287429 */ /* 0x040fe40000000000 */
[----:B------:R-:W-:-:S08]  /*36d0*/  DSETP.GEU.AND P0, PT, R38, RZ, PT ;  /* 0x000000ff2600722a */ /* 0x000fd00003f0e000 */
[----:B------:R-:W-:Y:S02]  /*36e0*/  FSEL R40, R40, RZ, P0 ;  /* 0x000000ff28287208 */ /* 0x000fe40000000000 */
[----:B------:R-:W-:Y:S02]  /*36f0*/  @!P1 LEA.HI R37, R72, R72, RZ, 0x1 ;  /* 0x0000004848259211 */ /* 0x000fe400078f08ff */
[----:B------:R-:W-:Y:S02]  /*3700*/  FSEL R41, R41, RZ, P0 ;  /* 0x000000ff29297208 */ /* 0x000fe40000000000 */
[----:B------:R-:W-:-:S04]  /*3710*/  @!P1 SHF.R.S32.HI R37, RZ, 0x1, R37 ;  /* 0x00000001ff259819 */ /* 0x000fc80000011425 */
[----:B------:R-:W-:Y:S01]  /*3720*/  @!P1 LEA R75, R37, R75, 0x14 ;  /* 0x0000004b254b9211 */ /* 0x000fe200078ea0ff */
[----:B------:R-:W-:-:S05]  /*3730*/  @!P1 IMAD.IADD R38, R72, 0x1, -R37 ;  /* 0x0000000148269824 */ /* 0x000fca00078e0a25 */
[----:B------:R-:W-:Y:S01]  /*3740*/  @!P1 LEA R39, R38, 0x3ff00000, 0x14 ;  /* 0x3ff0000026279811 */ /* 0x000fe200078ea0ff */
[----:B------:R-:W-:-:S06]  /*3750*/  @!P1 IMAD.MOV.U32 R38, RZ, RZ, RZ ;  /* 0x000000ffff269224 */ /* 0x000fcc00078e00ff */
[----:B------:R-:W-:-:S11]  /*3760*/  @!P1 DMUL R40, R74, R38 ;  /* 0x000000264a289228 */ /* 0x000fd60000000000 */
.L_x_164:
[----:B------:R-:W-:Y:S05]  /*3770*/  BSYNC.RECONVERGENT B0 ;  /* 0x0000000000007941 */ /* 0x000fea0003800200 */
.L_x_163:
[----:B------:R-:W-:Y:S01]  /*3780*/  DADD R70, R40, -1 ;  /* 0xbff0000028467429 */ /* 0x000fe20000000000 */
[----:B------:R-:W-:Y:S01]  /*3790*/  BSSY.RECONVERGENT B1, `(.L_x_165) ;  /* 0x0000019000017945 */ /* 0x000fe20003800200 */
[----:B------:R-:W-:-:S04]  /*37a0*/  IMAD.MOV.U32 R40, RZ, RZ, 0x1 ;  /* 0x00000001ff287424 */ /* 0x000fc800078e00ff */
[----:B------:R-:W0:Y:S02]  /*37b0*/  MUFU.RCP64H R41, R71 ;  /* 0x0000004700297308 */ /* 0x000e240000001800 */
[----:B0-----:R-:W-:-:S08]  /*37c0*/  DFMA R38, -R70, R40, 1 ;  /* 0x3ff000004626742b */ /* 0x001fd00000000128 */
[----:B------:R-:W-:Y:S02]  /*37d0*/  DFMA R68, R38, R38, R38 ;  /* 0x000000262644722b */ /* 0x000fe40000000026 */
[----:B-----5:R-:W-:-:S06]  /*37e0*/  DMUL R38, R222, 0.25 ;  /* 0x3fd00000de267828 */ /* 0x020fcc0000000000 */
[----:B------:R-:W-:Y:S02]  /*37f0*/  DFMA R68, R40, R68, R40 ;  /* 0x000000442844722b */ /* 0x000fe40000000028 */
[----:B------:R-:W-:-:S06]  /*3800*/  DFMA R38, R38, R66, -2000 ;  /* 0xc09f40002626742b */ /* 0x000fcc0000000042 */
[----:B------:R-:W-:Y:S02]  /*3810*/  DFMA R40, -R70, R68, 1 ;  /* 0x3ff000004628742b */ /* 0x000fe40000000144 */
[----:B------:R-:W-:-:S06]  /*3820*/  DMUL R224, R14, R38 ;  /* 0x000000260ee07228 */ /* 0x000fcc0000000000 */
[----:B------:R-:W-:-:S04]  /*3830*/  DFMA R40, R68, R40, R68 ;  /* 0x000000284428722b */ /* 0x000fc80000000044 */
[----:B------:R-:W-:-:S04]  /*3840*/  FSETP.GEU.AND P1, PT, |R225|, 6.5827683646048100446e-37, PT ;  /* 0x03600000e100780b */ /* 0x000fc80003f2e200 */
[----:B------:R-:W-:-:S08]  /*3850*/  DMUL R14, R224, R40 ;  /* 0x00000028e00e7228 */ /* 0x000fd00000000000 */
[----:B------:R-:W-:-:S08]  /*3860*/  DFMA R38, -R70, R14, R224 ;  /* 0x0000000e4626722b */ /* 0x000fd000000001e0 */
[----:B------:R-:W-:-:S10]  /*3870*/  DFMA R14, R40, R38, R14 ;  /* 0x00000026280e722b */ /* 0x000fd4000000000e */
[----:B------:R-:W-:-:S05]  /*3880*/  FFMA R37, RZ, R71, R15 ;  /* 0x00000047ff257223 */ /* 0x000fca000000000f */
[----:B------:R-:W-:-:S13]  /*3890*/  FSETP.GT.AND P0, PT, |R37|, 1.469367938527859385e-39, PT ;  /* 0x001000002500780b */ /* 0x000fda0003f04200 */
[----:B------:R-:W-:Y:S05]  /*38a0*/  @P0 BRA P1, `(.L_x_166) ;  /* 0x00000000001c0947 */ /* 0x000fea0000800000 */
[----:B------:R-:W-:Y:S01]  /*38b0*/  IMAD.MOV.U32 R39, RZ, RZ, R225 ;  /* 0x000000ffff277224 */ /* 0x000fe200078e00e1 */
[----:B------:R-:W-:Y:S01]  /*38c0*/  MOV R40, R70 ;  /* 0x0000004600287202 */ /* 0x000fe20000000f00 */
[----:B------:R-:W-:Y:S01]  /*38d0*/  IMAD.MOV.U32 R37, RZ, RZ, R71 ;  /* 0x000000ffff257224 */ /* 0x000fe200078e0047 */
[----:B------:R-:W-:-:S07]  /*38e0*/  MOV R38, 0x3900 ;  /* 0x0000390000267802 */ /* 0x000fce0000000f00 */
[----:B------:R-:W-:Y:S05]  /*38f0*/  CALL.REL.NOINC `($__internal_4_$__cuda_sm20_div_rn_f64_full) ;  /* 0x0000018400cc7944 */ /* 0x000fea0003c00000 */
[----:B------:R-:W-:Y:S02]  /*3900*/  IMAD.MOV.U32 R14, RZ, RZ, R40 ;  /* 0x000000ffff0e7224 */ /* 0x000fe400078e0028 */
[----:B------:R-:W-:-:S07]  /*3910*/  IMAD.MOV.U32 R15, RZ, RZ, R37 ;  /* 0x000000ffff0f7224 */ /* 0x000fce00078e0025 */
.L_x_166:
[----:B------:R-:W-:Y:S05]  /*3920*/  BSYNC.RECONVERGENT B1 ;  /* 0x0000000000017941 */ /* 0x000fea0003800200 */
.L_x_165:
[----:B------:R-:W0:Y:S02]  /*3930*/  LDC R123, c[0x0][0x390] ;  /* 0x0000e400ff7b7b82 */ /* 0x000e240000000800 */
[----:B0-----:R-:W-:-:S05]  /*3940*/  IMAD.WIDE R126, R123, 0x38, R144 ;  /* 0x000000387b7e7825 */ /* 0x001fca00078e0290 */
[----:B------:R-:W2:Y:S01]  /*3950*/  LDG.E.64 R38, desc[UR6][R126.64] ;  /* 0x000000067e267981 */ /* 0x000ea2000c1e1b00 */
[----:B------:R-:W-:-:S04]  /*3960*/  IMAD.WIDE R124, R123, 0x48, R144 ;  /* 0x000000487b7c7825 */ /* 0x000fc800078e0290 */
[----:B------:R-:W-:Y:S01]  /*3970*/  IMAD.WIDE R122, R123, 0x40, R144 ;  /* 0x000000407b7a7825 */ /* 0x000fe200078e0290 */
[----:B------:R-:W3:Y:S04]  /*3980*/  LDG.E.64 R66, desc[UR6][R124.64] ;  /* 0x000000067c427981 */ /* 0x000ee8000c1e1b00 */
[----:B------:R-:W4:Y:S01]  /*3990*/  LDG.E.64 R40, desc[UR6][R122.64] ;  /* 0x000000067a287981 */ /* 0x000f22000c1e1b00 */
[----:B------:R-:W-:Y:S01]  /*39a0*/  UMOV UR12, 0x4c2906f ;  /* 0x04c2906f000c7882 */ /* 0x000fe20000000000 */
[----:B------:R-:W-:Y:S01]  /*39b0*/  UMOV UR13, 0x403ab6b9 ;  /* 0x403ab6b9000d7882 */ /* 0x000fe20000000000 */
[----:B------:R-:W-:Y:S01]  /*39c0*/  BSSY.RECONVERGENT B0, `(.L_x_167) ;  /* 0x000000b000007945 */ /* 0x000fe20003800200 */
[----:B------:R-:W-:Y:S02]  /*39d0*/  DFMA R8, R8, -UR12, R2 ;  /* 0x8000000c08087c2b */ /* 0x000fe40008000002 */
[----:B--2---:R-:W-:-:S02]  /*39e0*/  DMUL R38, R38, R64 ;  /* 0x0000004026267228 */ /* 0x004fc40000000000 */
[----:B---3--:R-:W-:-:S06]  /*39f0*/  DADD R64, -RZ, |R66| ;  /* 0x00000000ff407229 */ /* 0x008fcc0000000542 */
[----:B----4-:R-:W-:-:S04]  /*3a00*/  DMUL R38, R38, R40 ;  /* 0x0000002826267228 */ /* 0x010fc80000000000 */
[----:B------:R-:W-:Y:S01]  /*3a10*/  MOV R40, R64 ;  /* 0x0000004000287202 */ /* 0x000fe20000000f00 */
[----:B------:R-:W-:-:S03]  /*3a20*/  IMAD.MOV.U32 R37, RZ, RZ, R65 ;  /* 0x000000ffff257224 */ /* 0x000fc600078e0041 */
[----:B------:R-:W-:Y:S01]  /*3a30*/  DMUL R120, R38, R8 ;  /* 0x0000000826787228 */ /* 0x000fe20000000000 */
[----:B------:R-:W-:Y:S01]  /*3a40*/  IMAD.MOV.U32 R39, RZ, RZ, 0x40000000 ;  /* 0x40000000ff277424 */ /* 0x000fe200078e00ff */
[----:B------:R-:W-:-:S09]  /*3a50*/  MOV R38, 0x3a70 ;  /* 0x00003a7000267802 */ /* 0x000fd20000000f00 */
[----:B------:R-:W-:Y:S05]  /*3a60*/  CALL.REL.NOINC `($_Z12computeStatePdS_idS_iS_ii$__internal_accurate_pow) ;  /* 0x0000018c00ac7944 */ /* 0x000fea0003c00000 */
[----:B------:R-:W-:Y:S05]  /*3a70*/  BSYNC.RECONVERGENT B0 ;  /* 0x0000000000007941 */ /* 0x000fea0003800200 */
.L_x_167:
[----:B------:R-:W0:Y:S02]  /*3a80*/  LDC R117, c[0x0][0x390] ;  /* 0x0000e400ff757b82 */ /* 0x000e240000000800 */
[----:B0-----:R-:W-:-:S04]  /*3a90*/  IMAD.WIDE R118, R117, 0x50, R144 ;  /* 0x0000005075767825 */ /* 0x001fc800078e0290 */
[----:B------:R-:W-:Y:S01]  /*3aa0*/  IMAD.WIDE R116, R117, 0x58, R144 ;  /* 0x0000005875747825 */ /* 0x000fe200078e0290 */
[----:B------:R0:W5:Y:S04]  /*3ab0*/  LDG.E.64 R68, desc[UR6][R118.64] ;  /* 0x0000000676447981 */ /* 0x000168000c1e1b00 */
[----:B------:R0:W5:Y:S01]  /*3ac0*/  LDG.E.64 R64, desc[UR6][R116.64] ;  /* 0x0000000674407981 */ /* 0x000162000c1e1b00 */
[C---:B------:R-:W-:Y:S01]  /*3ad0*/  DADD R38, R66.reuse, 2 ;  /* 0x4000000042267429 */ /* 0x040fe20000000000 */
[----:B------:R-:W-:Y:S01]  /*3ae0*/  BSSY.RECONVERGENT B0, `(.L_x_168) ;  /* 0x000000e000007945 */ /* 0x000fe20003800200 */
[----:B------:R-:W-:-:S06]  /*3af0*/  DSETP.NEU.AND P0, PT, R66, RZ, PT ;  /* 0x000000ff4200722a */ /* 0x000fcc0003f0d000 */
[----:B------:R-:W-:Y:S02]  /*3b00*/  FSEL R78, R224, RZ, P0 ;  /* 0x000000ffe04e7208 */ /* 0x000fe40000000000 */
[----:B------:R-:W-:Y:S02]  /*3b10*/  LOP3.LUT R38, R39, 0x7ff00000, RZ, 0xc0, !PT ;  /* 0x7ff0000027267812 */ /* 0x000fe400078ec0ff */
[----:B------:R-:W-:Y:S02]  /*3b20*/  FSEL R79, R41, RZ, P0 ;  /* 0x000000ff294f7208 */ /* 0x000fe40000000000 */
[----:B------:R-:W-:Y:S01]  /*3b30*/  ISETP.NE.AND P1, PT, R38, 0x7ff00000, PT ;  /* 0x7ff000002600780c */ /* 0x000fe20003f25270 */
[----:B------:R-:W-:-:S12]  /*3b40*/  DADD R38, R8, -200 ;  /* 0xc069000008267429 */ /* 0x000fd80000000000 */
[----:B0-----:R-:W-:Y:S05]  /*3b50*/  @P1 BRA `(.L_x_169) ;  /* 0x0000000000181947 */ /* 0x001fea0003800000 */
[----:B------:R-:W-:-:S14]  /*3b60*/  DSETP.NAN.AND P0, PT, R66, R66, PT ;  /* 0x000000424200722a */ /* 0x000fdc0003f08000 */
[----:B------:R-:W-:Y:S01]  /*3b70*/  @P0 DADD R78, R66, 2 ;  /* 0x40000000424e0429 */ /* 0x000fe20000000000 */
[----:B------:R-:W-:Y:S10]  /*3b80*/  @P0 BRA `(.L_x_169) ;  /* 0x00000000000c0947 */ /* 0x000ff40003800000 */
[----:B------:R-:W-:-:S14]  /*3b90*/  DSETP.NEU.AND P0, PT, |R66|, +INF , PT ;  /* 0x7ff000004200742a */ /* 0x000fdc0003f0d200 */
[----:B------:R-:W-:Y:S01]  /*3ba0*/  @!P0 IMAD.MOV.U32 R78, RZ, RZ, 0x0 ;  /* 0x00000000ff4e8424 */ /* 0x000fe200078e00ff */
[----:B------:R-:W-:-:S07]  /*3bb0*/  @!P0 MOV R79, 0x7ff00000 ;  /* 0x7ff00000004f8802 */ /* 0x000fce0000000f00 */
.L_x_169:
[----:B------:R-:W-:Y:S05]  /*3bc0*/  BSYNC.RECONVERGENT B0 ;  /* 0x0000000000007941 */ /* 0x000fea0003800200 */
.L_x_168:
[----:B------:R-:W-:Y:S01]  /*3bd0*/  UMOV UR12, 0xeb851eb8 ;  /* 0xeb851eb8000c7882 */ /* 0x000fe20000000000 */
[----:B------:R-:W-:Y:S01]  /*3be0*/  UMOV UR13, 0x3faeb851 ;  /* 0x3faeb851000d7882 */ /* 0x000fe20000000000 */
[----:B------:R-:W-:Y:S01]  /*3bf0*/  IMAD.MOV.U32 R76, RZ, RZ, 0x652b82fe ;  /* 0x652b82feff4c7424 */ /* 0x000fe200078e00ff */
[----:B------:R-:W-:Y:S01]  /*3c00*/  DMUL R38, R38, UR12 ;  /* 0x0000000c26267c28 */ /* 0x000fe20008000000 */
[----:B------:R-:W-:Y:S01]  /*3c10*/  IMAD.MOV.U32 R77, RZ, RZ, 0x3ff71547 ;  /* 0x3ff71547ff4d7424 */ /* 0x000fe200078e00ff */
[----:B------:R-:W-:Y:S01]  /*3c20*/  MOV R91, 0x3fe62e42 ;  /* 0x3fe62e42005b7802 */ /* 0x000fe20000000f00 */
[----:B------:R-:W-:Y:S01]  /*3c30*/  IMAD.MOV.U32 R90, RZ, RZ, -0x105c611 ;  /* 0xfefa39efff5a7424 */ /* 0x000fe200078e00ff */
[----:B------:R-:W-:Y:S01]  /*3c40*/  MOV R81, 0x3e5ade15 ;  /* 0x3e5ade1500517802 */ /* 0x000fe20000000f00 */
[----:B------:R-:W-:Y:S01]  /*3c50*/  IMAD.MOV.U32 R108, RZ, RZ, 0x3b39803f ;  /* 0x3b39803fff6c7424 */ /* 0x000fe200078e00ff */
[----:B------:R-:W-:Y:S01]  /*3c60*/  MOV R103, 0x3ec71dee ;  /* 0x3ec71dee00677802 */ /* 0x000fe20000000f00 */
[----:B------:R-:W-:Y:S01]  /*3c70*/  IMAD.MOV.U32 R109, RZ, RZ, 0x3c7abc9e ;  /* 0x3c7abc9eff6d7424 */ /* 0x000fe200078e00ff */
[----:B------:R-:W-:Y:S01]  /*3c80*/  DFMA R40, R38, R76, 6.75539944105574400000e+15 ;  /* 0x433800002628742b */ /* 0x000fe2000000004c */
[----:B------:R-:W-:Y:S01]  /*3c90*/  IMAD.MOV.U32 R80, RZ, RZ, 0x69ce2bdf ;  /* 0x69ce2bdfff507424 */ /* 0x000fe200078e00ff */
[----:B------:R-:W-:Y:S01]  /*3ca0*/  MOV R97, 0x3f2a01a0 ;  /* 0x3f2a01a000617802 */ /* 0x000fe20000000f00 */
[----:B------:R-:W-:Y:S01]  /*3cb0*/  IMAD.MOV.U32 R98, RZ, RZ, -0x35dec16 ;  /* 0xfca213eaff627424 */ /* 0x000fe200078e00ff */
[----:B------:R-:W-:Y:S01]  /*3cc0*/  MOV R93, 0x3f811111 ;  /* 0x3f811111005d7802 */ /* 0x000fe20000000f00 */
[----:B------:R-:W-:Y:S01]  /*3cd0*/  IMAD.MOV.U32 R99, RZ, RZ, 0x3e928af3 ;  /* 0x3e928af3ff637424 */ /* 0x000fe200078e00ff */
[----:B------:R-:W-:Y:S01]  /*3ce0*/  MOV R87, 0x3fc55555 ;  /* 0x3fc5555500577802 */ /* 0x000fe20000000f00 */
[----:B------:R-:W-:Y:S01]  /*3cf0*/  IMAD.MOV.U32 R102, RZ, RZ, 0x62401315 ;  /* 0x62401315ff667424 */ /* 0x000fe200078e00ff */
[----:B------:R-:W-:Y:S01]  /*3d00*/  DADD R70, R40, -6.75539944105574400000e+15 ;  /* 0xc338000028467429 */ /* 0x000fe20000000000 */
[----:B------:R-:W-:Y:S01]  /*3d10*/  IMAD.MOV.U32 R100, RZ, RZ, 0x7c89eb71 ;  /* 0x7c89eb71ff647424 */ /* 0x000fe200078e00ff */
[----:B------:R-:W-:Y:S01]  /*3d20*/  FSETP.GEU.AND P0, PT, |R39|, 4.1917929649353027344, PT ;  /* 0x4086232b2700780b */ /* 0x000fe20003f0e200 */
[----:B------:R-:W-:Y:S01]  /*3d30*/  IMAD.MOV.U32 R101, RZ, RZ, 0x3efa0199 ;  /* 0x3efa0199ff657424 */ /* 0x000fe200078e00ff */
[----:B------:R-:W-:Y:S01]  /*3d40*/  UMOV UR12, 0x4c2906f ;  /* 0x04c2906f000c7882 */ /* 0x000fe20000000000 */
[----:B------:R-:W-:Y:S01]  /*3d50*/  IMAD.MOV.U32 R96, RZ, RZ, 0x14761f65 ;  /* 0x14761f65ff607424 */ /* 0x000fe200078e00ff */
[----:B------:R-:W-:Y:S01]  /*3d60*/  UMOV UR13, 0x403ab6b9 ;  /* 0x403ab6b9000d7882 */ /* 0x000fe20000000000 */
[----:B------:R-:W-:Y:S01]  /*3d70*/  IMAD.MOV.U32 R94, RZ, RZ, 0x1852b7af ;  /* 0x1852b7afff5e7424 */ /* 0x000fe200078e00ff */
[----:B------:R-:W-:Y:S01]  /*3d80*/  DFMA R72, R70, -R90, R38 ;  /* 0x8000005a4648722b */ /* 0x000fe20000000026 */
[----:B------:R-:W-:Y:S01]  /*3d90*/  IMAD.MOV.U32 R95, RZ, RZ, 0x3f56c16c ;  /* 0x3f56c16cff5f7424 */ /* 0x000fe200078e00ff */
[----:B------:R-:W-:Y:S01]  /*3da0*/  DFMA R114, R58, -UR12, R2 ;  /* 0x8000000c3a727c2b */ /* 0x000fe20008000002 */
[----:B------:R-:W-:Y:S01]  /*3db0*/  IMAD.MOV.U32 R92, RZ, RZ, 0x11122322 ;  /* 0x11122322ff5c7424 */ /* 0x000fe200078e00ff */
[----:B------:R-:W-:Y:S01]  /*3dc0*/  BSSY.RECONVERGENT B0, `(.L_x_170) ;  /* 0x0000023000007945 */ /* 0x000fe20003800200 */
[----:B------:R-:W-:-:S02]  /*3dd0*/  IMAD.MOV.U32 R84, RZ, RZ, 0x555502a1 ;  /* 0x555502a1ff547424 */ /* 0x000fc400078e00ff */
[----:B------:R-:W-:Y:S01]  /*3de0*/  IMAD.MOV.U32 R85, RZ, RZ, 0x3fa55555 ;  /* 0x3fa55555ff557424 */ /* 0x000fe200078e00ff */
[----:B------:R-:W-:Y:S01]  /*3df0*/  DFMA R70, R70, -R108, R72 ;  /* 0x8000006c4646722b */ /* 0x000fe20000000048 */
[----:B------:R-:W-:Y:S02]  /*3e00*/  IMAD.MOV.U32 R86, RZ, RZ, 0x55555511 ;  /* 0x55555511ff567424 */ /* 0x000fe400078e00ff */
[----:B------:R-:W-:Y:S02]  /*3e10*/  IMAD.MOV.U32 R82, RZ, RZ, 0xb ;  /* 0x0000000bff527424 */ /* 0x000fe400078e00ff */
[----:B------:R-:W-:-:S03]  /*3e20*/  IMAD.MOV.U32 R83, RZ, RZ, 0x3fe00000 ;  /* 0x3fe00000ff537424 */ /* 0x000fc600078e00ff */
[----:B------:R-:W-:-:S08]  /*3e30*/  DFMA R72, R70, R80, R98 ;  /* 0x000000504648722b */ /* 0x000fd00000000062 */
        /* <DEDUP_REMOVED lines=8> */
[----:B------:R-:W-:-:S08]  /*3ec0*/  DFMA R72, R70, R72, 1 ;  /* 0x3ff000004648742b */ /* 0x000fd00000000048 */
[----:B------:R-:W-:Y:S02]  /*3ed0*/  DFMA R72, R70, R72, 1 ;  /* 0x3ff000004648742b */ /* 0x000fe40000000048 */
[----:B------:R-:W-:-:S08]  /*3ee0*/  DADD R70, R8, 100 ;  /* 0x4059000008467429 */ /* 0x000fd00000000000 */
[----:B------:R-:W-:Y:S01]  /*3ef0*/  IMAD R89, R40, 0x100000, R73 ;  /* 0x0010000028597824 */ /* 0x000fe200078e0249 */
[----:B------:R-:W-:Y:S01]  /*3f00*/  MOV R88, R72 ;  /* 0x0000004800587202 */ /* 0x000fe20000000f00 */
        /* <DEDUP_REMOVED lines=8> */
[----:B------:R-:W-:-:S05]  /*3f90*/  @!P1 SHF.R.S32.HI R37, RZ, 0x1, R37 ;  /* 0x00000001ff259819 */ /* 0x000fca0000011425 */
[----:B------:R-:W-:Y:S02]  /*3fa0*/  @!P1 IMAD.IADD R40, R40, 0x1, -R37 ;  /* 0x0000000128289824 */ /* 0x000fe400078e0a25 */
[----:B------:R-:W-:-:S03]  /*3fb0*/  @!P1 IMAD R39, R37, 0x100000, R73 ;  /* 0x0010000025279824 */ /* 0x000fc600078e0249 */
[----:B------:R-:W-:Y:S02]  /*3fc0*/  @!P1 LEA R41, R40, 0x3ff00000, 0x14 ;  /* 0x3ff0000028299811 */ /* 0x000fe400078ea0ff */
[----:B------:R-:W-:-:S06]  /*3fd0*/  @!P1 MOV R40, RZ ;  /* 0x000000ff00289202 */ /* 0x000fcc0000000f00 */
[----:B------:R-:W-:-:S11]  /*3fe0*/  @!P1 DMUL R88, R38, R40 ;  /* 0x0000002826589228 */ /* 0x000fd60000000000 */
.L_x_171:
[----:B------:R-:W-:Y:S05]  /*3ff0*/  BSYNC.RECONVERGENT B0 ;  /* 0x0000000000007941 */ /* 0x000fea0003800200 */
.L_x_170:
[C---:B------:R-:W-:Y:S01]  /*4000*/  DADD R72, R8.reuse, -10 ;  /* 0xc024000008487429 */ /* 0x040fe20000000000 */
[----:B------:R-:W-:Y:S01]  /*4010*/  IMAD.MOV.U32 R58, RZ, RZ, -0x66666666 ;  /* 0x9999999aff3a7424 */ /* 0x000fe200078e00ff */
[----:B------:R-:W-:Y:S01]  /*4020*/  UMOV UR12, 0xeb1c432d ;  /* 0xeb1c432d000c7882 */ /* 0x000fe20000000000 */
[----:B------:R-:W-:Y:S01]  /*4030*/  IMAD.MOV.U32 R59, RZ, RZ, 0x3fb99999 ;  /* 0x3fb99999ff3b7424 */ /* 0x000fe200078e00ff */
[----:B------:R-:W-:Y:S01]  /*4040*/  UMOV UR13, 0x3f2a36e2 ;  /* 0x3f2a36e2000d7882 */ /* 0x000fe20000000000 */
[----:B------:R-:W-:Y:S01]  /*4050*/  DMUL R38, R8, -0.5 ;  /* 0xbfe0000008267828 */ /* 0x000fe20000000000 */
[----:B------:R-:W-:Y:S01]  /*4060*/  BSSY.RECONVERGENT B0, `(.L_x_172) ;  /* 0x0000054000007945 */ /* 0x000fe20003800200 */
[----:B------:R-:W-:Y:S02]  /*4070*/  DMUL R70, R70, UR12 ;  /* 0x0000000c46467c28 */ /* 0x000fe40008000000 */
[----:B------:R-:W-:Y:S02]  /*4080*/  DMUL R72, R72, R58 ;  /* 0x0000003a48487228 */ /* 0x000fe40000000000 */
[----:B------:R-:W-:-:S02]  /*4090*/  DADD R88, R88, 1 ;  /* 0x3ff0000058587429 */ /* 0x000fc40000000000 */
[-C--:B------:R-:W-:Y:S02]  /*40a0*/  DFMA R40, R38, R76.reuse, 6.75539944105574400000e+15 ;  /* 0x433800002628742b */ /* 0x080fe4000000004c */
[-C--:B------:R-:W-:Y:S02]  /*40b0*/  DFMA R74, R70, R76.reuse, 6.75539944105574400000e+15 ;  /* 0x43380000464a742b */ /* 0x080fe4000000004c */
[----:B------:R-:W-:Y:S02]  /*40c0*/  DFMA R76, R72, R76, 6.75539944105574400000e+15 ;  /* 0x43380000484c742b */ /* 0x000fe4000000004c */
[----:B------:R-:W-:Y:S01]  /*40d0*/  DSETP.NEU.AND P0, PT, R66, 1, PT ;  /* 0x3ff000004200742a */ /* 0x000fe20003f0d000 */
[----:B------:R-:W-:Y:S01]  /*40e0*/  FSETP.GEU.AND P2, PT, |R73|, 4.1917929649353027344, PT ;  /* 0x4086232b4900780b */ /* 0x000fe20003f4e200 */
[----:B------:R-:W-:Y:S02]  /*40f0*/  DADD R224, R40, -6.75539944105574400000e+15 ;  /* 0xc338000028e07429 */ /* 0x000fe40000000000 */
[----:B------:R-:W-:-:S02]  /*4100*/  DADD R226, R74, -6.75539944105574400000e+15 ;  /* 0xc33800004ae27429 */ /* 0x000fc40000000000 */
[----:B------:R-:W-:Y:S01]  /*4110*/  DADD R112, R76, -6.75539944105574400000e+15 ;  /* 0xc33800004c707429 */ /* 0x000fe20000000000 */
[----:B------:R-:W-:Y:S01]  /*4120*/  FSEL R78, R78, RZ, P0 ;  /* 0x000000ff4e4e7208 */ /* 0x000fe20000000000 */
[----:B-----5:R-:W-:Y:S01]  /*4130*/  DMUL R56, R68, R56 ;  /* 0x0000003844387228 */ /* 0x020fe20000000000 */
[----:B------:R-:W-:Y:S01]  /*4140*/  FSEL R79, R79, 1.875, P0 ;  /* 0x3ff000004f4f7808 */ /* 0x000fe20000000000 */
[-C--:B------:R-:W-:Y:S01]  /*4150*/  DFMA R110, R224, -R90.reuse, R38 ;  /* 0x8000005ae06e722b */ /* 0x080fe20000000026 */
[----:B------:R-:W-:Y:S01]  /*4160*/  FSETP.GEU.AND P0, PT, |R71|, 4.1917929649353027344, PT ;  /* 0x4086232b4700780b */ /* 0x000fe20003f0e200 */
[-C--:B------:R-:W-:Y:S02]  /*4170*/  DFMA R228, R226, -R90.reuse, R70 ;  /* 0x8000005ae2e4722b */ /* 0x080fe40000000046 */
[----:B------:R-:W-:Y:S02]  /*4180*/  DFMA R90, R112, -R90, R72 ;  /* 0x8000005a705a722b */ /* 0x000fe40000000048 */
[----:B------:R-:W-:-:S02]  /*4190*/  DMUL R60, R60, R78 ;  /* 0x0000004e3c3c7228 */ /* 0x000fc40000000000 */
[-C--:B------:R-:W-:Y:S02]  /*41a0*/  DFMA R110, R224, -R108.reuse, R110 ;  /* 0x8000006ce06e722b */ /* 0x080fe4000000006e */
[-C--:B------:R-:W-:Y:S02]  /*41b0*/  DFMA R228, R226, -R108.reuse, R228 ;  /* 0x8000006ce2e4722b */ /* 0x080fe400000000e4 */
[----:B------:R-:W-:Y:S02]  /*41c0*/  DFMA R90, R112, -R108, R90 ;  /* 0x8000006c705a722b */ /* 0x000fe4000000005a */
[----:B------:R-:W-:Y:S02]  /*41d0*/  DMUL R114, R60, R114 ;  /* 0x000000723c727228 */ /* 0x000fe40000000000 */
[-CC-:B------:R-:W-:Y:S02]  /*41e0*/  DFMA R108, R110, R80.reuse, R98.reuse ;  /* 0x000000506e6c722b */ /* 0x180fe40000000062 */
[----:B------:R-:W-:-:S02]  /*41f0*/  DFMA R112, R228, R80, R98 ;  /* 0x00000050e470722b */ /* 0x000fc40000000062 */
[----:B------:R-:W-:Y:S02]  /*4200*/  DFMA R80, R90, R80, R98 ;  /* 0x000000505a50722b */ /* 0x000fe40000000062 */
[----:B------:R-:W-:Y:S02]  /*4210*/  DMUL R64, R56, R64 ;  /* 0x0000004038407228 */ /* 0x000fe40000000000 */
[--C-:B------:R-:W-:Y:S02]  /*4220*/  DFMA R108, R110, R108, R102.reuse ;  /* 0x0000006c6e6c722b */ /* 0x100fe40000000066 */
[--C-:B------:R-:W-:Y:S02]  /*4230*/  DFMA R112, R228, R112, R102.reuse ;  /* 0x00000070e470722b */ /* 0x100fe40000000066 */
[----:B------:R-:W-:Y:S02]  /*4240*/  DFMA R102, R90, R80, R102 ;  /* 0x000000505a66722b */ /* 0x000fe40000000066 */
[----:B------:R-:W0:Y:S01]  /*4250*/  MUFU.RCP64H R81, R89 ;  /* 0x0000005900517308 */ /* 0x000e220000001800 */
[----:B------:R-:W-:Y:S01]  /*4260*/  IMAD.MOV.U32 R80, RZ, RZ, 0x1 ;  /* 0x00000001ff507424 */ /* 0x000fe200078e00ff */
[----:B------:R-:W-:-:S02]  /*4270*/  DFMA R108, R110, R108, R100 ;  /* 0x0000006c6e6c722b */ /* 0x000fc40000000064 */
[--C-:B------:R-:W-:Y:S02]  /*4280*/  DFMA R112, R228, R112, R100.reuse ;  /* 0x00000070e470722b */ /* 0x100fe40000000064 */
[----:B------:R-:W-:-:S04]  /*4290*/  DFMA R102, R90, R102, R100 ;  /* 0x000000665a66722b */ /* 0x000fc80000000064 */
[--C-:B------:R-:W-:Y:S02]  /*42a0*/  DFMA R108, R110, R108, R96.reuse ;  /* 0x0000006c6e6c722b */ /* 0x100fe40000000060 */
[--C-:B------:R-:W-:Y:S02]  /*42b0*/  DFMA R112, R228, R112, R96.reuse ;  /* 0x00000070e470722b */ /* 0x100fe40000000060 */
[----:B------:R-:W-:Y:S02]  /*42c0*/  DFMA R102, R90, R102, R96 ;  /* 0x000000665a66722b */ /* 0x000fe40000000060 */
[----:B0-----:R-:W-:Y:S02]  /*42d0*/  DFMA R66, -R88, R80, 1 ;  /* 0x3ff000005842742b */ /* 0x001fe40000000150 */
[--C-:B------:R-:W-:Y:S02]  /*42e0*/  DFMA R108, R110, R108, R94.reuse ;  /* 0x0000006c6e6c722b */ /* 0x100fe4000000005e */
[----:B------:R-:W-:-:S02]  /*42f0*/  DFMA R112, R228, R112, R94 ;  /* 0x00000070e470722b */ /* 0x000fc4000000005e */
[----:B------:R-:W-:Y:S02]  /*4300*/  DFMA R102, R90, R102, R94 ;  /* 0x000000665a66722b */ /* 0x000fe4000000005e */
[----:B------:R-:W-:Y:S02]  /*4310*/  DFMA R66, R66, R66, R66 ;  /* 0x000000424242722b */ /* 0x000fe40000000042 */
[--C-:B------:R-:W-:Y:S02]  /*4320*/  DFMA R108, R110, R108, R92.reuse ;  /* 0x0000006c6e6c722b */ /* 0x100fe4000000005c */
[--C-:B------:R-:W-:Y:S02]  /*4330*/  DFMA R112, R228, R112, R92.reuse ;  /* 0x00000070e470722b */ /* 0x100fe4000000005c */
[----:B------:R-:W-:Y:S02]  /*4340*/  DFMA R102, R90, R102, R92 ;  /* 0x000000665a66722b */ /* 0x000fe4000000005c */
[----:B------:R-:W-:-:S02]  /*4350*/  DFMA R66, R80, R66, R80 ;  /* 0x000000425042722b */ /* 0x000fc40000000050 */
[--C-:B------:R-:W-:Y:S02]  /*4360*/  DFMA R108, R110, R108, R84.reuse ;  /* 0x0000006c6e6c722b */ /* 0x100fe40000000054 */
[--C-:B------:R-:W-:Y:S02]  /*4370*/  DFMA R112, R228, R112, R84.reuse ;  /* 0x00000070e470722b */ /* 0x100fe40000000054 */
[----:B------:R-:W-:Y:S02]  /*4380*/  DFMA R102, R90, R102, R84 ;  /* 0x000000665a66722b */ /* 0x000fe40000000054 */
[----:B------:R-:W-:Y:S02]  /*4390*/  DFMA R80, -R88, R66, 1 ;  /* 0x3ff000005850742b */ /* 0x000fe40000000142 */
[--C-:B------:R-:W-:Y:S02]  /*43a0*/  DFMA R108, R110, R108, R86.reuse ;  /* 0x0000006c6e6c722b */ /* 0x100fe40000000056 */
[----:B------:R-:W-:-:S02]  /*43b0*/  DFMA R112, R228, R112, R86 ;  /* 0x00000070e470722b */ /* 0x000fc40000000056 */
[----:B------:R-:W-:Y:S02]  /*43c0*/  DFMA R102, R90, R102, R86 ;  /* 0x000000665a66722b */ /* 0x000fe40000000056 */
[----:B------:R-:W-:Y:S02]  /*43d0*/  DFMA R66, R66, R80, R66 ;  /* 0x000000504242722b */ /* 0x000fe40000000042 */
[--C-:B------:R-:W-:Y:S02]  /*43e0*/  DFMA R108, R110, R108, R82.reuse ;  /* 0x0000006c6e6c722b */ /* 0x100fe40000000052 */
[--C-:B------:R-:W-:Y:S02]  /*43f0*/  DFMA R112, R228, R112, R82.reuse ;  /* 0x00000070e470722b */ /* 0x100fe40000000052 */
[----:B------:R-:W-:Y:S02]  /*4400*/  DFMA R102, R90, R102, R82 ;  /* 0x000000665a66722b */ /* 0x000fe40000000052 */
[----:B------:R-:W-:-:S02]  /*4410*/  DMUL R78, R66, R58 ;  /* 0x0000003a424e7228 */ /* 0x000fc40000000000 */
[----:B------:R-:W-:Y:S02]  /*4420*/  DFMA R108, R110, R108, 1 ;  /* 0x3ff000006e6c742b */ /* 0x000fe4000000006c */
[----:B------:R-:W-:Y:S02]  /*4430*/  DFMA R112, R228, R112, 1 ;  /* 0x3ff00000e470742b */ /* 0x000fe40000000070 */
[----:B------:R-:W-:Y:S02]  /*4440*/  DFMA R102, R90, R102, 1 ;  /* 0x3ff000005a66742b */ /* 0x000fe40000000066 */
[----:B------:R-:W-:Y:S02]  /*4450*/  DFMA R58, -R88, R78, R58 ;  /* 0x0000004e583a722b */ /* 0x000fe4000000013a */
[----:B------:R-:W-:Y:S02]  /*4460*/  DFMA R110, R110, R108, 1 ;  /* 0x3ff000006e6e742b */ /* 0x000fe4000000006c */
[----:B------:R-:W-:-:S02]  /*4470*/  DFMA R60, R228, R112, 1 ;  /* 0x3ff00000e43c742b */ /* 0x000fc40000000070 */
[----:B------:R-:W-:Y:S02]  /*4480*/  DFMA R102, R90, R102, 1 ;  /* 0x3ff000005a66742b */ /* 0x000fe40000000066 */
[----:B------:R-:W-:-:S06]  /*4490*/  DFMA R58, R66, R58, R78 ;  /* 0x0000003a423a722b */ /* 0x000fcc000000004e */
[----:B------:R-:W-:Y:S01]  /*44a0*/  LEA R57, R74, R61, 0x14 ;  /* 0x0000003d4a397211 */ /* 0x000fe200078ea0ff */
[----:B------:R-:W-:Y:S02]  /*44b0*/  IMAD.MOV.U32 R56, RZ, RZ, R60 ;  /* 0x000000ffff387224 */ /* 0x000fe400078e003c */
[----:B------:R-:W-:Y:S01]  /*44c0*/  IMAD R69, R76, 0x100000, R103 ;  /* 0x001000004c457824 */ /* 0x000fe200078e0267 */
[----:B------:R-:W-:Y:S06]  /*44d0*/  @!P0 BRA `(.L_x_173) ;  /* 0x0000000000308947 */ /* 0x000fec0003800000 */
        /* <DEDUP_REMOVED lines=12> */
.L_x_173:
[----:B------:R-:W-:Y:S05]  /*45a0*/  BSYNC.RECONVERGENT B0 ;  /* 0x0000000000007941 */ /* 0x000fea0003800200 */
.L_x_172:
[----:B------:R-:W-:Y:S01]  /*45b0*/  BSSY.RECONVERGENT B0, `(.L_x_174) ;  /* 0x0000012000007945 */ /* 0x000fe20003800200 */
[----:B------:R-:W-:Y:S01]  /*45c0*/  FFMA R70, RZ, R89, R59 ;  /* 0x00000059ff467223 */ /* 0x000fe2000000003b */
        /* <DEDUP_REMOVED lines=11> */
[----:B------:R-:W-:Y:S01]  /*4680*/  @!P1 IADD3 R68, PT, PT, R76, -R37, RZ ;  /* 0x800000254c449210 */ /* 0x000fe20007ffe0ff */
[----:B------:R-:W-:-:S03]  /*4690*/  @!P1 IMAD R67, R37, 0x100000, R103 ;  /* 0x0010000025439824 */ /* 0x000fc600078e0267 */
[----:B------:R-:W-:Y:S01]  /*46a0*/  @!P1 LEA R69, R68, 0x3ff00000, 0x14 ;  /* 0x3ff0000044459811 */ /* 0x000fe200078ea0ff */
[----:B------:R-:W-:-:S06]  /*46b0*/  @!P1 IMAD.MOV.U32 R68, RZ, RZ, RZ ;  /* 0x000000ffff449224 */ /* 0x000fcc00078e00ff */
[----:B------:R-:W-:-:S11]  /*46c0*/  @!P1 DMUL R60, R66, R68 ;  /* 0x00000044423c9228 */ /* 0x000fd60000000000 */
.L_x_175:
[----:B------:R-:W-:Y:S05]  /*46d0*/  BSYNC.RECONVERGENT B0 ;  /* 0x0000000000007941 */ /* 0x000fea0003800200 */
.L_x_174:
[----:B------:R-:W-:Y:S01]  /*46e0*/  FSETP.GEU.AND P0, PT, |R39|, 4.1917929649353027344, PT ;  /* 0x4086232b2700780b */ /* 0x000fe20003f0e200 */
[----:B------:R-:W-:Y:S01]  /*46f0*/  BSSY.RECONVERGENT B0, `(.L_x_176) ;  /* 0x0000013000007945 */ /* 0x000fe20003800200 */
[----:B------:R-:W-:Y:S01]  /*4700*/  DMUL R112, R8, R64 ;  /* 0x0000004008707228 */ /* 0x000fe20000000000 */
[----:B------:R-:W-:Y:S01]  /*4710*/  FSETP.GT.AND P2, PT, |R70|, 1.469367938527859385e-39, PT ;  /* 0x001000004600780b */ /* 0x000fe20003f44200 */
[----:B------:R-:W-:Y:S01]  /*4720*/  DFMA R56, R56, 3, R60 ;  /* 0x400800003838782b */ /* 0x000fe2000000003c */
[----:B------:R-:W-:Y:S01]  /*4730*/  LEA R61, R40, R111, 0x14 ;  /* 0x0000006f283d7211 */ /* 0x000fe200078ea0ff */
[----:B------:R-:W-:-:S07]  /*4740*/  IMAD.MOV.U32 R60, RZ, RZ, R110 ;  /* 0x000000ffff3c7224 */ /* 0x000fce00078e006e */
[----:B------:R-:W-:Y:S05]  /*4750*/  @!P0 BRA `(.L_x_177) ;  /* 0x0000000000308947 */ /* 0x000fea0003800000 */
        /* <DEDUP_REMOVED lines=9> */
[----:B------:R-:W-:Y:S02]  /*47f0*/  @!P1 LEA R39, R38, 0x3ff00000, 0x14 ;  /* 0x3ff0000026279811 */ /* 0x000fe400078ea0ff */
[----:B------:R-:W-:-:S06]  /*4800*/  @!P1 MOV R38, RZ ;  /* 0x000000ff00269202 */ /* 0x000fcc0000000f00 */
[----:B------:R-:W-:-:S11]  /*4810*/  @!P1 DMUL R60, R110, R38 ;  /* 0x000000266e3c9228 */ /* 0x000fd60000000000 */
.L_x_177:
[----:B------:R-:W-:Y:S05]  /*4820*/  BSYNC.RECONVERGENT B0 ;  /* 0x0000000000007941 */ /* 0x000fea0003800200 */
.L_x_176:
[----:B------:R-:W-:Y:S04]  /*4830*/  BSSY.RECONVERGENT B1, `(.L_x_178) ;  /* 0x000000a000017945 */ /* 0x000fe80003800200 */
[----:B------:R-:W-:Y:S05]  /*4840*/  @P2 BRA `(.L_x_179) ;  /* 0x0000000000202947 */ /* 0x000fea0003800000 */
[----:B------:R-:W-:Y:S01]  /*4850*/  IMAD.MOV.U32 R40, RZ, RZ, R88 ;  /* 0x000000ffff287224 */ /* 0x000fe200078e0058 */
[----:B------:R-:W-:Y:S01]  /*4860*/  MOV R39, 0x3fb99999 ;  /* 0x3fb9999900277802 */ /* 0x000fe20000000f00 */
[----:B------:R-:W-:Y:S01]  /*4870*/  IMAD.MOV.U32 R37, RZ, RZ, R89 ;  /* 0x000000ffff257224 */ /* 0x000fe200078e0059 */
[----:B------:R-:W-:Y:S01]  /*4880*/  MOV R38, 0x48b0 ;  /* 0x000048b000267802 */ /* 0x000fe20000000f00 */
[----:B------:R-:W-:-:S07]  /*4890*/  IMAD.MOV.U32 R224, RZ, RZ, -0x66666666 ;  /* 0x9999999affe07424 */ /* 0x000fce00078e00ff */
[----:B------:R-:W-:Y:S05]  /*48a0*/  CALL.REL.NOINC `($__internal_4_$__cuda_sm20_div_rn_f64_full) ;  /* 0x0000017400e07944 */ /* 0x000fea0003c00000 */
[----:B------:R-:W-:Y:S02]  /*48b0*/  IMAD.MOV.U32 R58, RZ, RZ, R40 ;  /* 0x000000ffff3a7224 */ /* 0x000fe400078e0028 */
[----:B------:R-:W-:-:S07]  /*48c0*/  IMAD.MOV.U32 R59, RZ, RZ, R37 ;  /* 0x000000ffff3b7224 */ /* 0x000fce00078e0025 */
.L_x_179:
[----:B------:R-:W-:Y:S05]  /*48d0*/  BSYNC.RECONVERGENT B1 ;  /* 0x0000000000017941 */ /* 0x000fea0003800200 */
.L_x_178:
[----:B------:R-:W-:Y:S01]  /*48e0*/  DADD R64, R60, 1 ;  /* 0x3ff000003c407429 */ /* 0x000fe20000000000 */
[----:B------:R-:W-:Y:S01]  /*48f0*/  IMAD.MOV.U32 R38, RZ, RZ, 0x1 ;  /* 0x00000001ff267424 */ /* 0x000fe200078e00ff */
[----:B------:R-:W-:Y:S01]  /*4900*/  FSETP.GEU.AND P1, PT, |R57|, 6.5827683646048100446e-37, PT ;  /* 0x036000003900780b */ /* 0x000fe20003f2e200 */
[----:B------:R-:W-:Y:S03]  /*4910*/  BSSY.RECONVERGENT B1, `(.L_x_180) ;  /* 0x0000014000017945 */ /* 0x000fe60003800200 */
[----:B------:R-:W0:Y:S02]  /*4920*/  MUFU.RCP64H R39, R65 ;  /* 0x0000004100277308 */ /* 0x000e240000001800 */
        /* <DEDUP_REMOVED lines=11> */
[----:B------:R-:W-:Y:S01]  /*49e0*/  MOV R224, R56 ;  /* 0x0000003800e07202 */ /* 0x000fe20000000f00 */
[----:B------:R-:W-:Y:S01]  /*49f0*/  IMAD.MOV.U32 R39, RZ, RZ, R57 ;  /* 0x000000ffff277224 */ /* 0x000fe200078e0039 */
[----:B------:R-:W-:Y:S01]  /*4a00*/  MOV R38, 0x4a40 ;  /* 0x00004a4000267802 */ /* 0x000fe20000000f00 */
[----:B------:R-:W-:Y:S02]  /*4a10*/  IMAD.MOV.U32 R40, RZ, RZ, R64 ;  /* 0x000000ffff287224 */ /* 0x000fe400078e0040 */
[----:B------:R-:W-:-:S07]  /*4a20*/  IMAD.MOV.U32 R37, RZ, RZ, R65 ;  /* 0x000000ffff257224 */ /* 0x000fce00078e0041 */
[----:B------:R-:W-:Y:S05]  /*4a30*/  CALL.REL.NOINC `($__internal_4_$__cuda_sm20_div_rn_f64_full) ;  /* 0x00000174007c7944 */ /* 0x000fea0003c00000 */
[----:B------:R-:W-:-:S07]  /*4a40*/  MOV R41, R37 ;  /* 0x0000002500297202 */ /* 0x000fce0000000f00 */
.L_x_181:
[----:B------:R-:W-:Y:S05]  /*4a50*/  BSYNC.RECONVERGENT B1 ;  /* 0x0000000000017941 */ /* 0x000fea0003800200 */
.L_x_180:
[----:B------:R-:W-:Y:S01]  /*4a60*/  DADD R60, R40, R58 ;  /* 0x00000000283c7229 */ /* 0x000fe2000000003a */
        /* <DEDUP_REMOVED lines=18> */
[----:B------:R-:W-:Y:S01]  /*4b90*/  MOV R38, 0x4bc0 ;  /* 0x00004bc000267802 */ /* 0x000fe20000000f00 */
[----:B------:R-:W-:-:S07]  /*4ba0*/  IMAD.MOV.U32 R37, RZ, RZ, R61 ;  /* 0x000000ffff257224 */ /* 0x000fce00078e003d */
[----:B------:R-:W-:Y:S05]  /*4bb0*/  CALL.REL.NOINC `($__internal_4_$__cuda_sm20_div_rn_f64_full) ;  /* 0x00000174001c7944 */ /* 0x000fea0003c00000 */
[----:B------:R-:W-:-:S07]  /*4bc0*/  IMAD.MOV.U32 R41, RZ, RZ, R37 ;  /* 0x000000ffff297224 */ /* 0x000fce00078e0025 */
.L_x_183:
[----:B------:R-:W-:Y:S05]  /*4bd0*/  BSYNC.RECONVERGENT B1 ;  /* 0x0000000000017941 */ /* 0x000fea0003800200 */
.L_x_182:
[----:B------:R-:W0:Y:S01]  /*4be0*/  MUFU.RCP64H R39, 26.7137603759765625 ;  /* 0x403ab6b900277908 */ /* 0x000e220000001800 */
[----:B------:R-:W-:Y:S01]  /*4bf0*/  IMAD.MOV.U32 R56, RZ, RZ, 0x4c2906f ;  /* 0x04c2906fff387424 */ /* 0x000fe200078e00ff */
[----:B------:R-:W-:Y:S01]  /*4c00*/  MOV R57, 0x403ab6b9 ;  /* 0x403ab6b900397802 */ /* 0x000fe20000000f00 */
[----:B------:R-:W-:Y:S01]  /*4c10*/  IMAD.MOV.U32 R38, RZ, RZ, 0x1 ;  /* 0x00000001ff267424 */ /* 0x000fe200078e00ff */
[----:B------:R-:W-:Y:S01]  /*4c20*/  UMOV UR12, 0xcccccccd ;  /* 0xcccccccd000c7882 */ /* 0x000fe20000000000 */
[----:B------:R-:W-:Y:S01]  /*4c30*/  UMOV UR13, 0x3fe4cccc ;  /* 0x3fe4cccc000d7882 */ /* 0x000fe20000000000 */
[----:B------:R-:W-:Y:S01]  /*4c40*/  DMUL R54, R40, R54 ;  /* 0x0000003628367228 */ /* 0x000fe20000000000 */
[----:B------:R-:W-:Y:S01]  /*4c50*/  BSSY.RECONVERGENT B1, `(.L_x_184) ;  /* 0x0000017000017945 */ /* 0x000fe20003800200 */
[----:B------:R-:W-:Y:S02]  /*4c60*/  DMUL R224, R2, -UR12 ;  /* 0x8000000c02e07c28 */ /* 0x000fe40008000000 */
[----:B------:R-:W-:-:S04]  /*4c70*/  DMUL R62, R62, R188 ;  /* 0x000000bc3e3e7228 */ /* 0x000fc80000000000 */
[----:B------:R-:W-:Y:S02]  /*4c80*/  DMUL R110, R8, R54 ;  /* 0x00000036086e7228 */ /* 0x000fe40000000000 */
[----:B0-----:R-:W-:Y:S02]  /*4c90*/  DFMA R58, R38, -R56, 1 ;  /* 0x3ff00000263a742b */ /* 0x001fe40000000838 */
[----:B------:R-:W-:-:S06]  /*4ca0*/  FSETP.GEU.AND P1, PT, |R225|, 6.5827683646048100446e-37, PT ;  /* 0x03600000e100780b */ /* 0x000fcc0003f2e200 */
[----:B------:R-:W-:-:S08]  /*4cb0*/  DFMA R58, R58, R58, R58 ;  /* 0x0000003a3a3a722b */ /* 0x000fd0000000003a */
[----:B------:R-:W-:-:S08]  /*4cc0*/  DFMA R58, R38, R58, R38 ;  /* 0x0000003a263a722b */ /* 0x000fd00000000026 */
[----:B------:R-:W-:-:S08]  /*4cd0*/  DFMA R38, R58, -R56, 1 ;  /* 0x3ff000003a26742b */ /* 0x000fd00000000838 */
[----:B------:R-:W-:-:S08]  /*4ce0*/  DFMA R58, R58, R38, R58 ;  /* 0x000000263a3a722b */ /* 0x000fd0000000003a */
[----:B------:R-:W-:-:S08]  /*4cf0*/  DMUL R60, R58, R224 ;  /* 0x000000e03a3c7228 */ /* 0x000fd00000000000 */
[----:B------:R-:W-:-:S08]  /*4d00*/  DFMA R38, R60, -R56, R224 ;  /* 0x800000383c26722b */ /* 0x000fd000000000e0 */
[----:B------:R-:W-:-:S10]  /*4d10*/  DFMA R60, R58, R38, R60 ;  /* 0x000000263a3c722b */ /* 0x000fd4000000003c */
[----:B------:R-:W-:-:S05]  /*4d20*/  FFMA R37, RZ, 2.9174025058746337891, R61 ;  /* 0x403ab6b9ff257823 */ /* 0x000fca000000003d */
[----:B------:R-:W-:-:S13]  /*4d30*/  FSETP.GT.AND P0, PT, |R37|, 1.469367938527859385e-39, PT ;  /* 0x001000002500780b */ /* 0x000fda0003f04200 */
[----:B------:R-:W-:Y:S05]  /*4d40*/  @P0 BRA P1, `(.L_x_185) ;  /* 0x00000000001c0947 */ /* 0x000fea0000800000 */
[----:B------:R-:W-:Y:S01]  /*4d50*/  IMAD.MOV.U32 R39, RZ, RZ, R225 ;  /* 0x000000ffff277224 */ /* 0x000fe200078e00e1 */
[----:B------:R-:W-:Y:S01]  /*4d60*/  MOV R37, 0x403ab6b9 ;  /* 0x403ab6b900257802 */ /* 0x000fe20000000f00 */
[----:B------:R-:W-:Y:S01]  /*4d70*/  IMAD.MOV.U32 R40, RZ, RZ, 0x4c2906f ;  /* 0x04c2906fff287424 */ /* 0x000fe200078e00ff */
[----:B------:R-:W-:-:S07]  /*4d80*/  MOV R38, 0x4da0 ;  /* 0x00004da000267802 */ /* 0x000fce0000000f00 */
[----:B------:R-:W-:Y:S05]  /*4d90*/  CALL.REL.NOINC `($__internal_4_$__cuda_sm20_div_rn_f64_full) ;  /* 0x0000017000a47944 */ /* 0x000fea0003c00000 */
[----:B------:R-:W-:Y:S02]  /*4da0*/  IMAD.MOV.U32 R60, RZ, RZ, R40 ;  /* 0x000000ffff3c7224 */ /* 0x000fe400078e0028 */
[----:B------:R-:W-:-:S07]  /*4db0*/  IMAD.MOV.U32 R61, RZ, RZ, R37 ;  /* 0x000000ffff3d7224 */ /* 0x000fce00078e0025 */
.L_x_185:
[----:B------:R-:W-:Y:S05]  /*4dc0*/  BSYNC.RECONVERGENT B1 ;  /* 0x0000000000017941 */ /* 0x000fea0003800200 */
.L_x_184:
[----:B------:R-:W-:Y:S01]  /*4dd0*/  IMAD.MOV.U32 R56, RZ, RZ, 0x652b82fe ;  /* 0x652b82feff387424 */ /* 0x000fe200078e00ff */
[----:B------:R-:W-:Y:S01]  /*4de0*/  MOV R57, 0x3ff71547 ;  /* 0x3ff7154700397802 */ /* 0x000fe20000000f00 */
[----:B------:R-:W-:Y:S01]  /*4df0*/  UMOV UR12, 0xfefa39ef ;  /* 0xfefa39ef000c7882 */ /* 0x000fe20000000000 */
[----:B------:R-:W-:Y:S01]  /*4e00*/  UMOV UR13, 0x3fe62e42 ;  /* 0x3fe62e42000d7882 */ /* 0x000fe20000000000 */
[----:B------:R-:W-:Y:S01]  /*4e10*/  FSETP.GEU.AND P0, PT, |R61|, 4.1917929649353027344, PT ;  /* 0x4086232b3d00780b */ /* 0x000fe20003f0e200 */
[----:B------:R-:W-:Y:S01]  /*4e20*/  BSSY.RECONVERGENT B0, `(.L_x_186) ;  /* 0x000003a000007945 */ /* 0x000fe20003800200 */
[----:B------:R-:W-:Y:S01]  /*4e30*/  MOV R66, 0x9999999a ;  /* 0x9999999a00427802 */ /* 0x000fe20000000f00 */
[----:B------:R-:W-:Y:S01]  /*4e40*/  DFMA R56, R60, R56, 6.75539944105574400000e+15 ;  /* 0x433800003c38742b */ /* 0x000fe20000000038 */
[----:B------:R-:W-:-:S07]  /*4e50*/  IMAD.MOV.U32 R67, RZ, RZ, 0x3fb99999 ;  /* 0x3fb99999ff437424 */ /* 0x000fce00078e00ff */
        /* <DEDUP_REMOVED lines=37> */
[----:B------:R-:W-:-:S03]  /*50b0*/  IMAD.MOV.U32 R58, RZ, RZ, R54 ;  /* 0x000000ffff3a7224 */ /* 0x000fc600078e0036 */
[----:B------:R-:W-:Y:S01]  /*50c0*/  MOV R39, R59 ;  /* 0x0000003b00277202 */ /* 0x000fe20000000f00 */
        /* <DEDUP_REMOVED lines=15> */
.L_x_187:
[----:B------:R-:W-:Y:S05]  /*51c0*/  BSYNC.RECONVERGENT B0 ;  /* 0x0000000000007941 */ /* 0x000fea0003800200 */
.L_x_186:
[----:B------:R-:W-:Y:S01]  /*51d0*/  DFMA R64, R38, R66, 1 ;  /* 0x3ff000002640742b */ /* 0x000fe20000000042 */
[----:B------:R-:W-:Y:S01]  /*51e0*/  BSSY.RECONVERGENT B0, `(.L_x_188) ;  /* 0x0000006000007945 */ /* 0x000fe20003800200 */
[----:B------:R-:W-:Y:S01]  /*51f0*/  IMAD.MOV.U32 R39, RZ, RZ, -0x40100000 ;  /* 0xbff00000ff277424 */ /* 0x000fe200078e00ff */
[----:B------:R-:W-:-:S05]  /*5200*/  MOV R38, 0x5240 ;  /* 0x0000524000267802 */ /* 0x000fca0000000f00 */
[----:B------:R-:W-:-:S10]  /*5210*/  DADD R40, -RZ, |R64| ;  /* 0x00000000ff287229 */ /* 0x000fd40000000540 */
[----:B------:R-:W-:-:S07]  /*5220*/  IMAD.MOV.U32 R37, RZ, RZ, R41 ;  /* 0x000000ffff257224 */ /* 0x000fce00078e0029 */
[----:B------:R-:W-:Y:S05]  /*5230*/  CALL.REL.NOINC `($_Z12computeStatePdS_idS_iS_ii$__internal_accurate_pow) ;  /* 0x0000017400b87944 */ /* 0x000fea0003c00000 */
[----:B------:R-:W-:Y:S05]  /*5240*/  BSYNC.RECONVERGENT B0 ;  /* 0x0000000000007941 */ /* 0x000fea0003800200 */
.L_x_188:
[----:B------:R-:W0:Y:S01]  /*5250*/  MUFU.RCP64H R39, 26.7137603759765625 ;  /* 0x403ab6b900277908 */ /* 0x000e220000001800 */
[----:B------:R-:W-:Y:S01]  /*5260*/  IMAD.MOV.U32 R68, RZ, RZ, 0x4c2906f ;  /* 0x04c2906fff447424 */ /* 0x000fe200078e00ff */
[----:B------:R-:W-:Y:S01]  /*5270*/  MOV R69, 0x403ab6b9 ;  /* 0x403ab6b900457802 */ /* 0x000fe20000000f00 */
[----:B------:R-:W-:Y:S01]  /*5280*/  IMAD.MOV.U32 R38, RZ, RZ, 0x1 ;  /* 0x00000001ff267424 */ /* 0x000fe200078e00ff */
[----:B------:R-:W-:Y:S01]  /*5290*/  DSETP.NEU.AND P0, PT, R64, RZ, PT ;  /* 0x000000ff4000722a */ /* 0x000fe20003f0d000 */
[----:B------:R-:W-:Y:S01]  /*52a0*/  IMAD.MOV.U32 R40, RZ, RZ, R224 ;  /* 0x000000ffff287224 */ /* 0x000fe200078e00e0 */
[----:B------:R-:W-:Y:S01]  /*52b0*/  ISETP.GE.AND P2, PT, R65, RZ, PT ;  /* 0x000000ff4100720c */ /* 0x000fe20003f46270 */
[----:B------:R-:W-:Y:S02]  /*52c0*/  BSSY.RECONVERGENT B0, `(.L_x_189) ;  /* 0x0000015000007945 */ /* 0x000fe40003800200 */
[----:B0-----:R-:W-:-:S08]  /*52d0*/  DFMA R66, R38, -R68, 1 ;  /* 0x3ff000002642742b */ /* 0x001fd00000000844 */
[----:B------:R-:W-:-:S08]  /*52e0*/  DFMA R66, R66, R66, R66 ;  /* 0x000000424242722b */ /* 0x000fd00000000042 */
[----:B------:R-:W-:Y:S02]  /*52f0*/  DFMA R70, R38, R66, R38 ;  /* 0x000000422646722b */ /* 0x000fe40000000026 */
[----:B------:R-:W-:Y:S02]  /*5300*/  DADD R38, R64, -1 ;  /* 0xbff0000040267429 */ /* 0x000fe40000000000 */
[----:B------:R-:W-:-:S04]  /*5310*/  DADD R66, -RZ, -R40 ;  /* 0x00000000ff427229 */ /* 0x000fc80000000928 */
[----:B------:R-:W-:-:S04]  /*5320*/  DFMA R72, R70, -R68, 1 ;  /* 0x3ff000004648742b */ /* 0x000fc80000000844 */
[----:B------:R-:W-:Y:S02]  /*5330*/  LOP3.LUT R38, R39, 0x7ff00000, RZ, 0xc0, !PT ;  /* 0x7ff0000027267812 */ /* 0x000fe400078ec0ff */
[----:B------:R-:W-:Y:S02]  /*5340*/  FSEL R40, R66, R224, !P2 ;  /* 0x000000e042287208 */ /* 0x000fe40005000000 */
[----:B------:R-:W-:Y:S01]  /*5350*/  ISETP.NE.AND P1, PT, R38, 0x7ff00000, PT ;  /* 0x7ff000002600780c */ /* 0x000fe20003f25270 */
[----:B------:R-:W-:Y:S01]  /*5360*/  DFMA R72, R70, R72, R70 ;  /* 0x000000484648722b */ /* 0x000fe20000000046 */
[----:B------:R-:W-:Y:S02]  /*5370*/  FSEL R41, R67, R41, !P2 ;  /* 0x0000002943297208 */ /* 0x000fe40005000000 */
[----:B------:R-:W-:Y:S02]  /*5380*/  FSEL R40, R40, RZ, P0 ;  /* 0x000000ff28287208 */ /* 0x000fe40000000000 */
[----:B------:R-:W-:-:S07]  /*5390*/  @!P0 LOP3.LUT R41, R65, 0x7ff00000, RZ, 0xfc, !PT ;  /* 0x7ff0000041298812 */ /* 0x000fce00078efcff */
[----:B------:R-:W-:Y:S05]  /*53a0*/  @P1 BRA `(.L_x_190) ;  /* 0x0000000000181947 */ /* 0x000fea0003800000 */
[----:B------:R-:W-:-:S14]  /*53b0*/  DSETP.NAN.AND P0, PT, R64, R64, PT ;  /* 0x000000404000722a */ /* 0x000fdc0003f08000 */
[----:B------:R-:W-:Y:S01]  /*53c0*/  @P0 DADD R40, R64, -1 ;  /* 0xbff0000040280429 */ /* 0x000fe20000000000 */
[----:B------:R-:W-:Y:S10]  /*53d0*/  @P0 BRA `(.L_x_190) ;  /* 0x00000000000c0947 */ /* 0x000ff40003800000 */
[----:B------:R-:W-:-:S14]  /*53e0*/  DSETP.NEU.AND P0, PT, |R64|, +INF , PT ;  /* 0x7ff000004000742a */ /* 0x000fdc0003f0d200 */
[----:B------:R-:W-:Y:S01]  /*53f0*/  @!P0 SEL R41, RZ, 0x80000000, P2 ;  /* 0x80000000ff298807 */ /* 0x000fe20001000000 */
[----:B------:R-:W-:-:S07]  /*5400*/  @!P0 IMAD.MOV.U32 R40, RZ, RZ, RZ ;  /* 0x000000ffff288224 */ /* 0x000fce00078e00ff */
.L_x_190:
[----:B------:R-:W-:Y:S05]  /*5410*/  BSYNC.RECONVERGENT B0 ;  /* 0x0000000000007941 */ /* 0x000fea0003800200 */
.L_x_189:
[----:B------:R-:W-:Y:S01]  /*5420*/  UMOV UR12, 0x66666666 ;  /* 0x66666666000c7882 */ /* 0x000fe20000000000 */
[----:B------:R-:W-:Y:S01]  /*5430*/  UMOV UR13, 0x3fd66666 ;  /* 0x3fd66666000d7882 */ /* 0x000fe20000000000 */
[----:B------:R-:W-:Y:S01]  /*5440*/  DSETP.NEU.AND P0, PT, R64, 1, PT ;  /* 0x3ff000004000742a */ /* 0x000fe20003f0d000 */
[----:B------:R-:W-:Y:S01]  /*5450*/  BSSY.RECONVERGENT B1, `(.L_x_191) ;  /* 0x0000014000017945 */ /* 0x000fe20003800200 */
[----:B------:R-:W-:Y:S02]  /*5460*/  DMUL R224, R2, UR12 ;  /* 0x0000000c02e07c28 */ /* 0x000fe40008000000 */
[----:B------:R-:W-:Y:S02]  /*5470*/  DMUL R62, R186, R62 ;  /* 0x0000003eba3e7228 */ /* 0x000fe40000000000 */
[----:B------:R-:W-:Y:S02]  /*5480*/  FSEL R108, R40, RZ, P0 ;  /* 0x000000ff286c7208 */ /* 0x000fe40000000000 */
[----:B------:R-:W-:-:S02]  /*5490*/  FSEL R109, R41, 1.875, P0 ;  /* 0x3ff00000296d7808 */ /* 0x000fc40000000000 */
[----:B------:R-:W-:Y:S02]  /*54a0*/  DMUL R38, R72, R224 ;  /* 0x000000e048267228 */ /* 0x000fe40000000000 */
[----:B------:R-:W-:Y:S02]  /*54b0*/  FSETP.GEU.AND P1, PT, |R225|, 6.5827683646048100446e-37, PT ;  /* 0x03600000e100780b */ /* 0x000fe40003f2e200 */
[----:B------:R-:W-:-:S04]  /*54c0*/  DMUL R108, R62, R108 ;  /* 0x0000006c3e6c7228 */ /* 0x000fc80000000000 */
[----:B------:R-:W-:-:S08]  /*54d0*/  DFMA R66, R38, -R68, R224 ;  /* 0x800000442642722b */ /* 0x000fd000000000e0 */
[----:B------:R-:W-:-:S10]  /*54e0*/  DFMA R38, R72, R66, R38 ;  /* 0x000000424826722b */ /* 0x000fd40000000026 */
[----:B------:R-:W-:-:S05]  /*54f0*/  FFMA R37, RZ, 2.9174025058746337891, R39 ;  /* 0x403ab6b9ff257823 */ /* 0x000fca0000000027 */
[----:B------:R-:W-:-:S13]  /*5500*/  FSETP.GT.AND P0, PT, |R37|, 1.469367938527859385e-39, PT ;  /* 0x001000002500780b */ /* 0x000fda0003f04200 */
[----:B------:R-:W-:Y:S05]  /*5510*/  @P0 BRA P1, `(.L_x_192) ;  /* 0x00000000001c0947 */ /* 0x000fea0000800000 */
[----:B------:R-:W-:Y:S01]  /*5520*/  MOV R39, R225 ;  /* 0x000000e100277202 */ /* 0x000fe20000000f00 */
[----:B------:R-:W-:Y:S01]  /*5530*/  IMAD.MOV.U32 R40, RZ, RZ, 0x4c2906f ;  /* 0x04c2906fff287424 */ /* 0x000fe200078e00ff */
[----:B------:R-:W-:Y:S01]  /*5540*/  MOV R38, 0x5570 ;  /* 0x0000557000267802 */ /* 0x000fe20000000f00 */
[----:B------:R-:W-:-:S07]  /*5550*/  IMAD.MOV.U32 R37, RZ, RZ, 0x403ab6b9 ;  /* 0x403ab6b9ff257424 */ /* 0x000fce00078e00ff */
[----:B------:R-:W-:Y:S05]  /*5560*/  CALL.REL.NOINC `($__internal_4_$__cuda_sm20_div_rn_f64_full) ;  /* 0x0000016800b07944 */ /* 0x000fea0003c00000 */
[----:B------:R-:W-:Y:S01]  /*5570*/  IMAD.MOV.U32 R38, RZ, RZ, R40 ;  /* 0x000000ffff267224 */ /* 0x000fe200078e0028 */
[----:B------:R-:W-:-:S07]  /*5580*/  MOV R39, R37 ;  /* 0x0000002500277202 */ /* 0x000fce0000000f00 */
.L_x_192:
[----:B------:R-:W-:Y:S05]  /*5590*/  BSYNC.RECONVERGENT B1 ;  /* 0x0000000000017941 */ /* 0x000fea0003800200 */
.L_x_191:
[----:B------:R-:W-:Y:S01]  /*55a0*/  IMAD.MOV.U32 R64, RZ, RZ, 0x652b82fe ;  /* 0x652b82feff407424 */ /* 0x000fe200078e00ff */
[----:B------:R-:W-:Y:S01]  /*55b0*/  UMOV UR12, 0xfefa39ef ;  /* 0xfefa39ef000c7882 */ /* 0x000fe20000000000 */
[----:B------:R-:W-:Y:S01]  /*55c0*/  IMAD.MOV.U32 R65, RZ, RZ, 0x3ff71547 ;  /* 0x3ff71547ff417424 */ /* 0x000fe200078e00ff */
[----:B------:R-:W-:Y:S01]  /*55d0*/  UMOV UR13, 0x3fe62e42 ;  /* 0x3fe62e42000d7882 */ /* 0x000fe20000000000 */
[----:B------:R-:W-:Y:S01]  /*55e0*/  FSETP.GEU.AND P0, PT, |R39|, 4.1917929649353027344, PT ;  /* 0x4086232b2700780b */ /* 0x000fe20003f0e200 */
[----:B------:R-:W-:Y:S01]  /*55f0*/  DADD R66, -RZ, |R12| ;  /* 0x00000000ff427229 */ /* 0x000fe2000000050c */
        /* <DEDUP_REMOVED lines=37> */
[----:B------:R-:W-:Y:S01]  /*5850*/  DFMA R68, R62, R40, 1 ;  /* 0x3ff000003e44742b */ /* 0x000fe20000000028 */
[----:B------:R-:W-:-:S09]  /*5860*/  IMAD.MOV.U32 R40, RZ, RZ, R66 ;  /* 0x000000ffff287224 */ /* 0x000fd200078e0042 */
[----:B------:R-:W-:Y:S02]  /*5870*/  IMAD R63, R64, 0x100000, R69 ;  /* 0x00100000403f7824 */ /* 0x000fe400078e0245 */
        /* <DEDUP_REMOVED lines=15> */
.L_x_194:
[----:B------:R-:W-:Y:S05]  /*5970*/  BSYNC.RECONVERGENT B0 ;  /* 0x0000000000007941 */ /* 0x000fea0003800200 */
.L_x_193:
[----:B------:R-:W-:Y:S01]  /*5980*/  BSSY.RECONVERGENT B0, `(.L_x_195) ;  /* 0x0000005000007945 */ /* 0x000fe20003800200 */
[----:B------:R-:W-:Y:S01]  /*5990*/  MOV R37, R67 ;  /* 0x0000004300257202 */ /* 0x000fe20000000f00 */
[----:B------:R-:W-:Y:S01]  /*59a0*/  IMAD.MOV.U32 R39, RZ, RZ, 0x40080000 ;  /* 0x40080000ff277424 */ /* 0x000fe200078e00ff */
[----:B------:R-:W-:-:S07]  /*59b0*/  MOV R38, 0x59d0 ;  /* 0x000059d000267802 */ /* 0x000fce0000000f00 */
[----:B------:R-:W-:Y:S05]  /*59c0*/  CALL.REL.NOINC `($_Z12computeStatePdS_idS_iS_ii$__internal_accurate_pow) ;  /* 0x0000016c00d47944 */ /* 0x000fea0003c00000 */
[----:B------:R-:W-:Y:S05]  /*59d0*/  BSYNC.RECONVERGENT B0 ;  /* 0x0000000000007941 */ /* 0x000fea0003800200 */
.L_x_195:
[----:B------:R-:W0:Y:S01]  /*59e0*/  MUFU.RCP64H R65, 26.7137603759765625 ;  /* 0x403ab6b900417908 */ /* 0x000e220000001800 */
[----:B------:R-:W-:Y:S02]  /*59f0*/  HFMA2 R64, -RZ, RZ, 0, 5.9604644775390625e-08 ;  /* 0x00000001ff407431 */ /* 0x000fe400000001ff */
[----:B------:R-:W-:Y:S01]  /*5a00*/  IMAD.MOV.U32 R38, RZ, RZ, 0x4c2906f ;  /* 0x04c2906fff267424 */ /* 0x000fe200078e00ff */
[----:B------:R-:W-:Y:S01]  /*5a10*/  ISETP.GE.AND P2, PT, R13, RZ, PT ;  /* 0x000000ff0d00720c */ /* 0x000fe20003f46270 */
[----:B------:R-:W-:Y:S01]  /*5a20*/  IMAD.MOV.U32 R39, RZ, RZ, 0x403ab6b9 ;  /* 0x403ab6b9ff277424 */ /* 0x000fe200078e00ff */
[----:B------:R-:W-:Y:S01]  /*5a30*/  DSETP.NEU.AND P0, PT, R12, RZ, PT ;  /* 0x000000ff0c00722a */ /* 0x000fe20003f0d000 */
[----:B------:R-:W-:Y:S01]  /*5a40*/  IMAD.MOV.U32 R40, RZ, RZ, R224 ;  /* 0x000000ffff287224 */ /* 0x000fe200078e00e0 */
[----:B------:R-:W-:Y:S01]  /*5a50*/  BSSY.RECONVERGENT B0, `(.L_x_196) ;  /* 0x0000017000007945 */ /* 0x000fe20003800200 */
[----:B------:R-:W-:Y:S02]  /*5a60*/  FSETP.GEU.AND P3, PT, |R61|, 4.1917929649353027344, PT ;  /* 0x4086232b3d00780b */ /* 0x000fe40003f6e200 */
[----:B0-----:R-:W-:-:S08]  /*5a70*/  DFMA R66, R64, -R38, 1 ;  /* 0x3ff000004042742b */ /* 0x001fd00000000826 */
[----:B------:R-:W-:-:S08]  /*5a80*/  DFMA R66, R66, R66, R66 ;  /* 0x000000424242722b */ /* 0x000fd00000000042 */
[----:B------:R-:W-:Y:S02]  /*5a90*/  DFMA R68, R64, R66, R64 ;  /* 0x000000424044722b */ /* 0x000fe40000000040 */
[----:B------:R-:W-:Y:S02]  /*5aa0*/  DADD R64, R12, 3 ;  /* 0x400800000c407429 */ /* 0x000fe40000000000 */
        /* <DEDUP_REMOVED lines=8> */
[----:B------:R-:W-:-:S07]  /*5b30*/  FSEL R41, R13, R67, !P0 ;  /* 0x000000430d297208 */ /* 0x000fce0004000000 */
[----:B------:R-:W-:Y:S05]  /*5b40*/  @P1 BRA `(.L_x_197) ;  /* 0x00000000001c1947 */ /* 0x000fea0003800000 */
[----:B------:R-:W-:-:S14]  /*5b50*/  DSETP.NAN.AND P0, PT, R12, R12, PT ;  /* 0x0000000c0c00722a */ /* 0x000fdc0003f08000 */
[----:B------:R-:W-:Y:S01]  /*5b60*/  @P0 DADD R40, R12, 3 ;  /* 0x400800000c280429 */ /* 0x000fe20000000000 */
[----:B------:R-:W-:Y:S10]  /*5b70*/  @P0 BRA `(.L_x_197) ;  /* 0x0000000000100947 */ /* 0x000ff40003800000 */
[----:B------:R-:W-:-:S14]  /*5b80*/  DSETP.NEU.AND P0, PT, |R12|, +INF , PT ;  /* 0x7ff000000c00742a */ /* 0x000fdc0003f0d200 */
[----:B------:R-:W-:Y:S02]  /*5b90*/  @!P0 IMAD.MOV.U32 R37, RZ, RZ, -0x100000 ;  /* 0xfff00000ff258424 */ /* 0x000fe400078e00ff */
[----:B------:R-:W-:-:S03]  /*5ba0*/  @!P0 IMAD.MOV.U32 R40, RZ, RZ, RZ ;  /* 0x000000ffff288224 */ /* 0x000fc600078e00ff */
[----:B------:R-:W-:-:S07]  /*5bb0*/  @!P0 SEL R41, R37, 0x7ff00000, !P2 ;  /* 0x7ff0000025298807 */ /* 0x000fce0005000000 */
.L_x_197:
[----:B------:R-:W-:Y:S05]  /*5bc0*/  BSYNC.RECONVERGENT B0 ;  /* 0x0000000000007941 */ /* 0x000fea0003800200 */
.L_x_196:
        /* <DEDUP_REMOVED lines=9> */
[----:B------:R-:W-:Y:S01]  /*5c60*/  @!P1 IADD3 R56, PT, PT, R56, -R37, RZ ;  /* 0x8000002538389210 */ /* 0x000fe20007ffe0ff */
[----:B------:R-:W-:-:S03]  /*5c70*/  @!P1 IMAD R55, R37, 0x100000, R55 ;  /* 0x0010000025379824 */ /* 0x000fc600078e0237 */
[----:B------:R-:W-:Y:S01]  /*5c80*/  @!P1 LEA R57, R56, 0x3ff00000, 0x14 ;  /* 0x3ff0000038399811 */ /* 0x000fe200078ea0ff */
[----:B------:R-:W-:-:S06]  /*5c90*/  @!P1 IMAD.MOV.U32 R56, RZ, RZ, RZ ;  /* 0x000000ffff389224 */ /* 0x000fcc00078e00ff */
[----:B------:R-:W-:-:S11]  /*5ca0*/  @!P1 DMUL R58, R54, R56 ;  /* 0x00000038363a9228 */ /* 0x000fd60000000000 */
.L_x_199:
[----:B------:R-:W-:Y:S05]  /*5cb0*/  BSYNC.RECONVERGENT B0 ;  /* 0x0000000000007941 */ /* 0x000fea0003800200 */
.L_x_198:
[----:B------:R-:W-:Y:S01]  /*5cc0*/  UMOV UR12, 0x9999999a ;  /* 0x9999999a000c7882 */ /* 0x000fe20000000000 */
[----:B------:R-:W-:Y:S01]  /*5cd0*/  UMOV UR13, 0x3fb99999 ;  /* 0x3fb99999000d7882 */ /* 0x000fe20000000000 */
[----:B------:R-:W-:Y:S01]  /*5ce0*/  DSETP.NEU.AND P0, PT, R12, 1, PT ;  /* 0x3ff000000c00742a */ /* 0x000fe20003f0d000 */
[----:B------:R-:W-:Y:S01]  /*5cf0*/  BSSY.RECONVERGENT B1, `(.L_x_200) ;  /* 0x0000017000017945 */ /* 0x000fe20003800200 */
[----:B------:R-:W-:Y:S02]  /*5d00*/  DMUL R224, R2, -UR12 ;  /* 0x8000000c02e07c28 */ /* 0x000fe40008000000 */
[----:B------:R-:W-:Y:S02]  /*5d10*/  DMUL R58, R190, R58 ;  /* 0x0000003abe3a7228 */ /* 0x000fe40000000000 */
[----:B------:R-:W-:Y:S02]  /*5d20*/  FSEL R40, R40, RZ, P0 ;  /* 0x000000ff28287208 */ /* 0x000fe40000000000 */
[----:B------:R-:W-:-:S02]  /*5d30*/  FSEL R41, R41, 1.875, P0 ;  /* 0x3ff0000029297808 */ /* 0x000fc40000000000 */
[----:B------:R-:W-:Y:S02]  /*5d40*/  DMUL R54, R70, R224 ;  /* 0x000000e046367228 */ /* 0x000fe40000000000 */
[----:B------:R-:W-:Y:S01]  /*5d50*/  DMUL R58, R44, R58 ;  /* 0x0000003a2c3a7228 */ /* 0x000fe20000000000 */
[----:B------:R-:W-:Y:S01]  /*5d60*/  FSETP.GEU.AND P1, PT, |R225|, 6.5827683646048100446e-37, PT ;  /* 0x03600000e100780b */ /* 0x000fe20003f2e200 */
[----:B------:R-:W-:-:S04]  /*5d70*/  DMUL R62, R62, R40 ;  /* 0x000000283e3e7228 */ /* 0x000fc80000000000 */
[----:B------:R-:W-:Y:S02]  /*5d80*/  DFMA R38, R54, -R38, R224 ;  /* 0x800000263626722b */ /* 0x000fe400000000e0 */
[----:B------:R-:W-:-:S06]  /*5d90*/  DMUL R58, R58, -2.5 ;  /* 0xc00400003a3a7828 */ /* 0x000fcc0000000000 */
[----:B------:R-:W-:Y:S02]  /*5da0*/  DFMA R40, R70, R38, R54 ;  /* 0x000000264628722b */ /* 0x000fe40000000036 */
[----:B------:R-:W-:-:S08]  /*5db0*/  DFMA R58, R62, 2000, R58 ;  /* 0x409f40003e3a782b */ /* 0x000fd0000000003a */
[----:B------:R-:W-:Y:S01]  /*5dc0*/  FFMA R37, RZ, 2.9174025058746337891, R41 ;  /* 0x403ab6b9ff257823 */ /* 0x000fe20000000029 */
[----:B------:R-:W-:-:S04]  /*5dd0*/  DMUL R108, R108, R58 ;  /* 0x0000003a6c6c7228 */ /* 0x000fc80000000000 */
        /* <DEDUP_REMOVED lines=8> */
.L_x_201:
[----:B------:R-:W-:Y:S05]  /*5e60*/  BSYNC.RECONVERGENT B1 ;  /* 0x0000000000017941 */ /* 0x000fea0003800200 */
.L_x_200:
[----:B------:R-:W-:Y:S01]  /*5e70*/  IMAD.MOV.U32 R58, RZ, RZ, 0x652b82fe ;  /* 0x652b82feff3a7424 */ /* 0x000fe200078e00ff */
[----:B------:R-:W-:Y:S01]  /*5e80*/  MOV R59, 0x3ff71547 ;  /* 0x3ff71547003b7802 */ /* 0x000fe20000000f00 */
[----:B------:R-:W-:Y:S01]  /*5e90*/  UMOV UR12, 0xfefa39ef ;  /* 0xfefa39ef000c7882 */ /* 0x000fe20000000000 */
[----:B------:R-:W-:Y:S01]  /*5ea0*/  UMOV UR13, 0x3fe62e42 ;  /* 0x3fe62e42000d7882 */ /* 0x000fe20000000000 */
[----:B------:R-:W-:Y:S01]  /*5eb0*/  FSETP.GEU.AND P0, PT, |R41|, 4.1917929649353027344, PT ;  /* 0x4086232b2900780b */ /* 0x000fe20003f0e200 */
[----:B------:R-:W0:Y:S01]  /*5ec0*/  MUFU.RCP64H R60, -26.7137603759765625 ;  /* 0xc03ab6b9003c7908 */ /* 0x000e220000001800 */
[----:B------:R-:W-:Y:S01]  /*5ed0*/  BSSY.RECONVERGENT B0, `(.L_x_202) ;  /* 0x0000037000007945 */ /* 0x000fe20003800200 */
[----:B------:R-:W-:Y:S01]  /*5ee0*/  DFMA R58, R40, R58, 6.75539944105574400000e+15 ;  /* 0x43380000283a742b */ /* 0x000fe2000000003a */
[----:B------:R-:W-:Y:S01]  /*5ef0*/  MOV R56, 0x4c2906f ;  /* 0x04c2906f00387802 */ /* 0x000fe20000000f00 */
[----:B------:R-:W-:-:S06]  /*5f00*/  IMAD.MOV.U32 R57, RZ, RZ, 0x403ab6b9 ;  /* 0x403ab6b9ff397424 */ /* 0x000fcc00078e00ff */
        /* <DEDUP_REMOVED lines=38> */
[----:B0-----:R-:W-:Y:S06]  /*6170*/  @!P0 BRA `(.L_x_203) ;  /* 0x0000000000308947 */ /* 0x001fec0003800000 */
        /* <DEDUP_REMOVED lines=12> */
.L_x_203:
[----:B------:R-:W-:Y:S05]  /*6240*/  BSYNC.RECONVERGENT B0 ;  /* 0x0000000000007941 */ /* 0x000fea0003800200 */
.L_x_202:
[----:B------:R-:W-:Y:S01]  /*6250*/  IMAD.MOV.U32 R38, RZ, RZ, 0x1 ;  /* 0x00000001ff267424 */ /* 0x000fe200078e00ff */
[----:B------:R-:W-:Y:S01]  /*6260*/  UMOV UR12, 0x0 ;  /* 0x00000000000c7882 */ /* 0x000fe20000000000 */
[----:B------:R-:W-:Y:S01]  /*6270*/  IMAD.MOV.U32 R39, RZ, RZ, R60 ;  /* 0x000000ffff277224 */ /* 0x000fe200078e003c */
[----:B------:R-:W-:Y:S01]  /*6280*/  UMOV UR13, 0x3ff00000 ;  /* 0x3ff00000000d7882 */ /* 0x000fe20000000000 */
[----:B------:R-:W-:Y:S01]  /*6290*/  FSETP.GEU.AND P1, PT, |R3|, 6.5827683646048100446e-37, PT ;  /* 0x036000000300780b */ /* 0x000fe20003f2e200 */
[----:B------:R-:W-:Y:S03]  /*62a0*/  BSSY.RECONVERGENT B1, `(.L_x_204) ;  /* 0x0000016000017945 */ /* 0x000fe60003800200 */
[----:B------:R-:W-:-:S08]  /*62b0*/  DFMA R40, R38, R56, UR12 ;  /* 0x0000000c26287e2b */ /* 0x000fd00008000038 */
[----:B------:R-:W-:-:S08]  /*62c0*/  DFMA R40, R40, R40, R40 ;  /* 0x000000282828722b */ /* 0x000fd00000000028 */
[----:B------:R-:W-:-:S08]  /*62d0*/  DFMA R40, R38, R40, R38 ;  /* 0x000000282628722b */ /* 0x000fd00000000026 */
[----:B------:R-:W-:-:S08]  /*62e0*/  DFMA R38, R40, R56, 1 ;  /* 0x3ff000002826742b */ /* 0x000fd00000000038 */
[----:B------:R-:W-:-:S08]  /*62f0*/  DFMA R38, R40, R38, R40 ;  /* 0x000000262826722b */ /* 0x000fd00000000028 */
[----:B------:R-:W-:-:S08]  /*6300*/  DMUL R40, R2, R38 ;  /* 0x0000002602287228 */ /* 0x000fd00000000000 */
[----:B------:R-:W-:-:S08]  /*6310*/  DFMA R56, R40, R56, R2 ;  /* 0x000000382838722b */ /* 0x000fd00000000002 */
[----:B------:R-:W-:Y:S01]  /*6320*/  DFMA R40, R38, R56, R40 ;  /* 0x000000382628722b */ /* 0x000fe20000000028 */
[----:B------:R-:W-:Y:S01]  /*6330*/  MOV R38, 0x645a1cac ;  /* 0x645a1cac00267802 */ /* 0x000fe20000000f00 */
[----:B------:R-:W-:-:S06]  /*6340*/  IMAD.MOV.U32 R39, RZ, RZ, 0x3fbfdf3b ;  /* 0x3fbfdf3bff277424 */ /* 0x000fcc00078e00ff */
[----:B------:R-:W-:Y:S02]  /*6350*/  DFMA R54, R54, R38, UR12 ;  /* 0x0000000c36367e2b */ /* 0x000fe40008000026 */
[----:B------:R-:W-:-:S05]  /*6360*/  FFMA R37, RZ, -2.9174025058746337891, R41 ;  /* 0xc03ab6b9ff257823 */ /* 0x000fca0000000029 */
[----:B------:R-:W-:-:S13]  /*6370*/  FSETP.GT.AND P0, PT, |R37|, 1.469367938527859385e-39, PT ;  /* 0x001000002500780b */ /* 0x000fda0003f04200 */
[----:B------:R-:W-:Y:S05]  /*6380*/  @P0 BRA P1, `(.L_x_205) ;  /* 0x00000000001c0947 */ /* 0x000fea0000800000 */
[----:B------:R-:W-:Y:S01]  /*6390*/  IMAD.MOV.U32 R224, RZ, RZ, R2 ;  /* 0x000000ffffe07224 */ /* 0x000fe200078e0002 */
[----:B------:R-:W-:Y:S01]  /*63a0*/  MOV R40, 0x4c2906f ;  /* 0x04c2906f00287802 */ /* 0x000fe20000000f00 */
[----:B------:R-:W-:Y:S01]  /*63b0*/  IMAD.MOV.U32 R39, RZ, RZ, R3 ;  /* 0x000000ffff277224 */ /* 0x000fe200078e0003 */
[----:B------:R-:W-:Y:S01]  /*63c0*/  MOV R38, 0x63f0 ;  /* 0x000063f000267802 */ /* 0x000fe20000000f00 */
[----:B------:R-:W-:-:S07]  /*63d0*/  IMAD.MOV.U32 R37, RZ, RZ, -0x3fc54947 ;  /* 0xc03ab6b9ff257424 */ /* 0x000fce00078e00ff */
[----:B------:R-:W-:Y:S05]  /*63e0*/  CALL.REL.NOINC `($__internal_4_$__cuda_sm20_div_rn_f64_full) ;  /* 0x0000015c00107944 */ /* 0x000fea0003c00000 */
[----:B------:R-:W-:-:S07]  /*63f0*/  IMAD.MOV.U32 R41, RZ, RZ, R37 ;  /* 0x000000ffff297224 */ /* 0x000fce00078e0025 */
.L_x_205:
[----:B------:R-:W-:Y:S05]  /*6400*/  BSYNC.RECONVERGENT B1 ;  /* 0x0000000000017941 */ /* 0x000fea0003800200 */
.L_x_204:
        /* <DEDUP_REMOVED lines=52> */
[----:B------:R-:W-:Y:S02]  /*6750*/  @!P1 MOV R56, RZ ;  /* 0x000000ff00389202 */ /* 0x000fe40000000f00 */
[----:B------:R-:W-:Y:S02]  /*6760*/  @!P1 SHF.R.S32.HI R37, RZ, 0x1, R37 ;  /* 0x00000001ff259819 */ /* 0x000fe40000011425 */
[----:B------:R-:W-:-:S03]  /*6770*/  FSEL R39, R39, RZ, P0 ;  /* 0x000000ff27277208 */ /* 0x000fc60000000000 */
[----:B------:R-:W-:Y:S02]  /*6780*/  @!P1 IMAD.IADD R58, R58, 0x1, -R37 ;  /* 0x000000013a3a9824 */ /* 0x000fe400078e0a25 */
[----:B------:R-:W-:-:S03]  /*6790*/  @!P1 IMAD R41, R37, 0x100000, R57 ;  /* 0x0010000025299824 */ /* 0x000fc600078e0239 */
[----:B------:R-:W-:-:S06]  /*67a0*/  @!P1 LEA R57, R58, 0x3ff00000, 0x14 ;  /* 0x3ff000003a399811 */ /* 0x000fcc00078ea0ff */
[----:B------:R-:W-:-:S11]  /*67b0*/  @!P1 DMUL R38, R40, R56 ;  /* 0x0000003828269228 */ /* 0x000fd60000000000 */
.L_x_207:
[----:B------:R-:W-:Y:S05]  /*67c0*/  BSYNC.RECONVERGENT B0 ;  /* 0x0000000000007941 */ /* 0x000fea0003800200 */
.L_x_206:
[----:B------:R-:W-:Y:S01]  /*67d0*/  UMOV UR12, 0x7318fc50 ;  /* 0x7318fc50000c7882 */ /* 0x000fe20000000000 */
[----:B------:R-:W-:Y:S01]  /*67e0*/  UMOV UR13, 0x3fa212d7 ;  /* 0x3fa212d7000d7882 */ /* 0x000fe20000000000 */
[----:B------:R-:W-:Y:S01]  /*67f0*/  BSSY.RECONVERGENT B1, `(.L_x_208) ;  /* 0x000000f000017945 */ /* 0x000fe20003800200 */
[----:B------:R-:W-:-:S06]  /*6800*/  DFMA R224, R38, UR12, R54 ;  /* 0x0000000c26e07c2b */ /* 0x000fcc0008000036 */
[----:B------:R-:W0:Y:S04]  /*6810*/  MUFU.RCP64H R39, R225 ;  /* 0x000000e100277308 */ /* 0x000e280000001800 */
[----:B------:R-:W-:-:S05]  /*6820*/  VIADD R38, R225, 0x300402 ;  /* 0x00300402e1267836 */ /* 0x000fca0000000000 */
[----:B------:R-:W-:Y:S01]  /*6830*/  FSETP.GEU.AND P0, PT, |R38|, 5.8789094863358348022e-39, PT ;  /* 0x004004022600780b */ /* 0x000fe20003f0e200 */
[----:B0-----:R-:W-:-:S08]  /*6840*/  DFMA R40, -R224, R38, 1 ;  /* 0x3ff00000e028742b */ /* 0x001fd00000000126 */
[----:B------:R-:W-:-:S08]  /*6850*/  DFMA R40, R40, R40, R40 ;  /* 0x000000282828722b */ /* 0x000fd00000000028 */
[----:B------:R-:W-:-:S08]  /*6860*/  DFMA R40, R38, R40, R38 ;  /* 0x000000282628722b */ /* 0x000fd00000000026 */
[----:B------:R-:W-:-:S08]  /*6870*/  DFMA R54, -R224, R40, 1 ;  /* 0x3ff00000e036742b */ /* 0x000fd00000000128 */
[----:B------:R-:W-:Y:S01]  /*6880*/  DFMA R38, R40, R54, R40 ;  /* 0x000000362826722b */ /* 0x000fe20000000028 */
[----:B------:R-:W-:Y:S10]  /*6890*/  @P0 BRA `(.L_x_209) ;  /* 0x0000000000100947 */ /* 0x000ff40003800000 */
[----:B------:R-:W-:Y:S02]  /*68a0*/  LOP3.LUT R38, R225, 0x7fffffff, RZ, 0xc0, !PT ;  /* 0x7fffffffe1267812 */ /* 0x000fe400078ec0ff */
[----:B------:R-:W-:-:S03]  /*68b0*/  MOV R40, 0x68e0 ;  /* 0x000068e000287802 */ /* 0x000fc60000000f00 */
[----:B------:R-:W-:-:S07]  /*68c0*/  VIADD R38, R38, 0xfff00000 ;  /* 0xfff0000026267836 */ /* 0x000fce0000000000 */
[----:B------:R-:W-:Y:S05]  /*68d0*/  CALL.REL.NOINC `($__internal_3_$__cuda_sm20_dblrcp_rn_slowpath_v3) ;  /* 0x0000015400347944 */ /* 0x000fea0003c00000 */
.L_x_209:
[----:B------:R-:W-:Y:S05]  /*68e0*/  BSYNC.RECONVERGENT B1 ;  /* 0x0000000000017941 */ /* 0x000fea0003800200 */
.L_x_208:
[C---:B------:R-:W-:Y:S01]  /*68f0*/  DADD R40, R12.reuse, 40000 ;  /* 0x40e388000c287429 */ /* 0x040fe20000000000 */
[----:B------:R-:W-:Y:S01]  /*6900*/  BSSY.RECONVERGENT B1, `(.L_x_210) ;  /* 0x0000019000017945 */ /* 0x000fe20003800200 */
[----:B------:R-:W-:-:S06]  /*6910*/  DMUL R52, R12, R52 ;  /* 0x000000340c347228 */ /* 0x000fcc0000000000 */
[----:B------:R-:W-:Y:S01]  /*6920*/  DMUL R56, R40, 6400 ;  /* 0x40b9000028387828 */ /* 0x000fe20000000000 */
[----:B------:R-:W-:Y:S01]  /*6930*/  IMAD.MOV.U32 R40, RZ, RZ, 0x1 ;  /* 0x00000001ff287424 */ /* 0x000fe200078e00ff */
[----:B------:R-:W-:-:S04]  /*6940*/  DMUL R224, R52, R38 ;  /* 0x0000002634e07228 */ /* 0x000fc80000000000 */
[----:B------:R-:W0:Y:S06]  /*6950*/  MUFU.RCP64H R41, R57 ;  /* 0x0000003900297308 */ /* 0x000e2c0000001800 */
[----:B------:R-:W-:Y:S01]  /*6960*/  FSETP.GEU.AND P1, PT, |R225|, 6.5827683646048100446e-37, PT ;  /* 0x03600000e100780b */ /* 0x000fe20003f2e200 */
        /* <DEDUP_REMOVED lines=14> */
[----:B------:R-:W-:-:S07]  /*6a50*/  IMAD.MOV.U32 R37, RZ, RZ, R57 ;  /* 0x000000ffff257224 */ /* 0x000fce00078e0039 */
[----:B------:R-:W-:Y:S05]  /*6a60*/  CALL.REL.NOINC `($__internal_4_$__cuda_sm20_div_rn_f64_full) ;  /* 0x0000015400707944 */ /* 0x000fea0003c00000 */
[----:B------:R-:W-:Y:S01]  /*6a70*/  IMAD.MOV.U32 R12, RZ, RZ, R40 ;  /* 0x000000ffff0c7224 */ /* 0x000fe200078e0028 */
[----:B------:R-:W-:-:S07]  /*6a80*/  MOV R13, R37 ;  /* 0x00000025000d7202 */ /* 0x000fce0000000f00 */
.L_x_211:
[----:B------:R-:W-:Y:S05]  /*6a90*/  BSYNC.RECONVERGENT B1 ;  /* 0x0000000000017941 */ /* 0x000fea0003800200 */
.L_x_210:
[C---:B------:R-:W-:Y:S01]  /*6aa0*/  DADD R52, R44.reuse, 0.5 ;  /* 0x3fe000002c347429 */ /* 0x040fe20000000000 */
[----:B------:R-:W-:Y:S01]  /*6ab0*/  IMAD.MOV.U32 R38, RZ, RZ, 0x1 ;  /* 0x00000001ff267424 */ /* 0x000fe200078e00ff */
[----:B------:R-:W-:Y:S01]  /*6ac0*/  DMUL R224, R44, R10 ;  /* 0x0000000a2ce07228 */ /* 0x000fe20000000000 */
[----:B------:R-:W-:Y:S03]  /*6ad0*/  BSSY.RECONVERGENT B1, `(.L_x_212) ;  /* 0x0000015000017945 */ /* 0x000fe60003800200 */
        /* <DEDUP_REMOVED lines=20> */
.L_x_213:
[----:B------:R-:W-:Y:S05]  /*6c20*/  BSYNC.RECONVERGENT B1 ;  /* 0x0000000000017941 */ /* 0x000fea0003800200 */
.L_x_212:
[----:B------:R-:W0:Y:S01]  /*6c30*/  MUFU.RCP64H R39, -5.979999542236328125 ;  /* 0xc017eb8500277908 */ /* 0x000e220000001800 */
[----:B------:R-:W-:Y:S01]  /*6c40*/  IMAD.MOV.U32 R52, RZ, RZ, 0x1eb851ec ;  /* 0x1eb851ecff347424 */ /* 0x000fe200078e00ff */
[----:B------:R-:W-:Y:S01]  /*6c50*/  MOV R53, 0x4017eb85 ;  /* 0x4017eb8500357802 */ /* 0x000fe20000000f00 */
[----:B------:R-:W-:Y:S01]  /*6c60*/  IMAD.MOV.U32 R38, RZ, RZ, 0x1 ;  /* 0x00000001ff267424 */ /* 0x000fe200078e00ff */
[----:B------:R-:W-:Y:S01]  /*6c70*/  DADD R224, R2, -25 ;  /* 0xc039000002e07429 */ /* 0x000fe20000000000 */
[----:B------:R-:W-:Y:S01]  /*6c80*/  BSSY.RECONVERGENT B1, `(.L_x_214) ;  /* 0x0000014000017945 */ /* 0x000fe20003800200 */
[----:B------:R-:W-:-:S08]  /*6c90*/  DMUL R48, R8, R48 ;  /* 0x0000003008307228 */ /* 0x000fd00000000000 */
[----:B------:R-:W-:Y:S01]  /*6ca0*/  FSETP.GEU.AND P1, PT, |R225|, 6.5827683646048100446e-37, PT ;  /* 0x03600000e100780b */ /* 0x000fe20003f2e200 */
[----:B0-----:R-:W-:-:S08]  /*6cb0*/  DFMA R40, R38, R52, 1 ;  /* 0x3ff000002628742b */ /* 0x001fd00000000034 */
[----:B------:R-:W-:-:S08]  /*6cc0*/  DFMA R40, R40, R40, R40 ;  /* 0x000000282828722b */ /* 0x000fd00000000028 */
[----:B------:R-:W-:-:S08]  /*6cd0*/  DFMA R40, R38, R40, R38 ;  /* 0x000000282628722b */ /* 0x000fd00000000026 */
[----:B------:R-:W-:-:S08]  /*6ce0*/  DFMA R38, R40, R52, 1 ;  /* 0x3ff000002826742b */ /* 0x000fd00000000034 */
[----:B------:R-:W-:-:S08]  /*6cf0*/  DFMA R38, R40, R38, R40 ;  /* 0x000000262826722b */ /* 0x000fd00000000028 */
[----:B------:R-:W-:-:S08]  /*6d00*/  DMUL R40, R224, R38 ;  /* 0x00000026e0287228 */ /* 0x000fd00000000000 */
[----:B------:R-:W-:-:S08]  /*6d10*/  DFMA R52, R40, R52, R224 ;  /* 0x000000342834722b */ /* 0x000fd000000000e0 */
[----:B------:R-:W-:-:S10]  /*6d20*/  DFMA R40, R38, R52, R40 ;  /* 0x000000342628722b */ /* 0x000fd40000000028 */
[----:B------:R-:W-:-:S05]  /*6d30*/  FFMA R37, RZ, -2.3737499713897705078, R41 ;  /* 0xc017eb85ff257823 */ /* 0x000fca0000000029 */
        /* <DEDUP_REMOVED lines=8> */
.L_x_215:
[----:B------:R-:W-:Y:S05]  /*6dc0*/  BSYNC.RECONVERGENT B1 ;  /* 0x0000000000017941 */ /* 0x000fea0003800200 */
.L_x_214:
[----:B------:R-:W-:Y:S01]  /*6dd0*/  IMAD.MOV.U32 R52, RZ, RZ, 0x652b82fe ;  /* 0x652b82feff347424 */ /* 0x000fe200078e00ff */
[----:B------:R-:W-:Y:S01]  /*6de0*/  UMOV UR12, 0xfefa39ef ;  /* 0xfefa39ef000c7882 */ /* 0x000fe20000000000 */
[----:B------:R-:W-:Y:S01]  /*6df0*/  IMAD.MOV.U32 R53, RZ, RZ, 0x3ff71547 ;  /* 0x3ff71547ff357424 */ /* 0x000fe200078e00ff */
[----:B------:R-:W-:Y:S01]  /*6e00*/  UMOV UR13, 0x3fe62e42 ;  /* 0x3fe62e42000d7882 */ /* 0x000fe20000000000 */
[----:B------:R-:W-:Y:S01]  /*6e10*/  FSETP.GEU.AND P0, PT, |R41|, 4.1917929649353027344, PT ;  /* 0x4086232b2900780b */ /* 0x000fe20003f0e200 */
[----:B------:R-:W-:Y:S03]  /*6e20*/  BSSY.RECONVERGENT B0, `(.L_x_216) ;  /* 0x0000035000007945 */ /* 0x000fe60003800200 */
[----:B------:R-:W-:-:S08]  /*6e30*/  DFMA R52, R40, R52, 6.75539944105574400000e+15 ;  /* 0x433800002834742b */ /* 0x000fd00000000034 */
[----:B------:R-:W-:-:S08]  /*6e40*/  DADD R8, R52, -6.75539944105574400000e+15 ;  /* 0xc338000034087429 */ /* 0x000fd00000000000 */
[----:B------:R-:W-:Y:S01]  /*6e50*/  DFMA R38, R8, -UR12, R40 ;  /* 0x8000000c08267c2b */ /* 0x000fe20008000028 */
[----:B------:R-:W-:Y:S01]  /*6e60*/  UMOV UR12, 0x3b39803f ;  /* 0x3b39803f000c7882 */ /* 0x000fe20000000000 */
[----:B------:R-:W-:-:S06]  /*6e70*/  UMOV UR13, 0x3c7abc9e ;  /* 0x3c7abc9e000d7882 */ /* 0x000fcc0000000000 */
[----:B------:R-:W-:Y:S01]  /*6e80*/  DFMA R38, R8, -UR12, R38 ;  /* 0x8000000c08267c2b */ /* 0x000fe20008000026 */
[----:B------:R-:W-:Y:S01]  /*6e90*/  UMOV UR12, 0x69ce2bdf ;  /* 0x69ce2bdf000c7882 */ /* 0x000fe20000000000 */
[----:B------:R-:W-:Y:S01]  /*6ea0*/  MOV R8, 0xfca213ea ;  /* 0xfca213ea00087802 */ /* 0x000fe20000000f00 */
[----:B------:R-:W-:Y:S01]  /*6eb0*/  IMAD.MOV.U32 R9, RZ, RZ, 0x3e928af3 ;  /* 0x3e928af3ff097424 */ /* 0x000fe200078e00ff */
        /* <DEDUP_REMOVED lines=35> */
[----:B------:R-:W-:-:S04]  /*70f0*/  @!P1 LEA.HI R8, R52, R52, RZ, 0x1 ;  /* 0x0000003434089211 */ /* 0x000fc800078f08ff */
[----:B------:R-:W-:Y:S02]  /*7100*/  @!P1 SHF.R.S32.HI R37, RZ, 0x1, R8 ;  /* 0x00000001ff259819 */ /* 0x000fe40000011408 */
[----:B------:R-:W-:Y:S02]  /*7110*/  FSEL R8, R54, RZ, P0 ;  /* 0x000000ff36087208 */ /* 0x000fe40000000000 */
[----:B------:R-:W-:Y:S01]  /*7120*/  @!P1 IADD3 R40, PT, PT, R52, -R37, RZ ;  /* 0x8000002534289210 */ /* 0x000fe20007ffe0ff */
[----:B------:R-:W-:-:S03]  /*7130*/  @!P1 IMAD R39, R37, 0x100000, R39 ;  /* 0x0010000025279824 */ /* 0x000fc600078e0227 */
[----:B------:R-:W-:Y:S01]  /*7140*/  @!P1 LEA R41, R40, 0x3ff00000, 0x14 ;  /* 0x3ff0000028299811 */ /* 0x000fe200078ea0ff */
[----:B------:R-:W-:-:S06]  /*7150*/  @!P1 IMAD.MOV.U32 R40, RZ, RZ, RZ ;  /* 0x000000ffff289224 */ /* 0x000fcc00078e00ff */
[----:B------:R-:W-:-:S11]  /*7160*/  @!P1 DMUL R8, R38, R40 ;  /* 0x0000002826089228 */ /* 0x000fd60000000000 */
.L_x_217:
[----:B------:R-:W-:Y:S05]  /*7170*/  BSYNC.RECONVERGENT B0 ;  /* 0x0000000000007941 */ /* 0x000fea0003800200 */
.L_x_216:
[----:B------:R-:W-:Y:S01]  /*7180*/  DADD R52, R8, 1 ;  /* 0x3ff0000008347429 */ /* 0x000fe20000000000 */
[----:B------:R-:W-:Y:S01]  /*7190*/  FSETP.GEU.AND P1, PT, |R49|, 6.5827683646048100446e-37, PT ;  /* 0x036000003100780b */ /* 0x000fe20003f2e200 */
[----:B------:R-:W-:Y:S01]  /*71a0*/  IMAD.MOV.U32 R8, RZ, RZ, 0x1 ;  /* 0x00000001ff087424 */ /* 0x000fe200078e00ff */
        /* <DEDUP_REMOVED lines=19> */
[----:B------:R-:W-:Y:S01]  /*72e0*/  MOV R8, R40 ;  /* 0x0000002800087202 */ /* 0x000fe20000000f00 */
[----:B------:R-:W-:-:S07]  /*72f0*/  IMAD.MOV.U32 R9, RZ, RZ, R37 ;  /* 0x000000ffff097224 */ /* 0x000fce00078e0025 */
.L_x_219:
[----:B------:R-:W-:Y:S05]  /*7300*/  BSYNC.RECONVERGENT B1 ;  /* 0x0000000000017941 */ /* 0x000fea0003800200 */
.L_x_218:
[----:B------:R-:W0:Y:S01]  /*7310*/  MUFU.RCP64H R41, 9.029998779296875 ;  /* 0x40220f5c00297908 */ /* 0x000e220000001800 */
[----:B------:R-:W-:Y:S01]  /*7320*/  IMAD.MOV.U32 R52, RZ, RZ, 0x28f5c28f ;  /* 0x28f5c28fff347424 */ /* 0x000fe200078e00ff */
[----:B------:R-:W-:Y:S01]  /*7330*/  MOV R40, 0x1 ;  /* 0x0000000100287802 */ /* 0x000fe20000000f00 */
[----:B------:R-:W-:Y:S01]  /*7340*/  IMAD.MOV.U32 R53, RZ, RZ, 0x40220f5c ;  /* 0x40220f5cff357424 */ /* 0x000fe200078e00ff */
[----:B------:R-:W-:Y:S01]  /*7350*/  DADD R38, R130, R14 ;  /* 0x0000000082267229 */ /* 0x000fe2000000000e */
[----:B------:R-:W-:Y:S01]  /*7360*/  UMOV UR12, 0x7ae147ae ;  /* 0x7ae147ae000c7882 */ /* 0x000fe20000000000 */
[----:B------:R-:W-:Y:S01]  /*7370*/  UMOV UR13, 0x404c6e14 ;  /* 0x404c6e14000d7882 */ /* 0x000fe20000000000 */
[----:B------:R-:W-:Y:S01]  /*7380*/  DMUL R106, R106, R6 ;  /* 0x000000066a6a7228 */ /* 0x000fe20000000000 */
[----:B------:R-:W-:Y:S01]  /*7390*/  BSSY.RECONVERGENT B1, `(.L_x_220) ;  /* 0x0000022000017945 */ /* 0x000fe20003800200 */
[----:B------:R-:W-:Y:S01]  /*73a0*/  DADD R224, -R2, -UR12 ;  /* 0x8000000c02e07e29 */ /* 0x000fe20008000100 */
[----:B------:R-:W-:Y:S01]  /*73b0*/  UMOV UR12, 0x4c2906f ;  /* 0x04c2906f000c7882 */ /* 0x000fe20000000000 */
[----:B------:R-:W-:Y:S01]  /*73c0*/  UMOV UR13, 0x402ab6b9 ;  /* 0x402ab6b9000d7882 */ /* 0x000fe20000000000 */
[----:B------:R-:W-:-:S02]  /*73d0*/  DADD R38, R120, R38 ;  /* 0x0000000078267229 */ /* 0x000fc40000000026 */
[----:B------:R-:W-:Y:S02]  /*73e0*/  DFMA R4, R4, -UR12, R2 ;  /* 0x8000000c04047c2b */ /* 0x000fe40008000002 */
[----:B0-----:R-:W-:-:S03]  /*73f0*/  DFMA R48, R40, -R52, 1 ;  /* 0x3ff000002830742b */ /* 0x001fc60000000834 */
[----:B------:R-:W-:Y:S01]  /*7400*/  FSETP.GEU.AND P1, PT, |R225|, 6.5827683646048100446e-37, PT ;  /* 0x03600000e100780b */ /* 0x000fe20003f2e200 */
[----:B------:R-:W-:Y:S02]  /*7410*/  DADD R38, R114, R38 ;  /* 0x0000000072267229 */ /* 0x000fe40000000026 */
[----:B------:R-:W-:Y:S02]  /*7420*/  DMUL R104, R4, R104 ;  /* 0x0000006804687228 */ /* 0x000fe40000000000 */
[----:B------:R-:W-:-:S04]  /*7430*/  DFMA R48, R48, R48, R48 ;  /* 0x000000303030722b */ /* 0x000fc80000000030 */
[----:B------:R-:W-:-:S04]  /*7440*/  DADD R38, R112, R38 ;  /* 0x0000000070267229 */ /* 0x000fc80000000026 */
[----:B------:R-:W-:-:S04]  /*7450*/  DFMA R48, R40, R48, R40 ;  /* 0x000000302830722b */ /* 0x000fc80000000028 */
[----:B------:R-:W-:-:S04]  /*7460*/  DADD R38, R110, R38 ;  /* 0x000000006e267229 */ /* 0x000fc80000000026 */
[----:B------:R-:W-:-:S04]  /*7470*/  DFMA R40, R48, -R52, 1 ;  /* 0x3ff000003028742b */ /* 0x000fc80000000834 */
[----:B------:R-:W-:-:S04]  /*7480*/  DADD R38, R108, R38 ;  /* 0x000000006c267229 */ /* 0x000fc80000000026 */
[----:B------:R-:W-:-:S04]  /*7490*/  DFMA R40, R48, R40, R48 ;  /* 0x000000283028722b */ /* 0x000fc80000000030 */
[----:B------:R-:W-:-:S04]  /*74a0*/  DADD R38, R38, R12 ;  /* 0x0000000026267229 */ /* 0x000fc8000000000c */
[----:B------:R-:W-:-:S04]  /*74b0*/  DMUL R48, R224, R40 ;  /* 0x00000028e0307228 */ /* 0x000fc80000000000 */
[----:B------:R-:W-:-:S04]  /*74c0*/  DADD R38, R38, R10 ;  /* 0x0000000026267229 */ /* 0x000fc8000000000a */
[----:B------:R-:W-:-:S04]  /*74d0*/  DFMA R52, R48, -R52, R224 ;  /* 0x800000343034722b */ /* 0x000fc800000000e0 */
[----:B------:R-:W-:-:S04]  /*74e0*/  DADD R38, R38, R8 ;  /* 0x0000000026267229 */ /* 0x000fc80000000008 */
[----:B------:R-:W-:-:S04]  /*74f0*/  DFMA R40, R40, R52, R48 ;  /* 0x000000342828722b */ /* 0x000fc80000000030 */
[----:B------:R-:W-:-:S06]  /*7500*/  DADD R38, R106, R38 ;  /* 0x000000006a267229 */ /* 0x000fcc0000000026 */
[----:B------:R-:W-:Y:S02]  /*7510*/  FFMA R4, RZ, 2.5321874618530273438, R41 ;  /* 0x40220f5cff047823 */ /* 0x000fe40000000029 */
[----:B------:R-:W-:-:S03]  /*7520*/  DADD R102, R104, R38 ;  /* 0x0000000068667229 */ /* 0x000fc60000000026 */
[----:B------:R-:W-:-:S13]  /*7530*/  FSETP.GT.AND P0, PT, |R4|, 1.469367938527859385e-39, PT ;  /* 0x001000000400780b */ /* 0x000fda0003f04200 */
[----:B------:R-:W-:Y:S05]  /*7540*/  @P0 BRA P1, `(.L_x_221) ;  /* 0x0000000000180947 */ /* 0x000fea0000800000 */
[----:B------:R-:W-:Y:S01]  /*7550*/  IMAD.MOV.U32 R39, RZ, RZ, R225 ;  /* 0x000000ffff277224 */ /* 0x000fe200078e00e1 */
[----:B------:R-:W-:Y:S01]  /*7560*/  MOV R38, 0x75a0 ;  /* 0x000075a000267802 */ /* 0x000fe20000000f00 */
[----:B------:R-:W-:Y:S02]  /*7570*/  IMAD.MOV.U32 R40, RZ, RZ, 0x28f5c28f ;  /* 0x28f5c28fff287424 */ /* 0x000fe400078e00ff */
[----:B------:R-:W-:-:S07]  /*7580*/  IMAD.MOV.U32 R37, RZ, RZ, 0x40220f5c ;  /* 0x40220f5cff257424 */ /* 0x000fce00078e00ff */
[----:B------:R-:W-:Y:S05]  /*7590*/  CALL.REL.NOINC `($__internal_4_$__cuda_sm20_div_rn_f64_full) ;  /* 0x0000014800a47944 */ /* 0x000fea0003c00000 */
[----:B------:R-:W-:-:S07]  /*75a0*/  MOV R41, R37 ;  /* 0x0000002500297202 */ /* 0x000fce0000000f00 */
.L_x_221:
[----:B------:R-:W-:Y:S05]  /*75b0*/  BSYNC.RECONVERGENT B1 ;  /* 0x0000000000017941 */ /* 0x000fea0003800200 */
.L_x_220:
        /* <DEDUP_REMOVED lines=53> */
[----:B------:R-:W-:Y:S01]  /*7910*/  @!P1 LEA R7, R37, R7, 0x14 ;  /* 0x0000000725079211 */ /* 0x000fe200078ea0ff */
[----:B------:R-:W-:-:S05]  /*7920*/  @!P1 IMAD.IADD R38, R38, 0x1, -R37 ;  /* 0x0000000126269824 */ /* 0x000fca00078e0a25 */
[----:B------:R-:W-:Y:S01]  /*7930*/  @!P1 LEA R39, R38, 0x3ff00000, 0x14 ;  /* 0x3ff0000026279811 */ /* 0x000fe200078ea0ff */
[----:B------:R-:W-:-:S06]  /*7940*/  @!P1 IMAD.MOV.U32 R38, RZ, RZ, RZ ;  /* 0x000000ffff269224 */ /* 0x000fcc00078e00ff */
[----:B------:R-:W-:-:S11]  /*7950*/  @!P1 DMUL R4, R6, R38 ;  /* 0x0000002606049228 */ /* 0x000fd60000000000 */
.L_x_223:
[----:B------:R-:W-:Y:S05]  /*7960*/  BSYNC.RECONVERGENT B0 ;  /* 0x0000000000007941 */ /* 0x000fea0003800200 */
.L_x_222:
[----:B------:R-:W-:Y:S01]  /*7970*/  DADD R4, R4, 1 ;  /* 0x3ff0000004047429 */ /* 0x000fe20000000000 */
[----:B------:R-:W-:Y:S01]  /*7980*/  BSSY.RECONVERGENT B0, `(.L_x_224) ;  /* 0x0000006000007945 */ /* 0x000fe20003800200 */
[----:B------:R-:W-:Y:S01]  /*7990*/  IMAD.MOV.U32 R39, RZ, RZ, 0x40000000 ;  /* 0x40000000ff277424 */ /* 0x000fe200078e00ff */
[----:B------:R-:W-:-:S05]  /*79a0*/  MOV R38, 0x79e0 ;  /* 0x000079e000267802 */ /* 0x000fca0000000f00 */
[----:B------:R-:W-:-:S10]  /*79b0*/  DADD R40, -RZ, |R4| ;  /* 0x00000000ff287229 */ /* 0x000fd40000000504 */
[----:B------:R-:W-:-:S07]  /*79c0*/  IMAD.MOV.U32 R37, RZ, RZ, R41 ;  /* 0x000000ffff257224 */ /* 0x000fce00078e0029 */
[----:B------:R-:W-:Y:S05]  /*79d0*/  CALL.REL.NOINC `($_Z12computeStatePdS_idS_iS_ii$__internal_accurate_pow) ;  /* 0x0000014c00d07944 */ /* 0x000fea0003c00000 */
[----:B------:R-:W-:Y:S05]  /*79e0*/  BSYNC.RECONVERGENT B0 ;  /* 0x0000000000007941 */ /* 0x000fea0003800200 */
.L_x_224:
[C---:B------:R-:W-:Y:S01]  /*79f0*/  DADD R6, R4.reuse, 2 ;  /* 0x4000000004067429 */ /* 0x040fe20000000000 */
[----:B------:R-:W-:Y:S01]  /*7a00*/  BSSY.RECONVERGENT B0, `(.L_x_225) ;  /* 0x000000d000007945 */ /* 0x000fe20003800200 */
[----:B------:R-:W-:-:S06]  /*7a10*/  DSETP.NEU.AND P0, PT, R4, RZ, PT ;  /* 0x000000ff0400722a */ /* 0x000fcc0003f0d000 */
[----:B------:R-:W-:Y:S02]  /*7a20*/  FSEL R224, R224, RZ, P0 ;  /* 0x000000ffe0e07208 */ /* 0x000fe40000000000 */
[----:B------:R-:W-:Y:S02]  /*7a30*/  LOP3.LUT R6, R7, 0x7ff00000, RZ, 0xc0, !PT ;  /* 0x7ff0000007067812 */ /* 0x000fe400078ec0ff */
[----:B------:R-:W-:Y:S02]  /*7a40*/  FSEL R225, R41, RZ, P0 ;  /* 0x000000ff29e17208 */ /* 0x000fe40000000000 */
[----:B------:R-:W-:-:S13]  /*7a50*/  ISETP.NE.AND P1, PT, R6, 0x7ff00000, PT ;  /* 0x7ff000000600780c */ /* 0x000fda0003f25270 */
[----:B------:R-:W-:Y:S05]  /*7a60*/  @P1 BRA `(.L_x_226) ;  /* 0x0000000000181947 */ /* 0x000fea0003800000 */
[----:B------:R-:W-:-:S14]  /*7a70*/  DSETP.NAN.AND P0, PT, R4, R4, PT ;  /* 0x000000040400722a */ /* 0x000fdc0003f08000 */
[----:B------:R-:W-:Y:S01]  /*7a80*/  @P0 DADD R224, R4, 2 ;  /* 0x4000000004e00429 */ /* 0x000fe20000000000 */
[----:B------:R-:W-:Y:S10]  /*7a90*/  @P0 BRA `(.L_x_226) ;  /* 0x00000000000c0947 */ /* 0x000ff40003800000 */
[----:B------:R-:W-:-:S14]  /*7aa0*/  DSETP.NEU.AND P0, PT, |R4|, +INF , PT ;  /* 0x7ff000000400742a */ /* 0x000fdc0003f0d200 */
[----:B------:R-:W-:Y:S01]  /*7ab0*/  @!P0 MOV R224, 0x0 ;  /* 0x0000000000e08802 */ /* 0x000fe20000000f00 */
[----:B------:R-:W-:-:S07]  /*7ac0*/  @!P0 IMAD.MOV.U32 R225, RZ, RZ, 0x7ff00000 ;  /* 0x7ff00000ffe18424 */ /* 0x000fce00078e00ff */
.L_x_226:
[----:B------:R-:W-:Y:S05]  /*7ad0*/  BSYNC.RECONVERGENT B0 ;  /* 0x0000000000007941 */ /* 0x000fea0003800200 */
.L_x_225:
[----:B------:R-:W0:Y:S01]  /*7ae0*/  MUFU.RCP64H R7, R225 ;  /* 0x000000e100077308 */ /* 0x000e220000001800 */
[----:B------:R-:W-:Y:S01]  /*7af0*/  VIADD R6, R225, 0x300402 ;  /* 0x00300402e1067836 */ /* 0x000fe20000000000 */
[----:B------:R-:W-:Y:S01]  /*7b00*/  BSSY.RECONVERGENT B1, `(.L_x_227) ;  /* 0x000000d000017945 */ /* 0x000fe20003800200 */
[----:B------:R-:W-:-:S03]  /*7b10*/  DSETP.NEU.AND P2, PT, R4, 1, PT ;  /* 0x3ff000000400742a */ /* 0x000fc60003f4d000 */
[----:B------:R-:W-:Y:S01]  /*7b20*/  FSETP.GEU.AND P0, PT, |R6|, 5.8789094863358348022e-39, PT ;  /* 0x004004020600780b */ /* 0x000fe20003f0e200 */
[----:B0-----:R-:W-:-:S08]  /*7b30*/  DFMA R38, R6, -R224, 1 ;  /* 0x3ff000000626742b */ /* 0x001fd000000008e0 */
[----:B------:R-:W-:-:S08]  /*7b40*/  DFMA R38, R38, R38, R38 ;  /* 0x000000262626722b */ /* 0x000fd00000000026 */
[----:B------:R-:W-:-:S08]  /*7b50*/  DFMA R38, R6, R38, R6 ;  /* 0x000000260626722b */ /* 0x000fd00000000006 */
[----:B------:R-:W-:-:S08]  /*7b60*/  DFMA R40, R38, -R224, 1 ;  /* 0x3ff000002628742b */ /* 0x000fd000000008e0 */
[----:B------:R-:W-:Y:S01]  /*7b70*/  DFMA R38, R38, R40, R38 ;  /* 0x000000282626722b */ /* 0x000fe20000000026 */
[----:B------:R-:W-:Y:S10]  /*7b80*/  @P0 BRA `(.L_x_228) ;  /* 0x0000000000100947 */ /* 0x000ff40003800000 */
[----:B------:R-:W-:Y:S02]  /*7b90*/  LOP3.LUT R38, R225, 0x7fffffff, RZ, 0xc0, !PT ;  /* 0x7fffffffe1267812 */ /* 0x000fe400078ec0ff */
[----:B------:R-:W-:-:S03]  /*7ba0*/  MOV R40, 0x7bd0 ;  /* 0x00007bd000287802 */ /* 0x000fc60000000f00 */
[----:B------:R-:W-:-:S07]  /*7bb0*/  VIADD R38, R38, 0xfff00000 ;  /* 0xfff0000026267836 */ /* 0x000fce0000000000 */
[----:B------:R-:W-:Y:S05]  /*7bc0*/  CALL.REL.NOINC `($__internal_3_$__cuda_sm20_dblrcp_rn_slowpath_v3) ;  /* 0x0000014000787944 */ /* 0x000fea0003c00000 */
.L_x_228:
[----:B------:R-:W-:Y:S05]  /*7bd0*/  BSYNC.RECONVERGENT B1 ;  /* 0x0000000000017941 */ /* 0x000fea0003800200 */
.L_x_227:
[----:B------:R-:W0:Y:S01]  /*7be0*/  MUFU.RCP64H R5, 5 ;  /* 0x4014000000057908 */ /* 0x000e220000001800 */
[----:B------:R-:W-:Y:S01]  /*7bf0*/  MOV R40, 0x0 ;  /* 0x0000000000287802 */ /* 0x000fe20000000f00 */
[----:B------:R-:W-:Y:S01]  /*7c00*/  IMAD.MOV.U32 R41, RZ, RZ, 0x40140000 ;  /* 0x40140000ff297424 */ /* 0x000fe200078e00ff */
[----:B------:R-:W-:Y:S01]  /*7c10*/  DADD R224, -R2, -60 ;  /* 0xc04e000002e07429 */ /* 0x000fe20000000100 */
[----:B------:R-:W-:Y:S01]  /*7c20*/  IMAD.MOV.U32 R4, RZ, RZ, 0x1 ;  /* 0x00000001ff047424 */ /* 0x000fe200078e00ff */
[----:B------:R-:W-:Y:S01]  /*7c30*/  BSSY.RECONVERGENT B1, `(.L_x_229) ;  /* 0x0000016000017945 */ /* 0x000fe20003800200 */
[----:B------:R-:W-:Y:S02]  /*7c40*/  FSEL R100, R38, RZ, P2 ;  /* 0x000000ff26647208 */ /* 0x000fe40001000000 */
[----:B------:R-:W-:-:S05]  /*7c50*/  FSEL R101, R39, 1.875, P2 ;  /* 0x3ff0000027657808 */ /* 0x000fca0001000000 */
[----:B------:R-:W-:Y:S01]  /*7c60*/  FSETP.GEU.AND P1, PT, |R225|, 6.5827683646048100446e-37, PT ;  /* 0x03600000e100780b */ /* 0x000fe20003f2e200 */
[----:B0-----:R-:W-:-:S08]  /*7c70*/  DFMA R6, R4, -R40, 1 ;  /* 0x3ff000000406742b */ /* 0x001fd00000000828 */
[----:B------:R-:W-:-:S08]  /*7c80*/  DFMA R6, R6, R6, R6 ;  /* 0x000000060606722b */ /* 0x000fd00000000006 */
[----:B------:R-:W-:-:S08]  /*7c90*/  DFMA R6, R4, R6, R4 ;  /* 0x000000060406722b */ /* 0x000fd00000000004 */
[----:B------:R-:W-:-:S08]  /*7ca0*/  DFMA R4, R6, -R40, 1 ;  /* 0x3ff000000604742b */ /* 0x000fd00000000828 */
[----:B------:R-:W-:-:S08]  /*7cb0*/  DFMA R4, R6, R4, R6 ;  /* 0x000000040604722b */ /* 0x000fd00000000006 */
[----:B------:R-:W-:-:S08]  /*7cc0*/  DMUL R6, R224, R4 ;  /* 0x00000004e0067228 */ /* 0x000fd00000000000 */
[----:B------:R-:W-:-:S08]  /*7cd0*/  DFMA R40, R6, -5, R224 ;  /* 0xc01400000628782b */ /* 0x000fd000000000e0 */
[----:B------:R-:W-:-:S10]  /*7ce0*/  DFMA R4, R4, R40, R6 ;  /* 0x000000280404722b */ /* 0x000fd40000000006 */
[----:B------:R-:W-:-:S05]  /*7cf0*/  FFMA R6, RZ, 2.3125, R5 ;  /* 0x40140000ff067823 */ /* 0x000fca0000000005 */
[----:B------:R-:W-:-:S13]  /*7d00*/  FSETP.GT.AND P0, PT, |R6|, 1.469367938527859385e-39, PT ;  /* 0x001000000600780b */ /* 0x000fda0003f04200 */
[----:B------:R-:W-:Y:S05]  /*7d10*/  @P0 BRA P1, `(.L_x_230) ;  /* 0x00000000001c0947 */ /* 0x000fea0000800000 */
[----:B------:R-:W-:Y:S01]  /*7d20*/  IMAD.MOV.U32 R39, RZ, RZ, R225 ;  /* 0x000000ffff277224 */ /* 0x000fe200078e00e1 */
[----:B------:R-:W-:Y:S01]  /*7d30*/  MOV R40, RZ ;  /* 0x000000ff00287202 */ /* 0x000fe20000000f00 */
[----:B------:R-:W-:Y:S01]  /*7d40*/  IMAD.MOV.U32 R37, RZ, RZ, 0x40140000 ;  /* 0x40140000ff257424 */ /* 0x000fe200078e00ff */
[----:B------:R-:W-:-:S07]  /*7d50*/  MOV R38, 0x7d70 ;  /* 0x00007d7000267802 */ /* 0x000fce0000000f00 */
[----:B------:R-:W-:Y:S05]  /*7d60*/  CALL.REL.NOINC `($__internal_4_$__cuda_sm20_div_rn_f64_full) ;  /* 0x0000014000b07944 */ /* 0x000fea0003c00000 */
[----:B------:R-:W-:Y:S02]  /*7d70*/  IMAD.MOV.U32 R4, RZ, RZ, R40 ;  /* 0x000000ffff047224 */ /* 0x000fe400078e0028 */
[----:B------:R-:W-:-:S07]  /*7d80*/  IMAD.MOV.U32 R5, RZ, RZ, R37 ;  /* 0x000000ffff057224 */ /* 0x000fce00078e0025 */
.L_x_230:
[----:B------:R-:W-:Y:S05]  /*7d90*/  BSYNC.RECONVERGENT B1 ;  /* 0x0000000000017941 */ /* 0x000fea0003800200 */
.L_x_229:
[----:B------:R-:W-:Y:S01]  /*7da0*/  MOV R38, 0x652b82fe ;  /* 0x652b82fe00267802 */ /* 0x000fe20000000f00 */
[----:B------:R-:W-:Y:S01]  /*7db0*/  IMAD.MOV.U32 R39, RZ, RZ, 0x3ff71547 ;  /* 0x3ff71547ff277424 */ /* 0x000fe200078e00ff */
[----:B------:R-:W-:Y:S01]  /*7dc0*/  UMOV UR12, 0xfefa39ef ;  /* 0xfefa39ef000c7882 */ /* 0x000fe20000000000 */
[----:B------:R-:W-:Y:S01]  /*7dd0*/  UMOV UR13, 0x3fe62e42 ;  /* 0x3fe62e42000d7882 */ /* 0x000fe20000000000 */
[----:B------:R-:W-:Y:S02]  /*7de0*/  HFMA2 R52, -RZ, RZ, 0, 0 ;  /* 0x00000000ff347431 */ /* 0x000fe400000001ff */
[----:B------:R-:W-:Y:S01]  /*7df0*/  IMAD.MOV.U32 R53, RZ, RZ, 0x40140000 ;  /* 0x40140000ff357424 */ /* 0x000fe200078e00ff */
[----:B------:R-:W-:Y:S01]  /*7e00*/  FSETP.GEU.AND P0, PT, |R5|, 4.1917929649353027344, PT ;  /* 0x4086232b0500780b */ /* 0x000fe20003f0e200 */
[----:B------:R-:W-:Y:S01]  /*7e10*/  DFMA R38, R4, R38, 6.75539944105574400000e+15 ;  /* 0x433800000426742b */ /* 0x000fe20000000026 */
[----:B------:R-:W-:Y:S07]  /*7e20*/  BSSY.RECONVERGENT B0, `(.L_x_231) ;  /* 0x0000043000007945 */ /* 0x000fee0003800200 */
        /* <DEDUP_REMOVED lines=8> */
[----:B------:R-:W-:Y:S01]  /*7eb0*/  IMAD.MOV.U32 R7, RZ, RZ, 0x3e928af3 ;  /* 0x3e928af3ff077424 */ /* 0x000fe200078e00ff */
[----:B------:R-:W0:Y:S01]  /*7ec0*/  MUFU.RCP64H R41, 5 ;  /* 0x4014000000297908 */ /* 0x000e220000001800 */
[----:B------:R-:W-:-:S04]  /*7ed0*/  IMAD.MOV.U32 R40, RZ, RZ, 0x1 ;  /* 0x00000001ff287424 */ /* 0x000fc800078e00ff */
[----:B------:R-:W-:Y:S01]  /*7ee0*/  DFMA R6, R48, UR12, R6 ;  /* 0x0000000c30067c2b */ /* 0x000fe20008000006 */
[----:B------:R-:W-:Y:S01]  /*7ef0*/  UMOV UR12, 0x62401315 ;  /* 0x62401315000c7882 */ /* 0x000fe20000000000 */
[----:B------:R-:W-:-:S06]  /*7f00*/  UMOV UR13, 0x3ec71dee ;  /* 0x3ec71dee000d7882 */ /* 0x000fcc0000000000 */
[----:B------:R-:W-:Y:S01]  /*7f10*/  DFMA R6, R48, R6, UR12 ;  /* 0x0000000c30067e2b */ /* 0x000fe20008000006 */
[----:B------:R-:W-:Y:S01]  /*7f20*/  UMOV UR12, 0x7c89eb71 ;  /* 0x7c89eb71000c7882 */ /* 0x000fe20000000000 */
[----:B------:R-:W-:Y:S01]  /*7f30*/  UMOV UR13, 0x3efa0199 ;  /* 0x3efa0199000d7882 */ /* 0x000fe20000000000 */
[----:B0-----:R-:W-:-:S05]  /*7f40*/  DFMA R54, R40, -R52, 1 ;  /* 0x3ff000002836742b */ /* 0x001fca0000000834 */
[----:B------:R-:W-:Y:S01]  /*7f50*/  DFMA R6, R48, R6, UR12 ;  /* 0x0000000c30067e2b */ /* 0x000fe20008000006 */
[----:B------:R-:W-:Y:S01]  /*7f60*/  UMOV UR12, 0x14761f65 ;  /* 0x14761f65000c7882 */ /* 0x000fe20000000000 */
[----:B------:R-:W-:Y:S01]  /*7f70*/  UMOV UR13, 0x3f2a01a0 ;  /* 0x3f2a01a0000d7882 */ /* 0x000fe20000000000 */
[----:B------:R-:W-:-:S05]  /*7f80*/  DFMA R54, R54, R54, R54 ;  /* 0x000000363636722b */ /* 0x000fca0000000036 */
[----:B------:R-:W-:Y:S01]  /*7f90*/  DFMA R6, R48, R6, UR12 ;  /* 0x0000000c30067e2b */ /* 0x000fe20008000006 */
[----:B------:R-:W-:Y:S01]  /*7fa0*/  UMOV UR12, 0x1852b7af ;  /* 0x1852b7af000c7882 */ /* 0x000fe20000000000 */
[----:B------:R-:W-:Y:S01]  /*7fb0*/  UMOV UR13, 0x3f56c16c ;  /* 0x3f56c16c000d7882 */ /* 0x000fe20000000000 */
[----:B------:R-:W-:-:S05]  /*7fc0*/  DFMA R54, R40, R54, R40 ;  /* 0x000000362836722b */ /* 0x000fca0000000028 */
[----:B------:R-:W-:Y:S01]  /*7fd0*/  DFMA R6, R48, R6, UR12 ;  /* 0x0000000c30067e2b */ /* 0x000fe20008000006 */
[----:B------:R-:W-:Y:S01]  /*7fe0*/  UMOV UR12, 0x11122322 ;  /* 0x11122322000c7882 */ /* 0x000fe20000000000 */
[----:B------:R-:W-:Y:S01]  /*7ff0*/  UMOV UR13, 0x3f811111 ;  /* 0x3f811111000d7882 */ /* 0x000fe20000000000 */
[----:B------:R-:W-:-:S05]  /*8000*/  DFMA R52, R54, -R52, 1 ;  /* 0x3ff000003634742b */ /* 0x000fca0000000834 */
[----:B------:R-:W-:Y:S01]  /*8010*/  DFMA R40, R48, R6, UR12 ;  /* 0x0000000c30287e2b */ /* 0x000fe20008000006 */
[----:B------:R-:W-:Y:S01]  /*8020*/  UMOV UR12, 0x555502a1 ;  /* 0x555502a1000c7882 */ /* 0x000fe20000000000 */
[----:B------:R-:W-:Y:S01]  /*8030*/  UMOV UR13, 0x3fa55555 ;  /* 0x3fa55555000d7882 */ /* 0x000fe20000000000 */
[----:B------:R-:W-:Y:S02]  /*8040*/  DADD R6, R2, 35 ;  /* 0x4041800002067429 */ /* 0x000fe40000000000 */
[----:B------:R-:W-:-:S03]  /*8050*/  DFMA R58, R54, R52, R54 ;  /* 0x00000034363a722b */ /* 0x000fc60000000036 */
[----:B------:R-:W-:Y:S01]  /*8060*/  DFMA R40, R48, R40, UR12 ;  /* 0x0000000c30287e2b */ /* 0x000fe20008000028 */
[----:B------:R-:W-:Y:S01]  /*8070*/  UMOV UR12, 0x55555511 ;  /* 0x55555511000c7882 */ /* 0x000fe20000000000 */
[----:B------:R-:W-:-:S03]  /*8080*/  UMOV UR13, 0x3fc55555 ;  /* 0x3fc55555000d7882 */ /* 0x000fc60000000000 */
[----:B------:R-:W-:Y:S01]  /*8090*/  DMUL R54, R58, R6 ;  /* 0x000000063a367228 */ /* 0x000fe20000000000 */
[----:B------:R-:W-:Y:S02]  /*80a0*/  FSETP.GEU.AND P3, PT, |R7|, 6.5827683646048100446e-37, PT ;  /* 0x036000000700780b */ /* 0x000fe40003f6e200 */
[----:B------:R-:W-:Y:S01]  /*80b0*/  DFMA R40, R48, R40, UR12 ;  /* 0x0000000c30287e2b */ /* 0x000fe20008000028 */
[----:B------:R-:W-:Y:S01]  /*80c0*/  UMOV UR12, 0xb ;  /* 0x0000000b000c7882 */ /* 0x000fe20000000000 */
[----:B------:R-:W-:-:S03]  /*80d0*/  UMOV UR13, 0x3fe00000 ;  /* 0x3fe00000000d7882 */ /* 0x000fc60000000000 */
[----:B------:R-:W-:-:S03]  /*80e0*/  DFMA R56, R54, -5, R6 ;  /* 0xc01400003638782b */ /* 0x000fc60000000006 */
[----:B------:R-:W-:-:S05]  /*80f0*/  DFMA R52, R48, R40, UR12 ;  /* 0x0000000c30347e2b */ /* 0x000fca0008000028 */
[----:B------:R-:W-:-:S03]  /*8100*/  DFMA R40, R58, R56, R54 ;  /* 0x000000383a28722b */ /* 0x000fc60000000036 */
[----:B------:R-:W-:-:S07]  /*8110*/  DFMA R52, R48, R52, 1 ;  /* 0x3ff000003034742b */ /* 0x000fce0000000034 */
[----:B------:R-:W-:Y:S01]  /*8120*/  FFMA R37, RZ, 2.3125, R41 ;  /* 0x40140000ff257823 */ /* 0x000fe20000000029 */
[----:B------:R-:W-:-:S04]  /*8130*/  DFMA R52, R48, R52, 1 ;  /* 0x3ff000003034742b */ /* 0x000fc80000000034 */
[----:B------:R-:W-:-:S06]  /*8140*/  FSETP.GT.AND P2, PT, |R37|, 1.469367938527859385e-39, PT ;  /* 0x001000002500780b */ /* 0x000fcc0003f44200 */
        /* <DEDUP_REMOVED lines=16> */
.L_x_232:
[----:B------:R-:W-:Y:S05]  /*8250*/  BSYNC.RECONVERGENT B0 ;  /* 0x0000000000007941 */ /* 0x000fea0003800200 */
.L_x_231:
[----:B------:R-:W-:Y:S01]  /*8260*/  BSSY.RECONVERGENT B1, `(.L_x_233) ;  /* 0x000000a000017945 */ /* 0x000fe20003800200 */
[----:B------:R-:W-:-:S03]  /*8270*/  DADD R4, R48, 1 ;  /* 0x3ff0000030047429 */ /* 0x000fc60000000000 */
[----:B------:R-:W-:Y:S08]  /*8280*/  @P2 BRA P3, `(.L_x_234) ;  /* 0x00000000001c2947 */ /* 0x000ff00001800000 */
[----:B------:R-:W-:Y:S01]  /*8290*/  IMAD.MOV.U32 R224, RZ, RZ, R6 ;  /* 0x000000ffffe07224 */ /* 0x000fe200078e0006 */
[----:B------:R-:W-:Y:S01]  /*82a0*/  MOV R37, 0x40140000 ;  /* 0x4014000000257802 */ /* 0x000fe20000000f00 */
[----:B------:R-:W-:Y:S01]  /*82b0*/  IMAD.MOV.U32 R39, RZ, RZ, R7 ;  /* 0x000000ffff277224 */ /* 0x000fe200078e0007 */
[----:B------:R-:W-:Y:S01]  /*82c0*/  MOV R38, 0x82f0 ;  /* 0x000082f000267802 */ /* 0x000fe20000000f00 */
[----:B------:R-:W-:-:S07]  /*82d0*/  IMAD.MOV.U32 R40, RZ, RZ, RZ ;  /* 0x000000ffff287224 */ /* 0x000fce00078e00ff */
[----:B------:R-:W-:Y:S05]  /*82e0*/  CALL.REL.NOINC `($__internal_4_$__cuda_sm20_div_rn_f64_full) ;  /* 0x0000013c00507944 */ /* 0x000fea0003c00000 */
[----:B------:R-:W-:-:S07]  /*82f0*/  IMAD.MOV.U32 R41, RZ, RZ, R37 ;  /* 0x000000ffff297224 */ /* 0x000fce00078e0025 */
.L_x_234:
[----:B------:R-:W-:Y:S05]  /*8300*/  BSYNC.RECONVERGENT B1 ;  /* 0x0000000000017941 */ /* 0x000fea0003800200 */
.L_x_233:
[----:B------:R-:W-:Y:S01]  /*8310*/  IMAD.MOV.U32 R48, RZ, RZ, 0x652b82fe ;  /* 0x652b82feff307424 */ /* 0x000fe200078e00ff */
[----:B------:R-:W-:Y:S01]  /*8320*/  UMOV UR12, 0xfefa39ef ;  /* 0xfefa39ef000c7882 */ /* 0x000fe20000000000 */
[----:B------:R-:W-:Y:S01]  /*8330*/  IMAD.MOV.U32 R49, RZ, RZ, 0x3ff71547 ;  /* 0x3ff71547ff317424 */ /* 0x000fe200078e00ff */
[----:B------:R-:W-:Y:S01]  /*8340*/  UMOV UR13, 0x3fe62e42 ;  /* 0x3fe62e42000d7882 */ /* 0x000fe20000000000 */
[----:B------:R-:W0:Y:S01]  /*8350*/  MUFU.RCP64H R55, 200 ;  /* 0x4069000000377908 */ /* 0x000e220000001800 */
[----:B------:R-:W-:Y:S01]  /*8360*/  IMAD.MOV.U32 R58, RZ, RZ, 0x0 ;  /* 0x00000000ff3a7424 */ /* 0x000fe200078e00ff */
[----:B------:R-:W-:Y:S01]  /*8370*/  MOV R54, 0x1 ;  /* 0x0000000100367802 */ /* 0x000fe20000000f00 */
[----:B------:R-:W-:Y:S01]  /*8380*/  IMAD.MOV.U32 R59, RZ, RZ, 0x40690000 ;  /* 0x40690000ff3b7424 */ /* 0x000fe200078e00ff */
[----:B------:R-:W-:Y:S01]  /*8390*/  DFMA R48, R40, R48, 6.75539944105574400000e+15 ;  /* 0x433800002830742b */ /* 0x000fe20000000030 */
[----:B------:R-:W-:Y:S01]  /*83a0*/  FSETP.GEU.AND P0, PT, |R41|, 4.1917929649353027344, PT ;  /* 0x4086232b2900780b */ /* 0x000fe20003f0e200 */
[----:B------:R-:W-:Y:S01]  /*83b0*/  DADD R224, R2, -50 ;  /* 0xc049000002e07429 */ /* 0x000fe20000000000 */
[----:B------:R-:W-:Y:S05]  /*83c0*/  BSSY.RECONVERGENT B0, `(.L_x_235) ;  /* 0x0000040000007945 */ /* 0x000fea0003800200 */
[----:B------:R-:W-:-:S04]  /*83d0*/  DADD R38, R48, -6.75539944105574400000e+15 ;  /* 0xc338000030267429 */ /* 0x000fc80000000000 */
[----:B------:R-:W-:Y:S01]  /*83e0*/  FSETP.GEU.AND P3, PT, |R225|, 6.5827683646048100446e-37, PT ;  /* 0x03600000e100780b */ /* 0x000fe20003f6e200 */
[----:B0-----:R-:W-:-:S03]  /*83f0*/  DFMA R56, R54, -R58, 1 ;  /* 0x3ff000003638742b */ /* 0x001fc6000000083a */
[----:B------:R-:W-:Y:S01]  /*8400*/  DFMA R52, R38, -UR12, R40 ;  /* 0x8000000c26347c2b */ /* 0x000fe20008000028 */
[----:B------:R-:W-:Y:S01]  /*8410*/  UMOV UR12, 0x3b39803f ;  /* 0x3b39803f000c7882 */ /* 0x000fe20000000000 */
[----:B------:R-:W-:-:S03]  /*8420*/  UMOV UR13, 0x3c7abc9e ;  /* 0x3c7abc9e000d7882 */ /* 0x000fc60000000000 */
[----:B------:R-:W-:-:S03]  /*8430*/  DFMA R56, R56, R56, R56 ;  /* 0x000000383838722b */ /* 0x000fc60000000038 */
[----:B------:R-:W-:Y:S01]  /*8440*/  DFMA R52, R38, -UR12, R52 ;  /* 0x8000000c26347c2b */ /* 0x000fe20008000034 */
[----:B------:R-:W-:Y:S01]  /*8450*/  UMOV UR12, 0x69ce2bdf ;  /* 0x69ce2bdf000c7882 */ /* 0x000fe20000000000 */
[----:B------:R-:W-:Y:S01]  /*8460*/  MOV R38, 0xfca213ea ;  /* 0xfca213ea00267802 */ /* 0x000fe20000000f00 */
[----:B------:R-:W-:Y:S01]  /*8470*/  IMAD.MOV.U32 R39, RZ, RZ, 0x3e928af3 ;  /* 0x3e928af3ff277424 */ /* 0x000fe200078e00ff */
[----:B------:R-:W-:Y:S01]  /*8480*/  UMOV UR13, 0x3e5ade15 ;  /* 0x3e5ade15000d7882 */ /* 0x000fe20000000000 */
[----:B------:R-:W-:-:S04]  /*8490*/  DFMA R56, R54, R56, R54 ;  /* 0x000000383638722b */ /* 0x000fc80000000036 */
[----:B------:R-:W-:Y:S01]  /*84a0*/  DFMA R38, R52, UR12, R38 ;  /* 0x0000000c34267c2b */ /* 0x000fe20008000026 */
[----:B------:R-:W-:Y:S01]  /*84b0*/  UMOV UR12, 0x62401315 ;  /* 0x62401315000c7882 */ /* 0x000fe20000000000 */
[----:B------:R-:W-:Y:S02]  /*84c0*/  UMOV UR13, 0x3ec71dee ;  /* 0x3ec71dee000d7882 */ /* 0x000fe40000000000 */
[----:B------:R-:W-:-:S04]  /*84d0*/  DFMA R54, R56, -R58, 1 ;  /* 0x3ff000003836742b */ /* 0x000fc8000000083a */
[----:B------:R-:W-:Y:S01]  /*84e0*/  DFMA R38, R52, R38, UR12 ;  /* 0x0000000c34267e2b */ /* 0x000fe20008000026 */
[----:B------:R-:W-:Y:S01]  /*84f0*/  UMOV UR12, 0x7c89eb71 ;  /* 0x7c89eb71000c7882 */ /* 0x000fe20000000000 */
[----:B------:R-:W-:Y:S02]  /*8500*/  UMOV UR13, 0x3efa0199 ;  /* 0x3efa0199000d7882 */ /* 0x000fe40000000000 */
[----:B------:R-:W-:-:S04]  /*8510*/  DFMA R56, R56, R54, R56 ;  /* 0x000000363838722b */ /* 0x000fc80000000038 */
[----:B------:R-:W-:Y:S01]  /*8520*/  DFMA R38, R52, R38, UR12 ;  /* 0x0000000c34267e2b */ /* 0x000fe20008000026 */
[----:B------:R-:W-:Y:S01]  /*8530*/  UMOV UR12, 0x14761f65 ;  /* 0x14761f65000c7882 */ /* 0x000fe20000000000 */
[----:B------:R-:W-:Y:S02]  /*8540*/  UMOV UR13, 0x3f2a01a0 ;  /* 0x3f2a01a0000d7882 */ /* 0x000fe40000000000 */
[----:B------:R-:W-:-:S04]  /*8550*/  DMUL R58, R224, R56 ;  /* 0x00000038e03a7228 */ /* 0x000fc80000000000 */
[----:B------:R-:W-:Y:S01]  /*8560*/  DFMA R38, R52, R38, UR12 ;  /* 0x0000000c34267e2b */ /* 0x000fe20008000026 */
[----:B------:R-:W-:Y:S01]  /*8570*/  UMOV UR12, 0x1852b7af ;  /* 0x1852b7af000c7882 */ /* 0x000fe20000000000 */
[----:B------:R-:W-:Y:S02]  /*8580*/  UMOV UR13, 0x3f56c16c ;  /* 0x3f56c16c000d7882 */ /* 0x000fe40000000000 */
[----:B------:R-:W-:-:S04]  /*8590*/  DFMA R60, R58, -200, R224 ;  /* 0xc06900003a3c782b */ /* 0x000fc800000000e0 */
        /* <DEDUP_REMOVED lines=12> */
[----:B------:R-:W-:Y:S02]  /*8660*/  DFMA R54, R52, R38, UR12 ;  /* 0x0000000c34367e2b */ /* 0x000fe40008000026 */
[----:B------:R-:W-:-:S06]  /*8670*/  DFMA R38, R56, R60, R58 ;  /* 0x0000003c3826722b */ /* 0x000fcc000000003a */
[----:B------:R-:W-:-:S04]  /*8680*/  DFMA R54, R52, R54, 1 ;  /* 0x3ff000003436742b */ /* 0x000fc80000000036 */
[----:B------:R-:W-:-:S04]  /*8690*/  FFMA R37, RZ, 3.640625, R39 ;  /* 0x40690000ff257823 */ /* 0x000fc80000000027 */
[----:B------:R-:W-:Y:S01]  /*86a0*/  DFMA R54, R52, R54, 1 ;  /* 0x3ff000003436742b */ /* 0x000fe20000000036 */
[----:B------:R-:W-:-:S09]  /*86b0*/  FSETP.GT.AND P2, PT, |R37|, 1.469367938527859385e-39, PT ;  /* 0x001000002500780b */ /* 0x000fd20003f44200 */
        /* <DEDUP_REMOVED lines=16> */
.L_x_236:
[----:B------:R-:W-:Y:S05]  /*87c0*/  BSYNC.RECONVERGENT B0 ;  /* 0x0000000000007941 */ /* 0x000fea0003800200 */
.L_x_235:
[----:B------:R-:W-:Y:S01]  /*87d0*/  BSSY.RECONVERGENT B1, `(.L_x_237) ;  /* 0x000000a000017945 */ /* 0x000fe20003800200 */
[----:B------:R-:W-:-:S03]  /*87e0*/  DADD R48, R52, 1 ;  /* 0x3ff0000034307429 */ /* 0x000fc60000000000 */
[----:B------:R-:W-:Y:S08]  /*87f0*/  @P2 BRA P3, `(.L_x_238) ;  /* 0x00000000001c2947 */ /* 0x000ff00001800000 */
[----:B------:R-:W-:Y:S01]  /*8800*/  IMAD.MOV.U32 R39, RZ, RZ, R225 ;  /* 0x000000ffff277224 */ /* 0x000fe200078e00e1 */
[----:B------:R-:W-:Y:S01]  /*8810*/  MOV R40, RZ ;  /* 0x000000ff00287202 */ /* 0x000fe20000000f00 */
[----:B------:R-:W-:Y:S01]  /*8820*/  IMAD.MOV.U32 R37, RZ, RZ, 0x40690000 ;  /* 0x40690000ff257424 */ /* 0x000fe200078e00ff */
[----:B------:R-:W-:-:S07]  /*8830*/  MOV R38, 0x8850 ;  /* 0x0000885000267802 */ /* 0x000fce0000000f00 */
[----:B------:R-:W-:Y:S05]  /*8840*/  CALL.REL.NOINC `($__internal_4_$__cuda_sm20_div_rn_f64_full) ;  /* 0x0000013400f87944 */ /* 0x000fea0003c00000 */
[----:B------:R-:W-:Y:S02]  /*8850*/  IMAD.MOV.U32 R38, RZ, RZ, R40 ;  /* 0x000000ffff267224 */ /* 0x000fe400078e0028 */
[----:B------:R-:W-:-:S07]  /*8860*/  IMAD.MOV.U32 R39, RZ, RZ, R37 ;  /* 0x000000ffff277224 */ /* 0x000fce00078e0025 */
.L_x_238:
[----:B------:R-:W-:Y:S05]  /*8870*/  BSYNC.RECONVERGENT B1 ;  /* 0x0000000000017941 */ /* 0x000fea0003800200 */
.L_x_237:
[----:B------:R-:W-:Y:S01]  /*8880*/  MOV R54, 0x652b82fe ;  /* 0x652b82fe00367802 */ /* 0x000fe20000000f00 */
[----:B------:R-:W-:Y:S01]  /*8890*/  IMAD.MOV.U32 R55, RZ, RZ, 0x3ff71547 ;  /* 0x3ff71547ff377424 */ /* 0x000fe200078e00ff */
        /* <DEDUP_REMOVED lines=41> */
[----:B------:R-:W-:Y:S01]  /*8b30*/  LEA R41, R54, R53, 0x14 ;  /* 0x0000003536297211 */ /* 0x000fe200078ea0ff */
[----:B------:R-:W-:Y:S01]  /*8b40*/  IMAD.MOV.U32 R40, RZ, RZ, R52 ;  /* 0x000000ffff287224 */ /* 0x000fe200078e0034 */
[----:B------:R-:W-:Y:S06]  /*8b50*/  @!P0 BRA `(.L_x_240) ;  /* 0x0000000000348947 */ /* 0x000fec0003800000 */
[----:B------:R-:W-:Y:S01]  /*8b60*/  FSETP.GEU.AND P1, PT, |R39|, 4.2275390625, PT ;  /* 0x408748002700780b */ /* 0x000fe20003f2e200 */
[C---:B------:R-:W-:Y:S02]  /*8b70*/  DADD R40, R38.reuse, +INF ;  /* 0x7ff0000026287429 */ /* 0x040fe40000000000 */
[----:B------:R-:W-:-:S08]  /*8b80*/  DSETP.GEU.AND P0, PT, R38, RZ, PT ;  /* 0x000000ff2600722a */ /* 0x000fd00003f0e000 */
[----:B------:R-:W-:Y:S02]  /*8b90*/  FSEL R40, R40, RZ, P0 ;  /* 0x000000ff28287208 */ /* 0x000fe40000000000 */
[----:B------:R-:W-:Y:S02]  /*8ba0*/  @!P1 LEA.HI R37, R54, R54, RZ, 0x1 ;  /* 0x0000003636259211 */ /* 0x000fe400078f08ff */
[----:B------:R-:W-:Y:S01]  /*8bb0*/  @!P1 MOV R38, R52 ;  /* 0x0000003400269202 */ /* 0x000fe20000000f00 */
[----:B------:R-:W-:Y:S01]  /*8bc0*/  @!P1 IMAD.MOV.U32 R52, RZ, RZ, RZ ;  /* 0x000000ffff349224 */ /* 0x000fe200078e00ff */
[----:B------:R-:W-:Y:S02]  /*8bd0*/  @!P1 SHF.R.S32.HI R37, RZ, 0x1, R37 ;  /* 0x00000001ff259819 */ /* 0x000fe40000011425 */
[----:B------:R-:W-:-:S03]  /*8be0*/  FSEL R41, R41, RZ, P0 ;  /* 0x000000ff29297208 */ /* 0x000fc60000000000 */
[----:B------:R-:W-:Y:S02]  /*8bf0*/  @!P1 IMAD.IADD R54, R54, 0x1, -R37 ;  /* 0x0000000136369824 */ /* 0x000fe400078e0a25 */
[----:B------:R-:W-:-:S03]  /*8c00*/  @!P1 IMAD R39, R37, 0x100000, R53 ;  /* 0x0010000025279824 */ /* 0x000fc600078e0235 */
[----:B------:R-:W-:-:S06]  /*8c10*/  @!P1 LEA R53, R54, 0x3ff00000, 0x14 ;  /* 0x3ff0000036359811 */ /* 0x000fcc00078ea0ff */
[----:B------:R-:W-:-:S11]  /*8c20*/  @!P1 DMUL R40, R38, R52 ;  /* 0x0000003426289228 */ /* 0x000fd60000000000 */
.L_x_240:
[----:B------:R-:W-:Y:S05]  /*8c30*/  BSYNC.RECONVERGENT B0 ;  /* 0x0000000000007941 */ /* 0x000fea0003800200 */
.L_x_239:
[----:B------:R-:W-:Y:S01]  /*8c40*/  DADD R54, R40, 1 ;  /* 0x3ff0000028367429 */ /* 0x000fe20000000000 */
[----:B------:R-:W-:Y:S01]  /*8c50*/  IMAD.MOV.U32 R38, RZ, RZ, 0x1 ;  /* 0x00000001ff267424 */ /* 0x000fe200078e00ff */
[----:B------:R-:W-:Y:S01]  /*8c60*/  UMOV UR12, 0x9999999a ;  /* 0x9999999a000c7882 */ /* 0x000fe20000000000 */
[----:B------:R-:W-:Y:S01]  /*8c70*/  UMOV UR13, 0x3fb99999 ;  /* 0x3fb99999000d7882 */ /* 0x000fe20000000000 */
[----:B------:R-:W-:Y:S02]  /*8c80*/  BSSY.RECONVERGENT B1, `(.L_x_241) ;  /* 0x0000015000017945 */ /* 0x000fe40003800200 */
        /* <DEDUP_REMOVED lines=12> */
[----:B------:R-:W-:Y:S01]  /*8d50*/  IMAD.MOV.U32 R40, RZ, RZ, R54 ;  /* 0x000000ffff287224 */ /* 0x000fe200078e0036 */
[----:B------:R-:W-:Y:S01]  /*8d60*/  MOV R37, R55 ;  /* 0x0000003700257202 */ /* 0x000fe20000000f00 */
[----:B------:R-:W-:Y:S01]  /*8d70*/  IMAD.MOV.U32 R224, RZ, RZ, -0x66666666 ;  /* 0x9999999affe07424 */ /* 0x000fe200078e00ff */
[----:B------:R-:W-:Y:S01]  /*8d80*/  MOV R38, 0x8db0 ;  /* 0x00008db000267802 */ /* 0x000fe20000000f00 */
[----:B------:R-:W-:-:S07]  /*8d90*/  IMAD.MOV.U32 R39, RZ, RZ, 0x3fb99999 ;  /* 0x3fb99999ff277424 */ /* 0x000fce00078e00ff */
[----:B------:R-:W-:Y:S05]  /*8da0*/  CALL.REL.NOINC `($__internal_4_$__cuda_sm20_div_rn_f64_full) ;  /* 0x0000013000a07944 */ /* 0x000fea0003c00000 */
[----:B------:R-:W-:Y:S01]  /*8db0*/  IMAD.MOV.U32 R52, RZ, RZ, R40 ;  /* 0x000000ffff347224 */ /* 0x000fe200078e0028 */
[----:B------:R-:W-:-:S07]  /*8dc0*/  MOV R53, R37 ;  /* 0x0000002500357202 */ /* 0x000fce0000000f00 */
.L_x_242:
[----:B------:R-:W-:Y:S05]  /*8dd0*/  BSYNC.RECONVERGENT B1 ;  /* 0x0000000000017941 */ /* 0x000fea0003800200 */
.L_x_241:
[----:B------:R-:W0:Y:S01]  /*8de0*/  MUFU.RCP64H R39, R49 ;  /* 0x0000003100277308 */ /* 0x000e220000001800 */
[----:B------:R-:W-:Y:S01]  /*8df0*/  IMAD.MOV.U32 R38, RZ, RZ, 0x1 ;  /* 0x00000001ff267424 */ /* 0x000fe200078e00ff */
[----:B------:R-:W-:Y:S01]  /*8e00*/  UMOV UR12, 0x9999999a ;  /* 0x9999999a000c7882 */ /* 0x000fe20000000000 */
[----:B------:R-:W-:Y:S01]  /*8e10*/  UMOV UR13, 0x3fb99999 ;  /* 0x3fb99999000d7882 */ /* 0x000fe20000000000 */
[----:B------:R-:W-:Y:S03]  /*8e20*/  BSSY.RECONVERGENT B1, `(.L_x_243) ;  /* 0x0000013000017945 */ /* 0x000fe60003800200 */
        /* <DEDUP_REMOVED lines=12> */
[----:B------:R-:W-:Y:S01]  /*8ef0*/  MOV R224, 0x9999999a ;  /* 0x9999999a00e07802 */ /* 0x000fe20000000f00 */
[----:B------:R-:W-:Y:S01]  /*8f00*/  IMAD.MOV.U32 R37, RZ, RZ, R49 ;  /* 0x000000ffff257224 */ /* 0x000fe200078e0031 */
[----:B------:R-:W-:Y:S01]  /*8f10*/  MOV R38, 0x8f40 ;  /* 0x00008f4000267802 */ /* 0x000fe20000000f00 */
[----:B------:R-:W-:-:S07]  /*8f20*/  IMAD.MOV.U32 R39, RZ, RZ, 0x3fb99999 ;  /* 0x3fb99999ff277424 */ /* 0x000fce00078e00ff */
[----:B------:R-:W-:Y:S05]  /*8f30*/  CALL.REL.NOINC `($__internal_4_$__cuda_sm20_div_rn_f64_full) ;  /* 0x00000130003c7944 */ /* 0x000fea0003c00000 */
[----:B------:R-:W-:-:S07]  /*8f40*/  IMAD.MOV.U32 R41, RZ, RZ, R37 ;  /* 0x000000ffff297224 */ /* 0x000fce00078e0025 */
.L_x_244:
[----:B------:R-:W-:Y:S05]  /*8f50*/  BSYNC.RECONVERGENT B1 ;  /* 0x0000000000017941 */ /* 0x000fea0003800200 */
.L_x_243:
[----:B------:R-:W0:Y:S01]  /*8f60*/  MUFU.RCP64H R39, R5 ;  /* 0x0000000500277308 */ /* 0x000e220000001800 */
[----:B------:R-:W-:Y:S01]  /*8f70*/  VIADD R38, R5, 0x300402 ;  /* 0x0030040205267836 */ /* 0x000fe20000000000 */
[----:B------:R-:W-:Y:S01]  /*8f80*/  BSSY.RECONVERGENT B1, `(.L_x_245) ;  /* 0x000000f000017945 */ /* 0x000fe20003800200 */
[----:B------:R-:W-:-:S03]  /*8f90*/  DADD R98, R40, R52 ;  /* 0x0000000028627229 */ /* 0x000fc60000000034 */
[----:B------:R-:W-:Y:S01]  /*8fa0*/  FSETP.GEU.AND P0, PT, |R38|, 5.8789094863358348022e-39, PT ;  /* 0x004004022600780b */ /* 0x000fe20003f0e200 */
[----:B0-----:R-:W-:-:S08]  /*8fb0*/  DFMA R48, -R4, R38, 1 ;  /* 0x3ff000000430742b */ /* 0x001fd00000000126 */
[----:B------:R-:W-:-:S08]  /*8fc0*/  DFMA R48, R48, R48, R48 ;  /* 0x000000303030722b */ /* 0x000fd00000000030 */
[----:B------:R-:W-:-:S08]  /*8fd0*/  DFMA R48, R38, R48, R38 ;  /* 0x000000302630722b */ /* 0x000fd00000000026 */
[----:B------:R-:W-:-:S08]  /*8fe0*/  DFMA R54, -R4, R48, 1 ;  /* 0x3ff000000436742b */ /* 0x000fd00000000130 */
[----:B------:R-:W-:Y:S01]  /*8ff0*/  DFMA R38, R48, R54, R48 ;  /* 0x000000363026722b */ /* 0x000fe20000000030 */
[----:B------:R-:W-:Y:S10]  /*9000*/  @P0 BRA `(.L_x_246) ;  /* 0x0000000000180947 */ /* 0x000ff40003800000 */
[----:B------:R-:W-:Y:S01]  /*9010*/  LOP3.LUT R38, R5, 0x7fffffff, RZ, 0xc0, !PT ;  /* 0x7fffffff05267812 */ /* 0x000fe200078ec0ff */
[----:B------:R-:W-:Y:S01]  /*9020*/  IMAD.MOV.U32 R225, RZ, RZ, R5 ;  /* 0x000000ffffe17224 */ /* 0x000fe200078e0005 */
[----:B------:R-:W-:Y:S02]  /*9030*/  MOV R224, R4 ;  /* 0x0000000400e07202 */ /* 0x000fe40000000f00 */
[----:B------:R-:W-:Y:S01]  /*9040*/  MOV R40, 0x9070 ;  /* 0x0000907000287802 */ /* 0x000fe20000000f00 */
[----:B------:R-:W-:-:S07]  /*9050*/  VIADD R38, R38, 0xfff00000 ;  /* 0xfff0000026267836 */ /* 0x000fce0000000000 */
[----:B------:R-:W-:Y:S05]  /*9060*/  CALL.REL.NOINC `($__internal_3_$__cuda_sm20_dblrcp_rn_slowpath_v3) ;  /* 0x0000012c00507944 */ /* 0x000fea0003c00000 */
.L_x_246:
[----:B------:R-:W-:Y:S05]  /*9070*/  BSYNC.RECONVERGENT B1 ;  /* 0x0000000000017941 */ /* 0x000fea0003800200 */
.L_x_245:
[----:B------:R-:W0:Y:S01]  /*9080*/  MUFU.RCP64H R5, 7.429996490478515625 ;  /* 0x401db85100057908 */ /* 0x000e220000001800 */
[----:B------:R-:W-:Y:S01]  /*9090*/  IMAD.MOV.U32 R48, RZ, RZ, -0x147ae148 ;  /* 0xeb851eb8ff307424 */ /* 0x000fe200078e00ff */
[----:B------:R-:W-:Y:S01]  /*90a0*/  MOV R49, 0x401db851 ;  /* 0x401db85100317802 */ /* 0x000fe20000000f00 */
[----:B------:R-:W-:Y:S01]  /*90b0*/  IMAD.MOV.U32 R4, RZ, RZ, 0x1 ;  /* 0x00000001ff047424 */ /* 0x000fe200078e00ff */
[----:B------:R-:W-:Y:S01]  /*90c0*/  UMOV UR12, 0x33333333 ;  /* 0x33333333000c7882 */ /* 0x000fe20000000000 */
[----:B------:R-:W-:Y:S01]  /*90d0*/  UMOV UR13, 0x4051e333 ;  /* 0x4051e333000d7882 */ /* 0x000fe20000000000 */
[----:B------:R-:W-:Y:S01]  /*90e0*/  BSSY.RECONVERGENT B1, `(.L_x_247) ;  /* 0x0000016000017945 */ /* 0x000fe20003800200 */
[----:B------:R-:W-:Y:S02]  /*90f0*/  DADD R224, R2, UR12 ;  /* 0x0000000c02e07e29 */ /* 0x000fe40008000000 */
[----:B------:R-:W-:Y:S02]  /*9100*/  DMUL R98, R98, R38 ;  /* 0x0000002662627228 */ /* 0x000fe40000000000 */
[----:B0-----:R-:W-:-:S06]  /*9110*/  DFMA R40, R4, -R48, 1 ;  /* 0x3ff000000428742b */ /* 0x001fcc0000000830 */
[----:B------:R-:W-:Y:S02]  /*9120*/  FSETP.GEU.AND P1, PT, |R225|, 6.5827683646048100446e-37, PT ;  /* 0x03600000e100780b */ /* 0x000fe40003f2e200 */
[----:B------:R-:W-:-:S08]  /*9130*/  DFMA R40, R40, R40, R40 ;  /* 0x000000282828722b */ /* 0x000fd00000000028 */
[----:B------:R-:W-:-:S08]  /*9140*/  DFMA R40, R4, R40, R4 ;  /* 0x000000280428722b */ /* 0x000fd00000000004 */
[----:B------:R-:W-:-:S08]  /*9150*/  DFMA R4, R40, -R48, 1 ;  /* 0x3ff000002804742b */ /* 0x000fd00000000830 */
[----:B------:R-:W-:-:S08]  /*9160*/  DFMA R4, R40, R4, R40 ;  /* 0x000000042804722b */ /* 0x000fd00000000028 */
[----:B------:R-:W-:-:S08]  /*9170*/  DMUL R54, R224, R4 ;  /* 0x00000004e0367228 */ /* 0x000fd00000000000 */
[----:B------:R-:W-:-:S08]  /*9180*/  DFMA R40, R54, -R48, R224 ;  /* 0x800000303628722b */ /* 0x000fd000000000e0 */
[----:B------:R-:W-:-:S10]  /*9190*/  DFMA R54, R4, R40, R54 ;  /* 0x000000280436722b */ /* 0x000fd40000000036 */
[----:B------:R-:W-:-:S05]  /*91a0*/  FFMA R4, RZ, 2.4643747806549072266, R55 ;  /* 0x401db851ff047823 */ /* 0x000fca0000000037 */
[----:B------:R-:W-:-:S13]  /*91b0*/  FSETP.GT.AND P0, PT, |R4|, 1.469367938527859385e-39, PT ;  /* 0x001000000400780b */ /* 0x000fda0003f04200 */
[----:B------:R-:W-:Y:S05]  /*91c0*/  @P0 BRA P1, `(.L_x_248) ;  /* 0x00000000001c0947 */ /* 0x000fea0000800000 */
[----:B------:R-:W-:Y:S01]  /*91d0*/  IMAD.MOV.U32 R39, RZ, RZ, R225 ;  /* 0x000000ffff277224 */ /* 0x000fe200078e00e1 */
[----:B------:R-:W-:Y:S01]  /*91e0*/  MOV R37, 0x401db851 ;  /* 0x401db85100257802 */ /* 0x000fe20000000f00 */
[----:B------:R-:W-:Y:S01]  /*91f0*/  IMAD.MOV.U32 R40, RZ, RZ, -0x147ae148 ;  /* 0xeb851eb8ff287424 */ /* 0x000fe200078e00ff */
[----:B------:R-:W-:-:S07]  /*9200*/  MOV R38, 0x9220 ;  /* 0x0000922000267802 */ /* 0x000fce0000000f00 */
[----:B------:R-:W-:Y:S05]  /*9210*/  CALL.REL.NOINC `($__internal_4_$__cuda_sm20_div_rn_f64_full) ;  /* 0x0000012c00847944 */ /* 0x000fea0003c00000 */
[----:B------:R-:W-:Y:S02]  /*9220*/  IMAD.MOV.U32 R54, RZ, RZ, R40 ;  /* 0x000000ffff367224 */ /* 0x000fe400078e0028 */
[----:B------:R-:W-:-:S07]  /*9230*/  IMAD.MOV.U32 R55, RZ, RZ, R37 ;  /* 0x000000ffff377224 */ /* 0x000fce00078e0025 */
.L_x_248:
[----:B------:R-:W-:Y:S05]  /*9240*/  BSYNC.RECONVERGENT B1 ;  /* 0x0000000000017941 */ /* 0x000fea0003800200 */
.L_x_247:
        /* <DEDUP_REMOVED lines=61> */
.L_x_250:
[----:B------:R-:W-:Y:S05]  /*9620*/  BSYNC.RECONVERGENT B0 ;  /* 0x0000000000007941 */ /* 0x000fea0003800200 */
.L_x_249:
[----:B------:R-:W-:Y:S01]  /*9630*/  DADD R56, R38, 1 ;  /* 0x3ff0000026387429 */ /* 0x000fe20000000000 */
[----:B------:R-:W-:Y:S01]  /*9640*/  BSSY.RECONVERGENT B0, `(.L_x_251) ;  /* 0x0000006000007945 */ /* 0x000fe20003800200 */
[----:B------:R-:W-:Y:S01]  /*9650*/  IMAD.MOV.U32 R39, RZ, RZ, 0x40000000 ;  /* 0x40000000ff277424 */ /* 0x000fe200078e00ff */
[----:B------:R-:W-:-:S05]  /*9660*/  MOV R38, 0x96a0 ;  /* 0x000096a000267802 */ /* 0x000fca0000000f00 */
[----:B------:R-:W-:-:S10]  /*9670*/  DADD R40, -RZ, |R56| ;  /* 0x00000000ff287229 */ /* 0x000fd40000000538 */
[----:B------:R-:W-:-:S07]  /*9680*/  MOV R37, R41 ;  /* 0x0000002900257202 */ /* 0x000fce0000000f00 */
[----:B------:R-:W-:Y:S05]  /*9690*/  CALL.REL.NOINC `($_Z12computeStatePdS_idS_iS_ii$__internal_accurate_pow) ;  /* 0x0000013000a07944 */ /* 0x000fea0003c00000 */
[----:B------:R-:W-:Y:S05]  /*96a0*/  BSYNC.RECONVERGENT B0 ;  /* 0x0000000000007941 */ /* 0x000fea0003800200 */
.L_x_251:
        /* <DEDUP_REMOVED lines=12> */
[----:B------:R-:W-:Y:S02]  /*9770*/  @!P0 IMAD.MOV.U32 R224, RZ, RZ, 0x0 ;  /* 0x00000000ffe08424 */ /* 0x000fe400078e00ff */
[----:B------:R-:W-:-:S07]  /*9780*/  @!P0 IMAD.MOV.U32 R225, RZ, RZ, 0x7ff00000 ;  /* 0x7ff00000ffe18424 */ /* 0x000fce00078e00ff */
.L_x_253:
[----:B------:R-:W-:Y:S05]  /*9790*/  BSYNC.RECONVERGENT B0 ;  /* 0x0000000000007941 */ /* 0x000fea0003800200 */
.L_x_252:
[----:B------:R-:W0:Y:S01]  /*97a0*/  MUFU.RCP64H R39, R225 ;  /* 0x000000e100277308 */ /* 0x000e220000001800 */
[----:B------:R-:W-:Y:S01]  /*97b0*/  VIADD R38, R225, 0x300402 ;  /* 0x00300402e1267836 */ /* 0x000fe20000000000 */
[----:B------:R-:W-:Y:S01]  /*97c0*/  BSSY.RECONVERGENT B1, `(.L_x_254) ;  /* 0x000000e000017945 */ /* 0x000fe20003800200 */
[----:B------:R-:W-:Y:S01]  /*97d0*/  DSETP.NEU.AND P0, PT, R56, 1, PT ;  /* 0x3ff000003800742a */ /* 0x000fe20003f0d000 */
[----:B------:R-:W-:Y:S02]  /*97e0*/  FSETP.GEU.AND P2, PT, |R55|, 4.1917929649353027344, PT ;  /* 0x4086232b3700780b */ /* 0x000fe40003f4e200 */
        /* <DEDUP_REMOVED lines=8> */
[----:B------:R-:W-:Y:S02]  /*9870*/  MOV R40, 0x98a0 ;  /* 0x000098a000287802 */ /* 0x000fe40000000f00 */
[----:B------:R-:W-:-:S07]  /*9880*/  IADD3 R38, PT, PT, R38, -0x100000, RZ ;  /* 0xfff0000026267810 */ /* 0x000fce0007ffe0ff */
[----:B------:R-:W-:Y:S05]  /*9890*/  CALL.REL.NOINC `($__internal_3_$__cuda_sm20_dblrcp_rn_slowpath_v3) ;  /* 0x0000012400447944 */ /* 0x000fea0003c00000 */
.L_x_255:
[----:B------:R-:W-:Y:S05]  /*98a0*/  BSYNC.RECONVERGENT B1 ;  /* 0x0000000000017941 */ /* 0x000fea0003800200 */
.L_x_254:
        /* <DEDUP_REMOVED lines=14> */
.L_x_257:
[----:B------:R-:W-:Y:S05]  /*9990*/  BSYNC.RECONVERGENT B0 ;  /* 0x0000000000007941 */ /* 0x000fea0003800200 */
.L_x_256:
[----:B------:R-:W-:Y:S01]  /*99a0*/  DADD R52, R52, 1 ;  /* 0x3ff0000034347429 */ /* 0x000fe20000000000 */
[----:B------:R-:W-:Y:S01]  /*99b0*/  BSSY.RECONVERGENT B0, `(.L_x_258) ;  /* 0x0000008000007945 */ /* 0x000fe20003800200 */
[----:B------:R-:W-:Y:S02]  /*99c0*/  FSEL R96, R38, RZ, P0 ;  /* 0x000000ff26607208 */ /* 0x000fe40000000000 */
[----:B------:R-:W-:Y:S01]  /*99d0*/  FSEL R97, R39, 1.875, P0 ;  /* 0x3ff0000027617808 */ /* 0x000fe20000000000 */
[----:B------:R-:W-:Y:S01]  /*99e0*/  IMAD.MOV.U32 R39, RZ, RZ, 0x40000000 ;  /* 0x40000000ff277424 */ /* 0x000fe200078e00ff */
[----:B------:R-:W-:Y:S02]  /*99f0*/  MOV R38, 0x9a30 ;  /* 0x00009a3000267802 */ /* 0x000fe40000000f00 */
[----:B------:R-:W-:-:S10]  /*9a00*/  DADD R40, -RZ, |R52| ;  /* 0x00000000ff287229 */ /* 0x000fd40000000534 */
[----:B------:R-:W-:-:S07]  /*9a10*/  MOV R37, R41 ;  /* 0x0000002900257202 */ /* 0x000fce0000000f00 */
[----:B------:R-:W-:Y:S05]  /*9a20*/  CALL.REL.NOINC `($_Z12computeStatePdS_idS_iS_ii$__internal_accurate_pow) ;  /* 0x0000012c00bc7944 */ /* 0x000fea0003c00000 */
[----:B------:R-:W-:Y:S05]  /*9a30*/  BSYNC.RECONVERGENT B0 ;  /* 0x0000000000007941 */ /* 0x000fea0003800200 */
.L_x_258:
        /* <DEDUP_REMOVED lines=14> */
.L_x_260:
[----:B------:R-:W-:Y:S05]  /*9b20*/  BSYNC.RECONVERGENT B0 ;  /* 0x0000000000007941 */ /* 0x000fea0003800200 */
.L_x_259:
[----:B------:R-:W0:Y:S01]  /*9b30*/  MUFU.RCP64H R5, R225 ;  /* 0x000000e100057308 */ /* 0x000e220000001800 */
[----:B------:R-:W-:Y:S01]  /*9b40*/  IADD3 R4, PT, PT, R225, 0x300402, RZ ;  /* 0x00300402e1047810 */ /* 0x000fe20007ffe0ff */
[----:B------:R-:W-:Y:S01]  /*9b50*/  BSSY.RECONVERGENT B1, `(.L_x_261) ;  /* 0x000000d000017945 */ /* 0x000fe20003800200 */
[----:B------:R-:W-:Y:S02]  /*9b60*/  DSETP.NEU.AND P2, PT, R52, 1, PT ;  /* 0x3ff000003400742a */ /* 0x000fe40003f4d000 */
[----:B------:R-:W-:Y:S02]  /*9b70*/  FSETP.GEU.AND P0, PT, |R4|, 5.8789094863358348022e-39, PT ;  /* 0x004004020400780b */ /* 0x000fe40003f0e200 */
        /* <DEDUP_REMOVED lines=10> */
.L_x_262:
[----:B------:R-:W-:Y:S05]  /*9c20*/  BSYNC.RECONVERGENT B1 ;  /* 0x0000000000017941 */ /* 0x000fea0003800200 */
.L_x_261:
[----:B------:R-:W-:Y:S01]  /*9c30*/  DSETP.GE.AND P0, PT, R2, -40, PT ;  /* 0xc04400000200742a */ /* 0x000fe20003f06000 */
[----:B------:R-:W-:Y:S01]  /*9c40*/  BSSY.RECONVERGENT B1, `(.L_x_263) ;  /* 0x000029b000017945 */ /* 0x000fe20003800200 */
[----:B------:R-:W-:Y:S02]  /*9c50*/  FSEL R94, R38, RZ, P2 ;  /* 0x000000ff265e7208 */ /* 0x000fe40001000000 */
[----:B------:R-:W-:-:S10]  /*9c60*/  FSEL R95, R39, 1.875, P2 ;  /* 0x3ff00000275f7808 */ /* 0x000fd40001000000 */
[----:B------:R-:W-:Y:S05]  /*9c70*/  @!P0 BRA `(.L_x_264) ;  /* 0x0000000c00748947 */ /* 0x000fea0003800000 */
[----:B------:R-:W0:Y:S01]  /*9c80*/  MUFU.RCP64H R5, 11.09999847412109375 ;  /* 0x4026333300057908 */ /* 0x000e220000001800 */
[----:B------:R-:W-:Y:S01]  /*9c90*/  IMAD.MOV.U32 R48, RZ, RZ, 0x33333333 ;  /* 0x33333333ff307424 */ /* 0x000fe200078e00ff */
[----:B------:R-:W-:Y:S01]  /*9ca0*/  MOV R4, 0x1 ;  /* 0x0000000100047802 */ /* 0x000fe20000000f00 */
[----:B------:R-:W-:Y:S01]  /*9cb0*/  IMAD.MOV.U32 R49, RZ, RZ, 0x40263333 ;  /* 0x40263333ff317424 */ /* 0x000fe200078e00ff */
[----:B------:R-:W-:Y:S01]  /*9cc0*/  UMOV UR12, 0x851eb852 ;  /* 0x851eb852000c7882 */ /* 0x000fe20000000000 */
[----:B------:R-:W-:Y:S01]  /*9cd0*/  UMOV UR13, 0x402551eb ;  /* 0x402551eb000d7882 */ /* 0x000fe20000000000 */
[----:B------:R-:W-:Y:S01]  /*9ce0*/  BSSY.RECONVERGENT B2, `(.L_x_265) ;  /* 0x0000014000027945 */ /* 0x000fe20003800200 */
[----:B------:R-:W-:Y:S02]  /*9cf0*/  DADD R224, -R2, -UR12 ;  /* 0x8000000c02e07e29 */ /* 0x000fe40008000100 */
        /* <DEDUP_REMOVED lines=9> */
[----:B------:R-:W-:-:S05]  /*9d90*/  FFMA R4, RZ, 2.5968749523162841797, R41 ;  /* 0x40263333ff047823 */ /* 0x000fca0000000029 */
        /* <DEDUP_REMOVED lines=8> */
.L_x_266:
[----:B------:R-:W-:Y:S05]  /*9e20*/  BSYNC.RECONVERGENT B2 ;  /* 0x0000000000027941 */ /* 0x000fea0003800200 */
.L_x_265:
[----:B------:R-:W-:Y:S01]  /*9e30*/  IMAD.MOV.U32 R52, RZ, RZ, 0x652b82fe ;  /* 0x652b82feff347424 */ /* 0x000fe200078e00ff */
[----:B------:R-:W-:Y:S01]  /*9e40*/  MOV R5, 0x3fe62e42 ;  /* 0x3fe62e4200057802 */ /* 0x000fe20000000f00 */
[----:B------:R-:W-:Y:S01]  /*9e50*/  IMAD.MOV.U32 R53, RZ, RZ, 0x3ff71547 ;  /* 0x3ff71547ff357424 */ /* 0x000fe200078e00ff */
[----:B------:R-:W-:Y:S01]  /*9e60*/  MOV R59, 0x3ec71dee ;  /* 0x3ec71dee003b7802 */ /* 0x000fe20000000f00 */
[----:B------:R-:W-:Y:S01]  /*9e70*/  IMAD.MOV.U32 R4, RZ, RZ, -0x105c611 ;  /* 0xfefa39efff047424 */ /* 0x000fe200078e00ff */
[----:B------:R-:W-:Y:S01]  /*9e80*/  FSETP.GEU.AND P0, PT, |R41|, 4.1917929649353027344, PT ;  /* 0x4086232b2900780b */ /* 0x000fe20003f0e200 */
[----:B------:R-:W-:Y:S01]  /*9e90*/  IMAD.MOV.U32 R38, RZ, RZ, 0x3b39803f ;  /* 0x3b39803fff267424 */ /* 0x000fe200078e00ff */
[----:B------:R-:W-:Y:S01]  /*9ea0*/  BSSY.RECONVERGENT B0, `(.L_x_267) ;  /* 0x0000034000007945 */ /* 0x000fe20003800200 */
[----:B------:R-:W-:Y:S01]  /*9eb0*/  DFMA R48, R40, R52, 6.75539944105574400000e+15 ;  /* 0x433800002830742b */ /* 0x000fe20000000034 */
[----:B------:R-:W-:Y:S02]  /*9ec0*/  IMAD.MOV.U32 R39, RZ, RZ, 0x3c7abc9e ;  /* 0x3c7abc9eff277424 */ /* 0x000fe400078e00ff */
[----:B------:R-:W-:-:S05]  /*9ed0*/  IMAD.MOV.U32 R58, RZ, RZ, 0x62401315 ;  /* 0x62401315ff3a7424 */ /* 0x000fca00078e00ff */
[----:B------:R-:W-:-:S08]  /*9ee0*/  DADD R54, R48, -6.75539944105574400000e+15 ;  /* 0xc338000030367429 */ /* 0x000fd00000000000 */
[----:B------:R-:W-:-:S08]  /*9ef0*/  DFMA R56, R54, -R4, R40 ;  /* 0x800000043638722b */ /* 0x000fd00000000028 */
[----:B------:R-:W-:Y:S01]  /*9f00*/  DFMA R74, R54, -R38, R56 ;  /* 0x80000026364a722b */ /* 0x000fe20000000038 */
[----:B------:R-:W-:Y:S01]  /*9f10*/  IMAD.MOV.U32 R54, RZ, RZ, 0x69ce2bdf ;  /* 0x69ce2bdfff367424 */ /* 0x000fe200078e00ff */
[----:B------:R-:W-:Y:S01]  /*9f20*/  MOV R55, 0x3e5ade15 ;  /* 0x3e5ade1500377802 */ /* 0x000fe20000000f00 */
[----:B------:R-:W-:Y:S02]  /*9f30*/  IMAD.MOV.U32 R56, RZ, RZ, -0x35dec16 ;  /* 0xfca213eaff387424 */ /* 0x000fe400078e00ff */
[----:B------:R-:W-:-:S06]  /*9f40*/  IMAD.MOV.U32 R57, RZ, RZ, 0x3e928af3 ;  /* 0x3e928af3ff397424 */ /* 0x000fcc00078e00ff */
[----:B------:R-:W-:-:S08]  /*9f50*/  DFMA R60, R74, R54, R56 ;  /* 0x000000364a3c722b */ /* 0x000fd00000000038 */
[----:B------:R-:W-:Y:S01]  /*9f60*/  DFMA R62, R74, R60, R58 ;  /* 0x0000003c4a3e722b */ /* 0x000fe2000000003a */
[----:B------:R-:W-:Y:S02]  /*9f70*/  IMAD.MOV.U32 R60, RZ, RZ, 0x7c89eb71 ;  /* 0x7c89eb71ff3c7424 */ /* 0x000fe400078e00ff */
[----:B------:R-:W-:-:S06]  /*9f80*/  IMAD.MOV.U32 R61, RZ, RZ, 0x3efa0199 ;  /* 0x3efa0199ff3d7424 */ /* 0x000fcc00078e00ff */
[----:B------:R-:W-:Y:S01]  /*9f90*/  DFMA R64, R74, R62, R60 ;  /* 0x0000003e4a40722b */ /* 0x000fe2000000003c */
[----:B------:R-:W-:Y:S01]  /*9fa0*/  IMAD.MOV.U32 R62, RZ, RZ, 0x14761f65 ;  /* 0x14761f65ff3e7424 */ /* 0x000fe200078e00ff */
[----:B------:R-:W-:-:S06]  /*9fb0*/  MOV R63, 0x3f2a01a0 ;  /* 0x3f2a01a0003f7802 */ /* 0x000fcc0000000f00 */
        /* <DEDUP_REMOVED lines=15> */
[----:B------:R-:W-:-:S08]  /*a0b0*/  DFMA R76, R74, R76, R72 ;  /* 0x0000004c4a4c722b */ /* 0x000fd00000000048 */
        /* <DEDUP_REMOVED lines=18> */
.L_x_268:
[----:B------:R-:W-:Y:S05]  /*a1e0*/  BSYNC.RECONVERGENT B0 ;  /* 0x0000000000007941 */ /* 0x000fea0003800200 */
.L_x_267:
[----:B------:R-:W-:Y:S01]  /*a1f0*/  UMOV UR12, 0x9fbe76c9 ;  /* 0x9fbe76c9000c7882 */ /* 0x000fe20000000000 */
[----:B------:R-:W-:Y:S01]  /*a200*/  UMOV UR13, 0x3fad2f1a ;  /* 0x3fad2f1a000d7882 */ /* 0x000fe20000000000 */
[----:B------:R-:W-:Y:S01]  /*a210*/  BSSY.RECONVERGENT B0, `(.L_x_269) ;  /* 0x0000027000007945 */ /* 0x000fe20003800200 */
[----:B------:R-:W-:Y:S01]  /*a220*/  DMUL R40, R2, UR12 ;  /* 0x0000000c02287c28 */ /* 0x000fe20008000000 */
[----:B------:R-:W-:Y:S01]  /*a230*/  UMOV UR12, 0xa3d70a4 ;  /* 0x0a3d70a4000c7882 */ /* 0x000fe20000000000 */
[----:B------:R-:W-:-:S06]  /*a240*/  UMOV UR13, 0x3fc0a3d7 ;  /* 0x3fc0a3d7000d7882 */ /* 0x000fcc0000000000 */
[----:B------:R-:W-:Y:S02]  /*a250*/  DFMA R76, R40, R52, 6.75539944105574400000e+15 ;  /* 0x43380000284c742b */ /* 0x000fe40000000034 */
[----:B------:R-:W-:-:S06]  /*a260*/  FSETP.GEU.AND P0, PT, |R41|, 4.1917929649353027344, PT ;  /* 0x4086232b2900780b */ /* 0x000fcc0003f0e200 */
[----:B------:R-:W-:-:S08]  /*a270*/  DADD R48, R76, -6.75539944105574400000e+15 ;  /* 0xc33800004c307429 */ /* 0x000fd00000000000 */
[----:B------:R-:W-:-:S08]  /*a280*/  DFMA R78, R48, -R4, R40 ;  /* 0x80000004304e722b */ /* 0x000fd00000000028 */
[----:B------:R-:W-:-:S08]  /*a290*/  DFMA R78, R48, -R38, R78 ;  /* 0x80000026304e722b */ /* 0x000fd0000000004e */
        /* <DEDUP_REMOVED lines=11> */
[----:B------:R-:W-:Y:S02]  /*a350*/  DADD R48, R74, 1 ;  /* 0x3ff000004a307429 */ /* 0x000fe40000000000 */
[----:B------:R-:W-:-:S06]  /*a360*/  DADD R78, R2, 32 ;  /* 0x40400000024e7429 */ /* 0x000fcc0000000000 */
[----:B------:R-:W-:Y:S01]  /*a370*/  DMUL R48, R48, UR12 ;  /* 0x0000000c30307c28 */ /* 0x000fe20008000000 */
[----:B------:R-:W-:Y:S02]  /*a380*/  IMAD R75, R76, 0x100000, R81 ;  /* 0x001000004c4b7824 */ /* 0x000fe400078e0251 */
[----:B------:R-:W-:Y:S01]  /*a390*/  IMAD.MOV.U32 R74, RZ, RZ, R80 ;  /* 0x000000ffff4a7224 */ /* 0x000fe200078e0050 */
[----:B------:R-:W-:Y:S07]  /*a3a0*/  @!P0 BRA `(.L_x_270) ;  /* 0x0000000000348947 */ /* 0x000fee0003800000 */
        /* <DEDUP_REMOVED lines=13> */
.L_x_270:
[----:B------:R-:W-:Y:S05]  /*a480*/  BSYNC.RECONVERGENT B0 ;  /* 0x0000000000007941 */ /* 0x000fea0003800200 */
.L_x_269:
[----:B------:R-:W-:Y:S01]  /*a490*/  UMOV UR12, 0x9999999a ;  /* 0x9999999a000c7882 */ /* 0x000fe20000000000 */
[----:B------:R-:W-:Y:S01]  /*a4a0*/  UMOV UR13, 0x3fb99999 ;  /* 0x3fb99999000d7882 */ /* 0x000fe20000000000 */
[----:B------:R-:W-:Y:S01]  /*a4b0*/  BSSY.RECONVERGENT B0, `(.L_x_271) ;  /* 0x0000021000007945 */ /* 0x000fe20003800200 */
[----:B------:R-:W-:-:S08]  /*a4c0*/  DMUL R40, R78, -UR12 ;  /* 0x8000000c4e287c28 */ /* 0x000fd00008000000 */
        /* <DEDUP_REMOVED lines=23> */
[----:B------:R-:W-:-:S04]  /*a640*/  @!P1 LEA.HI R4, R52, R52, RZ, 0x1 ;  /* 0x0000003434049211 */ /* 0x000fc800078f08ff */
[----:B------:R-:W-:Y:S02]  /*a650*/  @!P1 SHF.R.S32.HI R37, RZ, 0x1, R4 ;  /* 0x00000001ff259819 */ /* 0x000fe40000011404 */
[----:B------:R-:W-:-:S03]  /*a660*/  FSEL R4, R54, RZ, P0 ;  /* 0x000000ff36047208 */ /* 0x000fc60000000000 */
[----:B------:R-:W-:Y:S02]  /*a670*/  @!P1 IMAD.IADD R40, R52, 0x1, -R37 ;  /* 0x0000000134289824 */ /* 0x000fe400078e0a25 */
[----:B------:R-:W-:-:S03]  /*a680*/  @!P1 IMAD R39, R37, 0x100000, R39 ;  /* 0x0010000025279824 */ /* 0x000fc600078e0227 */
[----:B------:R-:W-:Y:S01]  /*a690*/  @!P1 LEA R41, R40, 0x3ff00000, 0x14 ;  /* 0x3ff0000028299811 */ /* 0x000fe200078ea0ff */
[----:B------:R-:W-:-:S06]  /*a6a0*/  @!P1 IMAD.MOV.U32 R40, RZ, RZ, RZ ;  /* 0x000000ffff289224 */ /* 0x000fcc00078e00ff */
[----:B------:R-:W-:-:S11]  /*a6b0*/  @!P1 DMUL R4, R38, R40 ;  /* 0x0000002826049228 */ /* 0x000fd60000000000 */
.L_x_272:
[----:B------:R-:W-:Y:S05]  /*a6c0*/  BSYNC.RECONVERGENT B0 ;  /* 0x0000000000007941 */ /* 0x000fea0003800200 */
.L_x_271:
[----:B------:R-:W-:Y:S01]  /*a6d0*/  DADD R52, R4, 1 ;  /* 0x3ff0000004347429 */ /* 0x000fe20000000000 */
[----:B------:R-:W-:Y:S01]  /*a6e0*/  UMOV UR12, 0x33333333 ;  /* 0x33333333000c7882 */ /* 0x000fe20000000000 */
[----:B------:R-:W-:Y:S01]  /*a6f0*/  MOV R4, 0x1 ;  /* 0x0000000100047802 */ /* 0x000fe20000000f00 */
[----:B------:R-:W-:Y:S01]  /*a700*/  UMOV UR13, 0x3fe33333 ;  /* 0x3fe33333000d7882 */ /* 0x000fe20000000000 */
[----:B------:R-:W-:Y:S01]  /*a710*/  BSSY.RECONVERGENT B2, `(.L_x_273) ;  /* 0x0000016000027945 */ /* 0x000fe20003800200 */
[----:B------:R-:W-:Y:S01]  /*a720*/  DMUL R224, R74, UR12 ;  /* 0x0000000c4ae07c28 */ /* 0x000fe20008000000 */
[----:B------:R-:W0:Y:S09]  /*a730*/  MUFU.RCP64H R5, R53 ;  /* 0x0000003500057308 */ /* 0x000e320000001800 */
        /* <DEDUP_REMOVED lines=13> */
[----:B------:R-:W-:Y:S01]  /*a810*/  MOV R38, 0xa850 ;  /* 0x0000a85000267802 */ /* 0x000fe20000000f00 */
[----:B------:R-:W-:Y:S02]  /*a820*/  IMAD.MOV.U32 R40, RZ, RZ, R52 ;  /* 0x000000ffff287224 */ /* 0x000fe400078e0034 */
[----:B------:R-:W-:-:S07]  /*a830*/  IMAD.MOV.U32 R37, RZ, RZ, R53 ;  /* 0x000000ffff257224 */ /* 0x000fce00078e0035 */
[----:B------:R-:W-:Y:S05]  /*a840*/  CALL.REL.NOINC `($__internal_4_$__cuda_sm20_div_rn_f64_full) ;  /* 0x0000011400f87944 */ /* 0x000fea0003c00000 */
[----:B------:R-:W-:Y:S01]  /*a850*/  MOV R4, R40 ;  /* 0x0000002800047202 */ /* 0x000fe20000000f00 */
[----:B------:R-:W-:-:S07]  /*a860*/  IMAD.MOV.U32 R5, RZ, RZ, R37 ;  /* 0x000000ffff057224 */ /* 0x000fce00078e0025 */
.L_x_274:
[----:B------:R-:W-:Y:S05]  /*a870*/  BSYNC.RECONVERGENT B2 ;  /* 0x0000000000027941 */ /* 0x000fea0003800200 */
.L_x_273:
        /* <DEDUP_REMOVED lines=18> */
[----:B------:R-:W-:Y:S01]  /*a9a0*/  IMAD.MOV.U32 R224, RZ, RZ, 0xa3d70a4 ;  /* 0x0a3d70a4ffe07424 */ /* 0x000fe200078e00ff */
[----:B------:R-:W-:Y:S01]  /*a9b0*/  MOV R38, 0xa9e0 ;  /* 0x0000a9e000267802 */ /* 0x000fe20000000f00 */
[----:B------:R-:W-:-:S07]  /*a9c0*/  IMAD.MOV.U32 R39, RZ, RZ, 0x3fe8a3d7 ;  /* 0x3fe8a3d7ff277424 */ /* 0x000fce00078e00ff */
[----:B------:R-:W-:Y:S05]  /*a9d0*/  CALL.REL.NOINC `($__internal_4_$__cuda_sm20_div_rn_f64_full) ;  /* 0x0000011400947944 */ /* 0x000fea0003c00000 */
[----:B------:R-:W-:-:S07]  /*a9e0*/  IMAD.MOV.U32 R41, RZ, RZ, R37 ;  /* 0x000000ffff297224 */ /* 0x000fce00078e0025 */
.L_x_276:
[----:B------:R-:W-:Y:S05]  /*a9f0*/  BSYNC.RECONVERGENT B2 ;  /* 0x0000000000027941 */ /* 0x000fea0003800200 */
.L_x_275:
[----:B------:R-:W-:Y:S01]  /*aa00*/  MOV R48, R40 ;  /* 0x0000002800307202 */ /* 0x000fe20000000f00 */
[----:B------:R-:W-:Y:S01]  /*aa10*/  IMAD.MOV.U32 R49, RZ, RZ, R41 ;  /* 0x000000ffff317224 */ /* 0x000fe200078e0029 */
[----:B------:R-:W-:Y:S02]  /*aa20*/  CS2R R38, SRZ ;  /* 0x0000000000267805 */ /* 0x000fe4000001ff00 */
[----:B------:R-:W-:Y:S01]  /*aa30*/  CS2R R90, SRZ ;  /* 0x00000000005a7805 */ /* 0x000fe2000001ff00 */
[----:B------:R-:W-:Y:S06]  /*aa40*/  BRA `(.L_x_277) ;  /* 0x0000001800e87947 */ /* 0x000fec0003800000 */
.L_x_264:
[----:B------:R-:W0:Y:S01]  /*aa50*/  MUFU.RCP64H R5, 6.799999237060546875 ;  /* 0x401b333300057908 */ /* 0x000e220000001800 */
[----:B------:R-:W-:Y:S01]  /*aa60*/  IMAD.MOV.U32 R48, RZ, RZ, 0x33333333 ;  /* 0x33333333ff307424 */ /* 0x000fe200078e00ff */
[----:B------:R-:W-:Y:S01]  /*aa70*/  MOV R4, 0x1 ;  /* 0x0000000100047802 */ /* 0x000fe20000000f00 */
[----:B------:R-:W-:Y:S01]  /*aa80*/  IMAD.MOV.U32 R49, RZ, RZ, 0x401b3333 ;  /* 0x401b3333ff317424 */ /* 0x000fe200078e00ff */
[----:B------:R-:W-:Y:S01]  /*aa90*/  DADD R224, -R2, -80 ;  /* 0xc054000002e07429 */ /* 0x000fe20000000100 */
[----:B------:R-:W-:Y:S09]  /*aaa0*/  BSSY.RECONVERGENT B2, `(.L_x_278) ;  /* 0x0000013000027945 */ /* 0x000ff20003800200 */
        /* <DEDUP_REMOVED lines=9> */
[----:B------:R-:W-:-:S05]  /*ab40*/  FFMA R4, RZ, 2.4249999523162841797, R41 ;  /* 0x401b3333ff047823 */ /* 0x000fca0000000029 */
        /* <DEDUP_REMOVED lines=8> */
.L_x_279:
[----:B------:R-:W-:Y:S05]  /*abd0*/  BSYNC.RECONVERGENT B2 ;  /* 0x0000000000027941 */ /* 0x000fea0003800200 */
.L_x_278:
[----:B------:R-:W-:Y:S01]  /*abe0*/  IMAD.MOV.U32 R74, RZ, RZ, 0x652b82fe ;  /* 0x652b82feff4a7424 */ /* 0x000fe200078e00ff */
[----:B------:R-:W-:Y:S01]  /*abf0*/  MOV R73, 0x3fe62e42 ;  /* 0x3fe62e4200497802 */ /* 0x000fe20000000f00 */
[----:B------:R-:W-:Y:S01]  /*ac00*/  IMAD.MOV.U32 R75, RZ, RZ, 0x3ff71547 ;  /* 0x3ff71547ff4b7424 */ /* 0x000fe200078e00ff */
[----:B------:R-:W-:Y:S01]  /*ac10*/  MOV R69, 0x3e5ade15 ;  /* 0x3e5ade1500457802 */ /* 0x000fe20000000f00 */
[----:B------:R-:W-:Y:S01]  /*ac20*/  IMAD.MOV.U32 R72, RZ, RZ, -0x105c611 ;  /* 0xfefa39efff487424 */ /* 0x000fe200078e00ff */
[----:B------:R-:W-:Y:S01]  /*ac30*/  MOV R65, 0x3ec71dee ;  /* 0x3ec71dee00417802 */ /* 0x000fe20000000f00 */
[----:B------:R-:W-:Y:S01]  /*ac40*/  IMAD.MOV.U32 R70, RZ, RZ, 0x3b39803f ;  /* 0x3b39803fff467424 */ /* 0x000fe200078e00ff */
[----:B------:R-:W-:Y:S01]  /*ac50*/  MOV R61, 0x3f2a01a0 ;  /* 0x3f2a01a0003d7802 */ /* 0x000fe20000000f00 */
[----:B------:R-:W-:Y:S01]  /*ac60*/  DFMA R48, R40, R74, 6.75539944105574400000e+15 ;  /* 0x433800002830742b */ /* 0x000fe2000000004a */
[----:B------:R-:W-:Y:S01]  /*ac70*/  IMAD.MOV.U32 R71, RZ, RZ, 0x3c7abc9e ;  /* 0x3c7abc9eff477424 */ /* 0x000fe200078e00ff */
[----:B------:R-:W-:Y:S01]  /*ac80*/  MOV R57, 0x3f811111 ;  /* 0x3f81111100397802 */ /* 0x000fe20000000f00 */
[----:B------:R-:W-:Y:S01]  /*ac90*/  IMAD.MOV.U32 R68, RZ, RZ, 0x69ce2bdf ;  /* 0x69ce2bdfff447424 */ /* 0x000fe200078e00ff */
[----:B------:R-:W-:Y:S01]  /*aca0*/  MOV R53, 0x3fc55555 ;  /* 0x3fc5555500357802 */ /* 0x000fe20000000f00 */
[----:B------:R-:W-:Y:S01]  /*acb0*/  IMAD.MOV.U32 R66, RZ, RZ, -0x35dec16 ;  /* 0xfca213eaff427424 */ /* 0x000fe200078e00ff */
[----:B------:R-:W-:Y:S01]  /*acc0*/  FSETP.GEU.AND P0, PT, |R41|, 4.1917929649353027344, PT ;  /* 0x4086232b2900780b */ /* 0x000fe20003f0e200 */
[----:B------:R-:W-:Y:S01]  /*acd0*/  IMAD.MOV.U32 R67, RZ, RZ, 0x3e928af3 ;  /* 0x3e928af3ff437424 */ /* 0x000fe200078e00ff */
[----:B------:R-:W-:Y:S01]  /*ace0*/  DADD R4, R48, -6.75539944105574400000e+15 ;  /* 0xc338000030047429 */ /* 0x000fe20000000000 */
[----:B------:R-:W-:Y:S01]  /*acf0*/  IMAD.MOV.U32 R64, RZ, RZ, 0x62401315 ;  /* 0x62401315ff407424 */ /* 0x000fe200078e00ff */
[----:B------:R-:W-:Y:S01]  /*ad00*/  BSSY.RECONVERGENT B0, `(.L_x_280) ;  /* 0x0000029000007945 */ /* 0x000fe20003800200 */
[----:B------:R-:W-:-:S02]  /*ad10*/  IMAD.MOV.U32 R62, RZ, RZ, 0x7c89eb71 ;  /* 0x7c89eb71ff3e7424 */ /* 0x000fc400078e00ff */
[----:B------:R-:W-:Y:S02]  /*ad20*/  IMAD.MOV.U32 R63, RZ, RZ, 0x3efa0199 ;  /* 0x3efa0199ff3f7424 */ /* 0x000fe400078e00ff */
[----:B------:R-:W-:Y:S01]  /*ad30*/  IMAD.MOV.U32 R60, RZ, RZ, 0x14761f65 ;  /* 0x14761f65ff3c7424 */ /* 0x000fe200078e00ff */
[C---:B------:R-:W-:Y:S01]  /*ad40*/  DFMA R38, R4.reuse, -R72, R40 ;  /* 0x800000480426722b */ /* 0x040fe20000000028 */
[----:B------:R-:W-:Y:S02]  /*ad50*/  IMAD.MOV.U32 R58, RZ, RZ, 0x1852b7af ;  /* 0x1852b7afff3a7424 */ /* 0x000fe400078e00ff */
[----:B------:R-:W-:Y:S02]  /*ad60*/  IMAD.MOV.U32 R59, RZ, RZ, 0x3f56c16c ;  /* 0x3f56c16cff3b7424 */ /* 0x000fe400078e00ff */
[----:B------:R-:W-:Y:S02]  /*ad70*/  IMAD.MOV.U32 R56, RZ, RZ, 0x11122322 ;  /* 0x11122322ff387424 */ /* 0x000fe400078e00ff */
[----:B------:R-:W-:Y:S01]  /*ad80*/  IMAD.MOV.U32 R54, RZ, RZ, 0x555502a1 ;  /* 0x555502a1ff367424 */ /* 0x000fe200078e00ff */
[----:B------:R-:W-:Y:S01]  /*ad90*/  DFMA R4, R4, -R70, R38 ;  /* 0x800000460404722b */ /* 0x000fe20000000026 */
[----:B------:R-:W-:-:S02]  /*ada0*/  IMAD.MOV.U32 R55, RZ, RZ, 0x3fa55555 ;  /* 0x3fa55555ff377424 */ /* 0x000fc400078e00ff */
[----:B------:R-:W-:-:S05]  /*adb0*/  IMAD.MOV.U32 R52, RZ, RZ, 0x55555511 ;  /* 0x55555511ff347424 */ /* 0x000fca00078e00ff */
[----:B------:R-:W-:-:S08]  /*adc0*/  DFMA R38, R4, R68, R66 ;  /* 0x000000440426722b */ /* 0x000fd00000000042 */
[----:B------:R-:W-:-:S08]  /*add0*/  DFMA R38, R4, R38, R64 ;  /* 0x000000260426722b */ /* 0x000fd00000000040 */
[----:B------:R-:W-:-:S08]  /*ade0*/  DFMA R38, R4, R38, R62 ;  /* 0x000000260426722b */ /* 0x000fd0000000003e */
[----:B------:R-:W-:-:S08]  /*adf0*/  DFMA R38, R4, R38, R60 ;  /* 0x000000260426722b */ /* 0x000fd0000000003c */
[----:B------:R-:W-:-:S08]  /*ae00*/  DFMA R38, R4, R38, R58 ;  /* 0x000000260426722b */ /* 0x000fd0000000003a */
[----:B------:R-:W-:-:S08]  /*ae10*/  DFMA R38, R4, R38, R56 ;  /* 0x000000260426722b */ /* 0x000fd00000000038 */
[----:B------:R-:W-:-:S08]  /*ae20*/  DFMA R38, R4, R38, R54 ;  /* 0x000000260426722b */ /* 0x000fd00000000036 */
        /* <DEDUP_REMOVED lines=14> */
[----:B------:R-:W-:-:S03]  /*af10*/  @!P1 IMAD.MOV.U32 R40, RZ, RZ, R76 ;  /* 0x000000ffff289224 */ /* 0x000fc600078e004c */
[----:B------:R-:W-:Y:S02]  /*af20*/  @!P1 SHF.R.S32.HI R41, RZ, 0x1, R4 ;  /* 0x00000001ff299819 */ /* 0x000fe40000011404 */
[----:B------:R-:W-:-:S03]  /*af30*/  FSEL R4, R78, RZ, P0 ;  /* 0x000000ff4e047208 */ /* 0x000fc60000000000 */
[----:B------:R-:W-:Y:S02]  /*af40*/  @!P1 IMAD.IADD R48, R48, 0x1, -R41 ;  /* 0x0000000130309824 */ /* 0x000fe400078e0a29 */
[----:B------:R-:W-:-:S03]  /*af50*/  @!P1 IMAD R41, R41, 0x100000, R77 ;  /* 0x0010000029299824 */ /* 0x000fc600078e024d */
[----:B------:R-:W-:Y:S02]  /*af60*/  @!P1 LEA R49, R48, 0x3ff00000, 0x14 ;  /* 0x3ff0000030319811 */ /* 0x000fe400078ea0ff */
[----:B------:R-:W-:-:S06]  /*af70*/  @!P1 MOV R48, RZ ;  /* 0x000000ff00309202 */ /* 0x000fcc0000000f00 */
[----:B------:R-:W-:-:S11]  /*af80*/  @!P1 DMUL R4, R40, R48 ;  /* 0x0000003028049228 */ /* 0x000fd60000000000 */
.L_x_281:
[----:B------:R-:W-:Y:S05]  /*af90*/  BSYNC.RECONVERGENT B0 ;  /* 0x0000000000007941 */ /* 0x000fea0003800200 */
.L_x_280:
[----:B------:R-:W-:Y:S01]  /*afa0*/  UMOV UR12, 0x10624dd3 ;  /* 0x10624dd3000c7882 */ /* 0x000fe20000000000 */
[----:B------:R-:W-:Y:S01]  /*afb0*/  UMOV UR13, 0x3fb43958 ;  /* 0x3fb43958000d7882 */ /* 0x000fe20000000000 */
[----:B------:R-:W-:Y:S01]  /*afc0*/  BSSY.RECONVERGENT B0, `(.L_x_282) ;  /* 0x0000022000007945 */ /* 0x000fe20003800200 */
[----:B------:R-:W-:-:S08]  /*afd0*/  DMUL R40, R2, UR12 ;  /* 0x0000000c02287c28 */ /* 0x000fd00008000000 */
        /* <DEDUP_REMOVED lines=32> */
.L_x_283:
[----:B------:R-:W-:Y:S05]  /*b1e0*/  BSYNC.RECONVERGENT B0 ;  /* 0x0000000000007941 */ /* 0x000fea0003800200 */
.L_x_282:
        /* <DEDUP_REMOVED lines=36> */
.L_x_285:
[----:B------:R-:W-:Y:S05]  /*b430*/  BSYNC.RECONVERGENT B0 ;  /* 0x0000000000007941 */ /* 0x000fea0003800200 */
.L_x_284:
        /* <DEDUP_REMOVED lines=22> */
[----:B------:R-:W-:-:S08]  /*b5a0*/  DMUL R48, R78, 310000 ;  /* 0x4112ebc04e307828 */ /* 0x000fd00000000000 */
[----:B------:R-:W-:Y:S01]  /*b5b0*/  DFMA R48, R76, UR12, R48 ;  /* 0x0000000c4c307c2b */ /* 0x000fe20008000030 */
        /* <DEDUP_REMOVED lines=16> */
.L_x_287:
[----:B------:R-:W-:Y:S05]  /*b6c0*/  BSYNC.RECONVERGENT B0 ;  /* 0x0000000000007941 */ /* 0x000fea0003800200 */
.L_x_286:
        /* <DEDUP_REMOVED lines=36> */
.L_x_289:
[----:B------:R-:W-:Y:S05]  /*b910*/  BSYNC.RECONVERGENT B0 ;  /* 0x0000000000007941 */ /* 0x000fea0003800200 */
.L_x_288:
[----:B------:R-:W-:Y:S01]  /*b920*/  UMOV UR12, 0x51eb851f ;  /* 0x51eb851f000c7882 */ /* 0x000fe20000000000 */
[----:B------:R-:W-:Y:S01]  /*b930*/  UMOV UR13, 0x4053ceb8 ;  /* 0x4053ceb8000d7882 */ /* 0x000fe20000000000 */
[----:B------:R-:W-:Y:S01]  /*b940*/  BSSY.RECONVERGENT B0, `(.L_x_290) ;  /* 0x0000028000007945 */ /* 0x000fe20003800200 */
[----:B------:R-:W-:Y:S01]  /*b950*/  DADD R40, R2, UR12 ;  /* 0x0000000c02287e29 */ /* 0x000fe20008000000 */
[----:B------:R-:W-:Y:S01]  /*b960*/  UMOV UR12, 0x8b439581 ;  /* 0x8b439581000c7882 */ /* 0x000fe20000000000 */
[----:B------:R-:W-:-:S06]  /*b970*/  UMOV UR13, 0x3fd3e76c ;  /* 0x3fd3e76c000d7882 */ /* 0x000fcc0000000000 */
[----:B------:R-:W-:Y:S01]  /*b980*/  DMUL R40, R40, UR12 ;  /* 0x0000000c28287c28 */ /* 0x000fe20008000000 */
[----:B------:R-:W-:Y:S01]  /*b990*/  UMOV UR12, 0xb28be17e ;  /* 0xb28be17e000c7882 */ /* 0x000fe20000000000 */
[----:B------:R-:W-:Y:S02]  /*b9a0*/  UMOV UR13, 0x3edd245b ;  /* 0x3edd245b000d7882 */ /* 0x000fe40000000000 */
[----:B------:R-:W-:-:S04]  /*b9b0*/  DMUL R80, R80, -UR12 ;  /* 0x8000000c50507c28 */ /* 0x000fc80008000000 */
        /* <DEDUP_REMOVED lines=32> */
.L_x_291:
[----:B------:R-:W-:Y:S05]  /*bbc0*/  BSYNC.RECONVERGENT B0 ;  /* 0x0000000000007941 */ /* 0x000fea0003800200 */
.L_x_290:
[----:B------:R-:W-:Y:S01]  /*bbd0*/  DADD R54, R38, 1 ;  /* 0x3ff0000026367429 */ /* 0x000fe20000000000 */
[----:B------:R-:W-:Y:S01]  /*bbe0*/  UMOV UR12, 0xa3d70a4 ;  /* 0x0a3d70a4000c7882 */ /* 0x000fe20000000000 */
[----:B------:R-:W-:Y:S01]  /*bbf0*/  IMAD.MOV.U32 R38, RZ, RZ, 0x1 ;  /* 0x00000001ff267424 */ /* 0x000fe200078e00ff */
[----:B------:R-:W-:Y:S01]  /*bc00*/  UMOV UR13, 0x4042e3d7 ;  /* 0x4042e3d7000d7882 */ /* 0x000fe20000000000 */
[----:B------:R-:W-:Y:S01]  /*bc10*/  DFMA R80, R78, -25428, R80 ;  /* 0xc0d8d5004e50782b */ /* 0x000fe20000000050 */
[----:B------:R-:W-:Y:S01]  /*bc20*/  BSSY.RECONVERGENT B2, `(.L_x_292) ;  /* 0x0000017000027945 */ /* 0x000fe20003800200 */
[----:B------:R-:W0:Y:S02]  /*bc30*/  MUFU.RCP64H R39, R55 ;  /* 0x0000003700277308 */ /* 0x000e240000001800 */
[----:B0-----:R-:W-:-:S08]  /*bc40*/  DFMA R40, -R54, R38, 1 ;  /* 0x3ff000003628742b */ /* 0x001fd00000000126 */
[----:B------:R-:W-:-:S08]  /*bc50*/  DFMA R40, R40, R40, R40 ;  /* 0x000000282828722b */ /* 0x000fd00000000028 */
[----:B------:R-:W-:Y:S02]  /*bc60*/  DFMA R40, R38, R40, R38 ;  /* 0x000000282628722b */ /* 0x000fe40000000026 */
[----:B------:R-:W-:-:S06]  /*bc70*/  DADD R38, R2, UR12 ;  /* 0x0000000c02267e29 */ /* 0x000fcc0008000000 */
        /* <DEDUP_REMOVED lines=17> */
.L_x_293:
[----:B------:R-:W-:Y:S05]  /*bd90*/  BSYNC.RECONVERGENT B2 ;  /* 0x0000000000027941 */ /* 0x000fea0003800200 */
.L_x_292:
[----:B------:R-:W-:Y:S01]  /*bda0*/  UMOV UR12, 0x7fa1a0cf ;  /* 0x7fa1a0cf000c7882 */ /* 0x000fe20000000000 */
[----:B------:R-:W-:Y:S01]  /*bdb0*/  UMOV UR13, 0x3f858b82 ;  /* 0x3f858b82000d7882 */ /* 0x000fe20000000000 */
[----:B------:R-:W-:Y:S01]  /*bdc0*/  IMAD.MOV.U32 R52, RZ, RZ, 0x652b82fe ;  /* 0x652b82feff347424 */ /* 0x000fe200078e00ff */
[----:B------:R-:W-:Y:S01]  /*bdd0*/  DMUL R54, R2, -UR12 ;  /* 0x8000000c02367c28 */ /* 0x000fe20008000000 */
[----:B------:R-:W-:Y:S01]  /*bde0*/  IMAD.MOV.U32 R53, RZ, RZ, 0x3ff71547 ;  /* 0x3ff71547ff357424 */ /* 0x000fe200078e00ff */
[----:B------:R-:W-:Y:S01]  /*bdf0*/  MOV R39, 0x3fe62e42 ;  /* 0x3fe62e4200277802 */ /* 0x000fe20000000f00 */
[----:B------:R-:W-:Y:S01]  /*be00*/  IMAD.MOV.U32 R38, RZ, RZ, -0x105c611 ;  /* 0xfefa39efff267424 */ /* 0x000fe200078e00ff */
[----:B------:R-:W-:Y:S01]  /*be10*/  MOV R63, 0x3ec71dee ;  /* 0x3ec71dee003f7802 */ /* 0x000fe20000000f00 */
[----:B------:R-:W-:Y:S01]  /*be20*/  IMAD.MOV.U32 R40, RZ, RZ, 0x3b39803f ;  /* 0x3b39803fff287424 */ /* 0x000fe200078e00ff */
[----:B------:R-:W-:Y:S01]  /*be30*/  BSSY.RECONVERGENT B0, `(.L_x_294) ;  /* 0x0000035000007945 */ /* 0x000fe20003800200 */
[----:B------:R-:W-:Y:S01]  /*be40*/  IMAD.MOV.U32 R41, RZ, RZ, 0x3c7abc9e ;  /* 0x3c7abc9eff297424 */ /* 0x000fe200078e00ff */
[----:B------:R-:W-:Y:S01]  /*be50*/  DFMA R56, R54, R52, 6.75539944105574400000e+15 ;  /* 0x433800003638742b */ /* 0x000fe20000000034 */
[----:B------:R-:W-:Y:S01]  /*be60*/  IMAD.MOV.U32 R60, RZ, RZ, -0x35dec16 ;  /* 0xfca213eaff3c7424 */ /* 0x000fe200078e00ff */
[----:B------:R-:W-:Y:S01]  /*be70*/  FSETP.GEU.AND P0, PT, |R55|, 4.1917929649353027344, PT ;  /* 0x4086232b3700780b */ /* 0x000fe20003f0e200 */
[----:B------:R-:W-:-:S02]  /*be80*/  IMAD.MOV.U32 R61, RZ, RZ, 0x3e928af3 ;  /* 0x3e928af3ff3d7424 */ /* 0x000fc400078e00ff */
[----:B------:R-:W-:-:S03]  /*be90*/  IMAD.MOV.U32 R62, RZ, RZ, 0x62401315 ;  /* 0x62401315ff3e7424 */ /* 0x000fc600078e00ff */
[----:B------:R-:W-:-:S08]  /*bea0*/  DADD R70, R56, -6.75539944105574400000e+15 ;  /* 0xc338000038467429 */ /* 0x000fd00000000000 */
[----:B------:R-:W-:-:S08]  /*beb0*/  DFMA R58, R70, -R38, R54 ;  /* 0x80000026463a722b */ /* 0x000fd00000000036 */
[----:B------:R-:W-:Y:S01]  /*bec0*/  DFMA R70, R70, -R40, R58 ;  /* 0x800000284646722b */ /* 0x000fe2000000003a */
[----:B------:R-:W-:Y:S01]  /*bed0*/  IMAD.MOV.U32 R58, RZ, RZ, 0x69ce2bdf ;  /* 0x69ce2bdfff3a7424 */ /* 0x000fe200078e00ff */
[----:B------:R-:W-:-:S06]  /*bee0*/  MOV R59, 0x3e5ade15 ;  /* 0x3e5ade15003b7802 */ /* 0x000fcc0000000f00 */
        /* <DEDUP_REMOVED lines=41> */
.L_x_295:
[----:B------:R-:W-:Y:S05]  /*c180*/  BSYNC.RECONVERGENT B0 ;  /* 0x0000000000007941 */ /* 0x000fea0003800200 */
.L_x_294:
[----:B------:R-:W-:Y:S01]  /*c190*/  UMOV UR12, 0x851eb852 ;  /* 0x851eb852000c7882 */ /* 0x000fe20000000000 */
[----:B------:R-:W-:Y:S01]  /*c1a0*/  UMOV UR13, 0x404411eb ;  /* 0x404411eb000d7882 */ /* 0x000fe20000000000 */
[----:B------:R-:W-:Y:S01]  /*c1b0*/  BSSY.RECONVERGENT B0, `(.L_x_296) ;  /* 0x0000024000007945 */ /* 0x000fe20003800200 */
[----:B------:R-:W-:Y:S01]  /*c1c0*/  DADD R54, R2, UR12 ;  /* 0x0000000c02367e29 */ /* 0x000fe20008000000 */
[----:B------:R-:W-:Y:S01]  /*c1d0*/  UMOV UR12, 0x2eb1c433 ;  /* 0x2eb1c433000c7882 */ /* 0x000fe20000000000 */
[----:B------:R-:W-:-:S06]  /*c1e0*/  UMOV UR13, 0x3fc1a36e ;  /* 0x3fc1a36e000d7882 */ /* 0x000fcc0000000000 */
        /* <DEDUP_REMOVED lines=32> */
.L_x_297:
[----:B------:R-:W-:Y:S05]  /*c3f0*/  BSYNC.RECONVERGENT B0 ;  /* 0x0000000000007941 */ /* 0x000fea0003800200 */
.L_x_296:
[----:B------:R-:W-:Y:S01]  /*c400*/  DADD R54, R38, 1 ;  /* 0x3ff0000026367429 */ /* 0x000fe20000000000 */
[----:B------:R-:W-:Y:S01]  /*c410*/  UMOV UR12, 0xdd052935 ;  /* 0xdd052935000c7882 */ /* 0x000fe20000000000 */
[----:B------:R-:W-:Y:S01]  /*c420*/  IMAD.MOV.U32 R38, RZ, RZ, 0x1 ;  /* 0x00000001ff267424 */ /* 0x000fe200078e00ff */
        /* <DEDUP_REMOVED lines=21> */
[----:B------:R-:W-:-:S07]  /*c580*/  IMAD.MOV.U32 R41, RZ, RZ, R37 ;  /* 0x000000ffff297224 */ /* 0x000fce00078e0025 */
.L_x_299:
[----:B------:R-:W-:Y:S05]  /*c590*/  BSYNC.RECONVERGENT B2 ;  /* 0x0000000000027941 */ /* 0x000fea0003800200 */
.L_x_298:
[----:B------:R-:W-:Y:S01]  /*c5a0*/  UMOV UR12, 0x9fbe76c9 ;  /* 0x9fbe76c9000c7882 */ /* 0x000fe20000000000 */
[----:B------:R-:W-:Y:S02]  /*c5b0*/  UMOV UR13, 0x3fad2f1a ;  /* 0x3fad2f1a000d7882 */ /* 0x000fe40000000000 */
[----:B------:R-:W-:Y:S01]  /*c5c0*/  DMUL R38, R4, UR12 ;  /* 0x0000000c04267c28 */ /* 0x000fe20008000000 */
[----:B------:R-:W-:Y:S01]  /*c5d0*/  IMAD.MOV.U32 R4, RZ, RZ, R40 ;  /* 0x000000ffff047224 */ /* 0x000fe200078e0028 */
[----:B------:R-:W-:-:S09]  /*c5e0*/  MOV R5, R41 ;  /* 0x0000002900057202 */ /* 0x000fd20000000f00 */
.L_x_277:
[----:B------:R-:W-:Y:S05]  /*c5f0*/  BSYNC.RECONVERGENT B1 ;  /* 0x0000000000017941 */ /* 0x000fea0003800200 */
.L_x_263:
[----:B------:R-:W-:Y:S01]  /*c600*/  DADD R224, R38, R48 ;  /* 0x0000000026e07229 */ /* 0x000fe20000000030 */
[----:B------:R-:W-:Y:S05]  /*c610*/  BSSY.RECONVERGENT B1, `(.L_x_300) ;  /* 0x0000010000017945 */ /* 0x000fea0003800200 */
        /* <DEDUP_REMOVED lines=13> */
[----:B------:R-:W-:Y:S01]  /*c6f0*/  IMAD.MOV.U32 R92, RZ, RZ, R38 ;  /* 0x000000ffff5c7224 */ /* 0x000fe200078e0026 */
[----:B------:R-:W-:-:S07]  /*c700*/  MOV R93, R39 ;  /* 0x00000027005d7202 */ /* 0x000fce0000000f00 */
.L_x_301:
[----:B------:R-:W-:Y:S05]  /*c710*/  BSYNC.RECONVERGENT B1 ;  /* 0x0000000000017941 */ /* 0x000fea0003800200 */
.L_x_300:
[----:B------:R-:W0:Y:S01]  /*c720*/  MUFU.RCP64H R39, -7.5 ;  /* 0xc01e000000277908 */ /* 0x000e220000001800 */
[----:B------:R-:W-:Y:S01]  /*c730*/  IMAD.MOV.U32 R48, RZ, RZ, 0x0 ;  /* 0x00000000ff307424 */ /* 0x000fe200078e00ff */
[----:B------:R-:W-:Y:S01]  /*c740*/  DADD R224, R2, 8 ;  /* 0x4020000002e07429 */ /* 0x000fe20000000000 */
[----:B------:R-:W-:Y:S01]  /*c750*/  IMAD.MOV.U32 R49, RZ, RZ, 0x401e0000 ;  /* 0x401e0000ff317424 */ /* 0x000fe200078e00ff */
[----:B------:R-:W-:Y:S01]  /*c760*/  BSSY.RECONVERGENT B1, `(.L_x_302) ;  /* 0x0000015000017945 */ /* 0x000fe20003800200 */
[----:B------:R-:W-:Y:S01]  /*c770*/  IMAD.MOV.U32 R38, RZ, RZ, 0x1 ;  /* 0x00000001ff267424 */ /* 0x000fe200078e00ff */
[----:B------:R-:W-:-:S06]  /*c780*/  DADD R90, R90, R4 ;  /* 0x000000005a5a7229 */ /* 0x000fcc0000000004 */
[----:B------:R-:W-:Y:S01]  /*c790*/  FSETP.GEU.AND P1, PT, |R225|, 6.5827683646048100446e-37, PT ;  /* 0x03600000e100780b */ /* 0x000fe20003f2e200 */
[----:B0-----:R-:W-:-:S08]  /*c7a0*/  DFMA R40, R38, R48, 1 ;  /* 0x3ff000002628742b */ /* 0x001fd00000000030 */
[----:B------:R-:W-:-:S08]  /*c7b0*/  DFMA R40, R40, R40, R40 ;  /* 0x000000282828722b */ /* 0x000fd00000000028 */
[----:B------:R-:W-:-:S08]  /*c7c0*/  DFMA R40, R38, R40, R38 ;  /* 0x000000282628722b */ /* 0x000fd00000000026 */
[----:B------:R-:W-:-:S08]  /*c7d0*/  DFMA R38, R40, R48, 1 ;  /* 0x3ff000002826742b */ /* 0x000fd00000000030 */
[----:B------:R-:W-:-:S08]  /*c7e0*/  DFMA R38, R40, R38, R40 ;  /* 0x000000262826722b */ /* 0x000fd00000000028 */
[----:B------:R-:W-:-:S08]  /*c7f0*/  DMUL R40, R224, R38 ;  /* 0x00000026e0287228 */ /* 0x000fd00000000000 */
[----:B------:R-:W-:-:S08]  /*c800*/  DFMA R48, R40, 7.5, R224 ;  /* 0x401e00002830782b */ /* 0x000fd000000000e0 */
[----:B------:R-:W-:-:S10]  /*c810*/  DFMA R40, R38, R48, R40 ;  /* 0x000000302628722b */ /* 0x000fd40000000028 */
[----:B------:R-:W-:-:S05]  /*c820*/  FFMA R37, RZ, -2.46875, R41 ;  /* 0xc01e0000ff257823 */ /* 0x000fca0000000029 */
[----:B------:R-:W-:-:S13]  /*c830*/  FSETP.GT.AND P0, PT, |R37|, 1.469367938527859385e-39, PT ;  /* 0x001000002500780b */ /* 0x000fda0003f04200 */
[----:B------:R-:W-:Y:S05]  /*c840*/  @P0 BRA P1, `(.L_x_303) ;  /* 0x0000000000180947 */ /* 0x000fea0000800000 */
[----:B------:R-:W-:Y:S01]  /*c850*/  MOV R39, R225 ;  /* 0x000000e100277202 */ /* 0x000fe20000000f00 */
[----:B------:R-:W-:Y:S01]  /*c860*/  IMAD.MOV.U32 R40, RZ, RZ, RZ ;  /* 0x000000ffff287224 */ /* 0x000fe200078e00ff */
[----:B------:R-:W-:Y:S01]  /*c870*/  MOV R38, 0xc8a0 ;  /* 0x0000c8a000267802 */ /* 0x000fe20000000f00 */
[----:B------:R-:W-:-:S07]  /*c880*/  IMAD.MOV.U32 R37, RZ, RZ, -0x3fe20000 ;  /* 0xc01e0000ff257424 */ /* 0x000fce00078e00ff */
[----:B------:R-:W-:Y:S05]  /*c890*/  CALL.REL.NOINC `($__internal_4_$__cuda_sm20_div_rn_f64_full) ;  /* 0x000000f400e47944 */ /* 0x000fea0003c00000 */
[----:B------:R-:W-:-:S07]  /*c8a0*/  IMAD.MOV.U32 R41, RZ, RZ, R37 ;  /* 0x000000ffff297224 */ /* 0x000fce00078e0025 */
.L_x_303:
[----:B------:R-:W-:Y:S05]  /*c8b0*/  BSYNC.RECONVERGENT B1 ;  /* 0x0000000000017941 */ /* 0x000fea0003800200 */
.L_x_302:
[----:B------:R-:W-:Y:S01]  /*c8c0*/  MOV R38, 0x652b82fe ;  /* 0x652b82fe00267802 */ /* 0x000fe20000000f00 */
[----:B------:R-:W-:Y:S01]  /*c8d0*/  IMAD.MOV.U32 R39, RZ, RZ, 0x3ff71547 ;  /* 0x3ff71547ff277424 */ /* 0x000fe200078e00ff */
[----:B------:R-:W-:Y:S01]  /*c8e0*/  UMOV UR12, 0xfefa39ef ;  /* 0xfefa39ef000c7882 */ /* 0x000fe20000000000 */
[----:B------:R-:W-:Y:S01]  /*c8f0*/  UMOV UR13, 0x3fe62e42 ;  /* 0x3fe62e42000d7882 */ /* 0x000fe20000000000 */
[----:B------:R-:W0:Y:S01]  /*c900*/  MUFU.RCP64H R53, -13 ;  /* 0xc02a000000357908 */ /* 0x000e220000001800 */
[----:B------:R-:W-:Y:S01]  /*c910*/  MOV R56, 0x0 ;  /* 0x0000000000387802 */ /* 0x000fe20000000f00 */
[----:B------:R-:W-:Y:S01]  /*c920*/  IMAD.MOV.U32 R57, RZ, RZ, 0x402a0000 ;  /* 0x402a0000ff397424 */ /* 0x000fe200078e00ff */
[----:B------:R-:W-:Y:S01]  /*c930*/  DFMA R38, R40, R38, 6.75539944105574400000e+15 ;  /* 0x433800002826742b */ /* 0x000fe20000000026 */
[----:B------:R-:W-:Y:S01]  /*c940*/  IMAD.MOV.U32 R52, RZ, RZ, 0x1 ;  /* 0x00000001ff347424 */ /* 0x000fe200078e00ff */
[----:B------:R-:W-:Y:S01]  /*c950*/  FSETP.GEU.AND P0, PT, |R41|, 4.1917929649353027344, PT ;  /* 0x4086232b2900780b */ /* 0x000fe20003f0e200 */
[----:B------:R-:W-:Y:S01]  /*c960*/  BSSY.RECONVERGENT B0, `(.L_x_304) ;  /* 0x0000040000007945 */ /* 0x000fe20003800200 */
[----:B------:R-:W-:-:S04]  /*c970*/  FSETP.GEU.AND P3, PT, |R7|, 6.5827683646048100446e-37, PT ;  /* 0x036000000700780b */ /* 0x000fc80003f6e200 */
[----:B------:R-:W-:Y:S02]  /*c980*/  DADD R4, R38, -6.75539944105574400000e+15 ;  /* 0xc338000026047429 */ /* 0x000fe40000000000 */
[----:B0-----:R-:W-:-:S06]  /*c990*/  DFMA R54, R52, R56, 1 ;  /* 0x3ff000003436742b */ /* 0x001fcc0000000038 */
[----:B------:R-:W-:Y:S01]  /*c9a0*/  DFMA R48, R4, -UR12, R40 ;  /* 0x8000000c04307c2b */ /* 0x000fe20008000028 */
[----:B------:R-:W-:Y:S01]  /*c9b0*/  UMOV UR12, 0x3b39803f ;  /* 0x3b39803f000c7882 */ /* 0x000fe20000000000 */
[----:B------:R-:W-:Y:S01]  /*c9c0*/  UMOV UR13, 0x3c7abc9e ;  /* 0x3c7abc9e000d7882 */ /* 0x000fe20000000000 */
[----:B------:R-:W-:-:S05]  /*c9d0*/  DFMA R54, R54, R54, R54 ;  /* 0x000000363636722b */ /* 0x000fca0000000036 */
[----:B------:R-:W-:Y:S01]  /*c9e0*/  DFMA R48, R4, -UR12, R48 ;  /* 0x8000000c04307c2b */ /* 0x000fe20008000030 */
[----:B------:R-:W-:Y:S01]  /*c9f0*/  UMOV UR12, 0x69ce2bdf ;  /* 0x69ce2bdf000c7882 */ /* 0x000fe20000000000 */
[----:B------:R-:W-:Y:S01]  /*ca00*/  IMAD.MOV.U32 R4, RZ, RZ, -0x35dec16 ;  /* 0xfca213eaff047424 */ /* 0x000fe200078e00ff */
[----:B------:R-:W-:Y:S01]  /*ca10*/  UMOV UR13, 0x3e5ade15 ;  /* 0x3e5ade15000d7882 */ /* 0x000fe20000000000 */
[----:B------:R-:W-:Y:S01]  /*ca20*/  IMAD.MOV.U32 R5, RZ, RZ, 0x3e928af3 ;  /* 0x3e928af3ff057424 */ /* 0x000fe200078e00ff */
[----:B------:R-:W-:-:S05]  /*ca30*/  DFMA R54, R52, R54, R52 ;  /* 0x000000363436722b */ /* 0x000fca0000000034 */
[----:B------:R-:W-:Y:S01]  /*ca40*/  DFMA R4, R48, UR12, R4 ;  /* 0x0000000c30047c2b */ /* 0x000fe20008000004 */
[----:B------:R-:W-:Y:S01]  /*ca50*/  UMOV UR12, 0x62401315 ;  /* 0x62401315000c7882 */ /* 0x000fe20000000000 */
[----:B------:R-:W-:Y:S01]  /*ca60*/  UMOV UR13, 0x3ec71dee ;  /* 0x3ec71dee000d7882 */ /* 0x000fe20000000000 */
[----:B------:R-:W-:-:S05]  /*ca70*/  DFMA R52, R54, R56, 1 ;  /* 0x3ff000003634742b */ /* 0x000fca0000000038 */
[----:B------:R-:W-:Y:S01]  /*ca80*/  DFMA R4, R48, R4, UR12 ;  /* 0x0000000c30047e2b */ /* 0x000fe20008000004 */
[----:B------:R-:W-:Y:S01]  /*ca90*/  UMOV UR12, 0x7c89eb71 ;  /* 0x7c89eb71000c7882 */ /* 0x000fe20000000000 */
[----:B------:R-:W-:Y:S01]  /*caa0*/  UMOV UR13, 0x3efa0199 ;  /* 0x3efa0199000d7882 */ /* 0x000fe20000000000 */
[----:B------:R-:W-:-:S05]  /*cab0*/  DFMA R54, R54, R52, R54 ;  /* 0x000000343636722b */ /* 0x000fca0000000036 */
[----:B------:R-:W-:Y:S01]  /*cac0*/  DFMA R4, R48, R4, UR12 ;  /* 0x0000000c30047e2b */ /* 0x000fe20008000004 */
[----:B------:R-:W-:Y:S01]  /*cad0*/  UMOV UR12, 0x14761f65 ;  /* 0x14761f65000c7882 */ /* 0x000fe20000000000 */
[----:B------:R-:W-:Y:S01]  /*cae0*/  UMOV UR13, 0x3f2a01a0 ;  /* 0x3f2a01a0000d7882 */ /* 0x000fe20000000000 */
[----:B------:R-:W-:-:S05]  /*caf0*/  DMUL R56, R6, R54 ;  /* 0x0000003606387228 */ /* 0x000fca0000000000 */
[----:B------:R-:W-:Y:S01]  /*cb00*/  DFMA R4, R48, R4, UR12 ;  /* 0x0000000c30047e2b */ /* 0x000fe20008000004 */
[----:B------:R-:W-:Y:S01]  /*cb10*/  UMOV UR12, 0x1852b7af ;  /* 0x1852b7af000c7882 */ /* 0x000fe20000000000 */
[----:B------:R-:W-:Y:S01]  /*cb20*/  UMOV UR13, 0x3f56c16c ;  /* 0x3f56c16c000d7882 */ /* 0x000fe20000000000 */
[----:B------:R-:W-:-:S05]  /*cb30*/  DFMA R58, R56, 13, R6 ;  /* 0x402a0000383a782b */ /* 0x000fca0000000006 */
        /* <DEDUP_REMOVED lines=15> */
[----:B------:R-:W-:-:S04]  /*cc30*/  FFMA R37, RZ, -2.65625, R5 ;  /* 0xc02a0000ff257823 */ /* 0x000fc80000000005 */
[----:B------:R-:W-:Y:S01]  /*cc40*/  DFMA R52, R48, R52, 1 ;  /* 0x3ff000003034742b */ /* 0x000fe20000000034 */
[----:B------:R-:W-:-:S09]  /*cc50*/  FSETP.GT.AND P2, PT, |R37|, 1.469367938527859385e-39, PT ;  /* 0x001000002500780b */ /* 0x000fd20003f44200 */
[----:B------:R-:W-:Y:S01]  /*cc60*/  IMAD R89, R38, 0x100000, R53 ;  /* 0x0010000026597824 */ /* 0x000fe200078e0235 */
[----:B------:R-:W-:Y:S01]  /*cc70*/  MOV R88, R52 ;  /* 0x0000003400587202 */ /* 0x000fe20000000f00 */
[----:B------:R-:W-:Y:S06]  /*cc80*/  @!P0 BRA `(.L_x_305) ;  /* 0x0000000000348947 */ /* 0x000fec0003800000 */
[----:B------:R-:W-:Y:S01]  /*cc90*/  FSETP.GEU.AND P1, PT, |R41|, 4.2275390625, PT ;  /* 0x408748002900780b */ /* 0x000fe20003f2e200 */
[C---:B------:R-:W-:Y:S02]  /*cca0*/  DADD R48, R40.reuse, +INF ;  /* 0x7ff0000028307429 */ /* 0x040fe40000000000 */
[----:B------:R-:W-:-:S08]  /*ccb0*/  DSETP.GEU.AND P0, PT, R40, RZ, PT ;  /* 0x000000ff2800722a */ /* 0x000fd00003f0e000 */
[----:B------:R-:W-:Y:S02]  /*ccc0*/  FSEL R88, R48, RZ, P0 ;  /* 0x000000ff30587208 */ /* 0x000fe40000000000 */
[----:B------:R-:W-:Y:S02]  /*ccd0*/  @!P1 LEA.HI R37, R38, R38, RZ, 0x1 ;  /* 0x0000002626259211 */ /* 0x000fe400078f08ff */
[----:B------:R-:W-:Y:S02]  /*cce0*/  @!P1 MOV R40, RZ ;  /* 0x000000ff00289202 */ /* 0x000fe40000000f00 */
[----:B------:R-:W-:Y:S02]  /*ccf0*/  @!P1 SHF.R.S32.HI R37, RZ, 0x1, R37 ;  /* 0x00000001ff259819 */ /* 0x000fe40000011425 */
[----:B------:R-:W-:-:S03]  /*cd00*/  FSEL R89, R49, RZ, P0 ;  /* 0x000000ff31597208 */ /* 0x000fc60000000000 */
[----:B------:R-:W-:Y:S02]  /*cd10*/  @!P1 IMAD.IADD R38, R38, 0x1, -R37 ;  /* 0x0000000126269824 */ /* 0x000fe400078e0a25 */
[----:B------:R-:W-:-:S03]  /*cd20*/  @!P1 IMAD R39, R37, 0x100000, R53 ;  /* 0x0010000025279824 */ /* 0x000fc600078e0235 */
[----:B------:R-:W-:Y:S01]  /*cd30*/  @!P1 LEA R41, R38, 0x3ff00000, 0x14 ;  /* 0x3ff0000026299811 */ /* 0x000fe200078ea0ff */
[----:B------:R-:W-:-:S06]  /*cd40*/  @!P1 IMAD.MOV.U32 R38, RZ, RZ, R52 ;  /* 0x000000ffff269224 */ /* 0x000fcc00078e0034 */
[----:B------:R-:W-:-:S11]  /*cd50*/  @!P1 DMUL R88, R38, R40 ;  /* 0x0000002826589228 */ /* 0x000fd60000000000 */
.L_x_305:
[----:B------:R-:W-:Y:S05]  /*cd60*/  BSYNC.RECONVERGENT B0 ;  /* 0x0000000000007941 */ /* 0x000fea0003800200 */
.L_x_304:
        /* <DEDUP_REMOVED lines=9> */
[----:B------:R-:W-:Y:S02]  /*ce00*/  IMAD.MOV.U32 R4, RZ, RZ, R40 ;  /* 0x000000ffff047224 */ /* 0x000fe400078e0028 */
[----:B------:R-:W-:-:S07]  /*ce10*/  IMAD.MOV.U32 R5, RZ, RZ, R37 ;  /* 0x000000ffff057224 */ /* 0x000fce00078e0025 */
.L_x_307:
[----:B------:R-:W-:Y:S05]  /*ce20*/  BSYNC.RECONVERGENT B1 ;  /* 0x0000000000017941 */ /* 0x000fea0003800200 */
.L_x_306:
        /* <DEDUP_REMOVED lines=59> */
.L_x_309:
[----:B------:R-:W-:Y:S05]  /*d1e0*/  BSYNC.RECONVERGENT B0 ;  /* 0x0000000000007941 */ /* 0x000fea0003800200 */
.L_x_308:
        /* <DEDUP_REMOVED lines=19> */
[----:B------:R-:W-:Y:S01]  /*d320*/  IMAD.MOV.U32 R224, RZ, RZ, 0x66666666 ;  /* 0x66666666ffe07424 */ /* 0x000fe200078e00ff */
[----:B------:R-:W-:-:S07]  /*d330*/  MOV R38, 0xd350 ;  /* 0x0000d35000267802 */ /* 0x000fce0000000f00 */
[----:B------:R-:W-:Y:S05]  /*d340*/  CALL.REL.NOINC `($__internal_4_$__cuda_sm20_div_rn_f64_full) ;  /* 0x000000ec00387944 */ /* 0x000fea0003c00000 */
[----:B------:R-:W-:Y:S02]  /*d350*/  IMAD.MOV.U32 R48, RZ, RZ, R40 ;  /* 0x000000ffff307224 */ /* 0x000fe400078e0028 */
[----:B------:R-:W-:-:S07]  /*d360*/  IMAD.MOV.U32 R49, RZ, RZ, R37 ;  /* 0x000000ffff317224 */ /* 0x000fce00078e0025 */
.L_x_311:
[----:B------:R-:W-:Y:S05]  /*d370*/  BSYNC.RECONVERGENT B1 ;  /* 0x0000000000017941 */ /* 0x000fea0003800200 */
.L_x_310:
[----:B------:R-:W0:Y:S01]  /*d380*/  MUFU.RCP64H R5, 5 ;  /* 0x4014000000057908 */ /* 0x000e220000001800 */
[----:B------:R-:W-:Y:S01]  /*d390*/  IMAD.MOV.U32 R38, RZ, RZ, 0x0 ;  /* 0x00000000ff267424 */ /* 0x000fe200078e00ff */
[----:B------:R-:W-:Y:S01]  /*d3a0*/  MOV R39, 0x40140000 ;  /* 0x4014000000277802 */ /* 0x000fe20000000f00 */
[----:B------:R-:W-:Y:S01]  /*d3b0*/  IMAD.MOV.U32 R4, RZ, RZ, 0x1 ;  /* 0x00000001ff047424 */ /* 0x000fe200078e00ff */
[----:B------:R-:W-:Y:S01]  /*d3c0*/  DADD R54, R2, 5 ;  /* 0x4014000002367429 */ /* 0x000fe20000000000 */
        /* <DEDUP_REMOVED lines=15> */
[----:B------:R-:W-:Y:S01]  /*d4c0*/  IMAD.MOV.U32 R39, RZ, RZ, R55 ;  /* 0x000000ffff277224 */ /* 0x000fe200078e0037 */
[----:B------:R-:W-:Y:S01]  /*d4d0*/  MOV R38, 0xd500 ;  /* 0x0000d50000267802 */ /* 0x000fe20000000f00 */
[----:B------:R-:W-:-:S07]  /*d4e0*/  IMAD.MOV.U32 R37, RZ, RZ, 0x40140000 ;  /* 0x40140000ff257424 */ /* 0x000fce00078e00ff */
[----:B------:R-:W-:Y:S05]  /*d4f0*/  CALL.REL.NOINC `($__internal_4_$__cuda_sm20_div_rn_f64_full) ;  /* 0x000000e800cc7944 */ /* 0x000fea0003c00000 */
[----:B------:R-:W-:-:S07]  /*d500*/  IMAD.MOV.U32 R41, RZ, RZ, R37 ;  /* 0x000000ffff297224 */ /* 0x000fce00078e0025 */
.L_x_313:
[----:B------:R-:W-:Y:S05]  /*d510*/  BSYNC.RECONVERGENT B1 ;  /* 0x0000000000017941 */ /* 0x000fea0003800200 */
.L_x_312:
[----:B------:R-:W-:Y:S01]  /*d520*/  IMAD.MOV.U32 R4, RZ, RZ, 0x652b82fe ;  /* 0x652b82feff047424 */ /* 0x000fe200078e00ff */
[----:B------:R-:W-:Y:S01]  /*d530*/  MOV R5, 0x3ff71547 ;  /* 0x3ff7154700057802 */ /* 0x000fe20000000f00 */
[----:B------:R-:W-:Y:S01]  /*d540*/  UMOV UR12, 0xfefa39ef ;  /* 0xfefa39ef000c7882 */ /* 0x000fe20000000000 */
[----:B------:R-:W-:Y:S01]  /*d550*/  UMOV UR13, 0x3fe62e42 ;  /* 0x3fe62e42000d7882 */ /* 0x000fe20000000000 */
[----:B------:R-:W0:Y:S01]  /*d560*/  MUFU.RCP64H R57, 20 ;  /* 0x4034000000397908 */ /* 0x000e220000001800 */
[----:B------:R-:W-:Y:S02]  /*d570*/  HFMA2 R61, -RZ, RZ, 2.1015625, 0 ;  /* 0x40340000ff3d7431 */ /* 0x000fe400000001ff */
[----:B------:R-:W-:Y:S01]  /*d580*/  IMAD.MOV.U32 R60, RZ, RZ, 0x0 ;  /* 0x00000000ff3c7424 */ /* 0x000fe200078e00ff */
[----:B------:R-:W-:Y:S01]  /*d590*/  DFMA R4, R40, R4, 6.75539944105574400000e+15 ;  /* 0x433800002804742b */ /* 0x000fe20000000004 */
[----:B------:R-:W-:Y:S01]  /*d5a0*/  IMAD.MOV.U32 R56, RZ, RZ, 0x1 ;  /* 0x00000001ff387424 */ /* 0x000fe200078e00ff */
[----:B------:R-:W-:Y:S01]  /*d5b0*/  DADD R224, -R2, 50 ;  /* 0x4049000002e07429 */ /* 0x000fe20000000100 */
[----:B------:R-:W-:Y:S01]  /*d5c0*/  FSETP.GEU.AND P0, PT, |R41|, 4.1917929649353027344, PT ;  /* 0x4086232b2900780b */ /* 0x000fe20003f0e200 */
[----:B------:R-:W-:Y:S04]  /*d5d0*/  BSSY.RECONVERGENT B0, `(.L_x_314) ;  /* 0x0000040000007945 */ /* 0x000fe80003800200 */
        /* <DEDUP_REMOVED lines=16> */
[----:B------:R-:W-:-:S05]  /*d6e0*/  DFMA R56, R58, -R60, 1 ;  /* 0x3ff000003a38742b */ /* 0x000fca000000083c */
        /* <DEDUP_REMOVED lines=11> */
[----:B------:R-:W-:-:S05]  /*d7a0*/  DFMA R62, R60, -20, R224 ;  /* 0xc03400003c3e782b */ /* 0x000fca00000000e0 */
        /* <DEDUP_REMOVED lines=15> */
[----:B------:R-:W-:-:S04]  /*d8a0*/  FFMA R37, RZ, 2.8125, R39 ;  /* 0x40340000ff257823 */ /* 0x000fc80000000027 */
        /* <DEDUP_REMOVED lines=10> */
[----:B------:R-:W-:Y:S01]  /*d950*/  @!P1 IMAD.MOV.U32 R40, RZ, RZ, RZ ;  /* 0x000000ffff289224 */ /* 0x000fe200078e00ff */
[----:B------:R-:W-:Y:S02]  /*d960*/  FSEL R53, R53, RZ, P0 ;  /* 0x000000ff35357208 */ /* 0x000fe40000000000 */
[----:B------:R-:W-:-:S04]  /*d970*/  @!P1 SHF.R.S32.HI R5, RZ, 0x1, R5 ;  /* 0x00000001ff059819 */ /* 0x000fc80000011405 */
[----:B------:R-:W-:Y:S01]  /*d980*/  @!P1 IADD3 R4, PT, PT, R4, -R5, RZ ;  /* 0x8000000504049210 */ /* 0x000fe20007ffe0ff */
[----:B------:R-:W-:-:S03]  /*d990*/  @!P1 IMAD R5, R5, 0x100000, R57 ;  /* 0x0010000005059824 */ /* 0x000fc600078e0239 */
[----:B------:R-:W-:Y:S01]  /*d9a0*/  @!P1 LEA R41, R4, 0x3ff00000, 0x14 ;  /* 0x3ff0000004299811 */ /* 0x000fe200078ea0ff */
[----:B------:R-:W-:-:S06]  /*d9b0*/  @!P1 IMAD.MOV.U32 R4, RZ, RZ, R56 ;  /* 0x000000ffff049224 */ /* 0x000fcc00078e0038 */
[----:B------:R-:W-:-:S11]  /*d9c0*/  @!P1 DMUL R52, R4, R40 ;  /* 0x0000002804349228 */ /* 0x000fd60000000000 */
.L_x_315:
[----:B------:R-:W-:Y:S05]  /*d9d0*/  BSYNC.RECONVERGENT B0 ;  /* 0x0000000000007941 */ /* 0x000fea0003800200 */
.L_x_314:
[----:B------:R-:W-:Y:S01]  /*d9e0*/  BSSY.RECONVERGENT B1, `(.L_x_316) ;  /* 0x000000a000017945 */ /* 0x000fe20003800200 */
[----:B------:R-:W-:-:S03]  /*d9f0*/  DADD R4, R52, 1 ;  /* 0x3ff0000034047429 */ /* 0x000fc60000000000 */
[----:B------:R-:W-:Y:S08]  /*da00*/  @P2 BRA P3, `(.L_x_317) ;  /* 0x00000000001c2947 */ /* 0x000ff00001800000 */
[----:B------:R-:W-:Y:S01]  /*da10*/  MOV R39, R225 ;  /* 0x000000e100277202 */ /* 0x000fe20000000f00 */
[----:B------:R-:W-:Y:S01]  /*da20*/  IMAD.MOV.U32 R40, RZ, RZ, RZ ;  /* 0x000000ffff287224 */ /* 0x000fe200078e00ff */
[----:B------:R-:W-:Y:S01]  /*da30*/  MOV R38, 0xda60 ;  /* 0x0000da6000267802 */ /* 0x000fe20000000f00 */
[----:B------:R-:W-:-:S07]  /*da40*/  IMAD.MOV.U32 R37, RZ, RZ, 0x40340000 ;  /* 0x40340000ff257424 */ /* 0x000fce00078e00ff */
[----:B------:R-:W-:Y:S05]  /*da50*/  CALL.REL.NOINC `($__internal_4_$__cuda_sm20_div_rn_f64_full) ;  /* 0x000000e400747944 */ /* 0x000fea0003c00000 */
[----:B------:R-:W-:Y:S01]  /*da60*/  IMAD.MOV.U32 R38, RZ, RZ, R40 ;  /* 0x000000ffff267224 */ /* 0x000fe200078e0028 */
[----:B------:R-:W-:-:S07]  /*da70*/  MOV R39, R37 ;  /* 0x0000002500277202 */ /* 0x000fce0000000f00 */
.L_x_317:
[----:B------:R-:W-:Y:S05]  /*da80*/  BSYNC.RECONVERGENT B1 ;  /* 0x0000000000017941 */ /* 0x000fea0003800200 */
.L_x_316:
        /* <DEDUP_REMOVED lines=52> */
[----:B------:R-:W-:Y:S01]  /*ddd0*/  FSEL R41, R41, RZ, P0 ;  /* 0x000000ff29297208 */ /* 0x000fe20000000000 */
[----:B------:R-:W-:Y:S01]  /*dde0*/  @!P1 IMAD.MOV.U32 R52, RZ, RZ, RZ ;  /* 0x000000ffff349224 */ /* 0x000fe200078e00ff */
[----:B------:R-:W-:-:S04]  /*ddf0*/  @!P1 SHF.R.S32.HI R37, RZ, 0x1, R37 ;  /* 0x00000001ff259819 */ /* 0x000fc80000011425 */
[----:B------:R-:W-:Y:S01]  /*de00*/  @!P1 LEA R39, R37, R53, 0x14 ;  /* 0x0000003525279211 */ /* 0x000fe200078ea0ff */
[----:B------:R-:W-:-:S05]  /*de10*/  @!P1 IMAD.IADD R56, R56, 0x1, -R37 ;  /* 0x0000000138389824 */ /* 0x000fca00078e0a25 */
[----:B------:R-:W-:-:S06]  /*de20*/  @!P1 LEA R53, R56, 0x3ff00000, 0x14 ;  /* 0x3ff0000038359811 */ /* 0x000fcc00078ea0ff */
[----:B------:R-:W-:-:S11]  /*de30*/  @!P1 DMUL R40, R38, R52 ;  /* 0x0000003426289228 */ /* 0x000fd60000000000 */
.L_x_319:
[----:B------:R-:W-:Y:S05]  /*de40*/  BSYNC.RECONVERGENT B0 ;  /* 0x0000000000007941 */ /* 0x000fea0003800200 */
.L_x_318:
[----:B------:R-:W-:Y:S01]  /*de50*/  DADD R224, R40, 1 ;  /* 0x3ff0000028e07429 */ /* 0x000fe20000000000 */
        /* <DEDUP_REMOVED lines=11> */
[----:B------:R-:W-:Y:S02]  /*df10*/  MOV R40, 0xdf40 ;  /* 0x0000df4000287802 */ /* 0x000fe40000000f00 */
[----:B------:R-:W-:-:S07]  /*df20*/  IADD3 R38, PT, PT, R38, -0x100000, RZ ;  /* 0xfff0000026267810 */ /* 0x000fce0007ffe0ff */
[----:B------:R-:W-:Y:S05]  /*df30*/  CALL.REL.NOINC `($__internal_3_$__cuda_sm20_dblrcp_rn_slowpath_v3) ;  /* 0x000000dc009c7944 */ /* 0x000fea0003c00000 */
[----:B------:R-:W-:Y:S02]  /*df40*/  IMAD.MOV.U32 R86, RZ, RZ, R38 ;  /* 0x000000ffff567224 */ /* 0x000fe400078e0026 */
[----:B------:R-:W-:-:S07]  /*df50*/  IMAD.MOV.U32 R87, RZ, RZ, R39 ;  /* 0x000000ffff577224 */ /* 0x000fce00078e0027 */
.L_x_321:
[----:B------:R-:W-:Y:S05]  /*df60*/  BSYNC.RECONVERGENT B1 ;  /* 0x0000000000017941 */ /* 0x000fea0003800200 */
.L_x_320:
[----:B------:R-:W0:Y:S01]  /*df70*/  MUFU.RCP64H R39, R5 ;  /* 0x0000000500277308 */ /* 0x000e220000001800 */
[----:B------:R-:W-:Y:S01]  /*df80*/  IMAD.MOV.U32 R38, RZ, RZ, 0x1 ;  /* 0x00000001ff267424 */ /* 0x000fe200078e00ff */
[----:B------:R-:W-:Y:S01]  /*df90*/  UMOV UR12, 0x66666666 ;  /* 0x66666666000c7882 */ /* 0x000fe20000000000 */
[----:B------:R-:W-:Y:S01]  /*dfa0*/  UMOV UR13, 0x3ff66666 ;  /* 0x3ff66666000d7882 */ /* 0x000fe20000000000 */
[----:B------:R-:W-:Y:S01]  /*dfb0*/  BSSY.RECONVERGENT B1, `(.L_x_322) ;  /* 0x0000015000017945 */ /* 0x000fe20003800200 */
[----:B------:R-:W-:Y:S02]  /*dfc0*/  DADD R48, R48, 0.25 ;  /* 0x3fd0000030307429 */ /* 0x000fe40000000000 */
        /* <DEDUP_REMOVED lines=11> */
[----:B------:R-:W-:Y:S01]  /*e080*/  MOV R40, R4 ;  /* 0x0000000400287202 */ /* 0x000fe20000000f00 */
[----:B------:R-:W-:Y:S01]  /*e090*/  IMAD.MOV.U32 R37, RZ, RZ, R5 ;  /* 0x000000ffff257224 */ /* 0x000fe200078e0005 */
[----:B------:R-:W-:Y:S01]  /*e0a0*/  MOV R38, 0xe0e0 ;  /* 0x0000e0e000267802 */ /* 0x000fe20000000f00 */
[----:B------:R-:W-:Y:S02]  /*e0b0*/  IMAD.MOV.U32 R224, RZ, RZ, 0x66666666 ;  /* 0x66666666ffe07424 */ /* 0x000fe400078e00ff */
[----:B------:R-:W-:-:S07]  /*e0c0*/  IMAD.MOV.U32 R39, RZ, RZ, 0x3ff66666 ;  /* 0x3ff66666ff277424 */ /* 0x000fce00078e00ff */
[----:B------:R-:W-:Y:S05]  /*e0d0*/  CALL.REL.NOINC `($__internal_4_$__cuda_sm20_div_rn_f64_full) ;  /* 0x000000dc00d47944 */ /* 0x000fea0003c00000 */
[----:B------:R-:W-:Y:S01]  /*e0e0*/  MOV R38, R40 ;  /* 0x0000002800267202 */ /* 0x000fe20000000f00 */
[----:B------:R-:W-:-:S07]  /*e0f0*/  IMAD.MOV.U32 R39, RZ, RZ, R37 ;  /* 0x000000ffff277224 */ /* 0x000fce00078e0025 */
.L_x_323:
[----:B------:R-:W-:Y:S05]  /*e100*/  BSYNC.RECONVERGENT B1 ;  /* 0x0000000000017941 */ /* 0x000fea0003800200 */
.L_x_322:
[----:B------:R-:W0:Y:S01]  /*e110*/  MUFU.RCP64H R5, 7 ;  /* 0x401c000000057908 */ /* 0x000e220000001800 */
[----:B------:R-:W-:Y:S02]  /*e120*/  HFMA2 R4, -RZ, RZ, 0, 5.9604644775390625e-08 ;  /* 0x00000001ff047431 */ /* 0x000fe400000001ff */
[----:B------:R-:W-:Y:S01]  /*e130*/  IMAD.MOV.U32 R52, RZ, RZ, 0x0 ;  /* 0x00000000ff347424 */ /* 0x000fe200078e00ff */
[----:B------:R-:W-:Y:S01]  /*e140*/  BSSY.RECONVERGENT B1, `(.L_x_324) ;  /* 0x0000017000017945 */ /* 0x000fe20003800200 */
[----:B------:R-:W-:Y:S01]  /*e150*/  IMAD.MOV.U32 R53, RZ, RZ, 0x401c0000 ;  /* 0x401c0000ff357424 */ /* 0x000fe200078e00ff */
[----:B------:R-:W-:-:S05]  /*e160*/  DFMA R86, R48, R38, R86 ;  /* 0x000000263056722b */ /* 0x000fca0000000056 */
[----:B0-----:R-:W-:-:S08]  /*e170*/  DFMA R40, R4, -R52, 1 ;  /* 0x3ff000000428742b */ /* 0x001fd00000000834 */
[----:B------:R-:W-:-:S08]  /*e180*/  DFMA R40, R40, R40, R40 ;  /* 0x000000282828722b */ /* 0x000fd00000000028 */
[----:B------:R-:W-:-:S08]  /*e190*/  DFMA R40, R4, R40, R4 ;  /* 0x000000280428722b */ /* 0x000fd00000000004 */
[----:B------:R-:W-:Y:S02]  /*e1a0*/  DFMA R4, R40, -R52, 1 ;  /* 0x3ff000002804742b */ /* 0x000fe40000000834 */
[----:B------:R-:W-:-:S06]  /*e1b0*/  DADD R52, R2, 20 ;  /* 0x4034000002347429 */ /* 0x000fcc0000000000 */
[----:B------:R-:W-:-:S04]  /*e1c0*/  DFMA R4, R40, R4, R40 ;  /* 0x000000042804722b */ /* 0x000fc80000000028 */
[----:B------:R-:W-:-:S04]  /*e1d0*/  FSETP.GEU.AND P1, PT, |R53|, 6.5827683646048100446e-37, PT ;  /* 0x036000003500780b */ /* 0x000fc80003f2e200 */
[----:B------:R-:W-:-:S08]  /*e1e0*/  DMUL R40, R52, R4 ;  /* 0x0000000434287228 */ /* 0x000fd00000000000 */
[----:B------:R-:W-:-:S08]  /*e1f0*/  DFMA R56, R40, -7, R52 ;  /* 0xc01c00002838782b */ /* 0x000fd00000000034 */
[----:B------:R-:W-:-:S10]  /*e200*/  DFMA R40, R4, R56, R40 ;  /* 0x000000380428722b */ /* 0x000fd40000000028 */
[----:B------:R-:W-:-:S05]  /*e210*/  FFMA R4, RZ, 2.4375, R41 ;  /* 0x401c0000ff047823 */ /* 0x000fca0000000029 */
[----:B------:R-:W-:-:S13]  /*e220*/  FSETP.GT.AND P0, PT, |R4|, 1.469367938527859385e-39, PT ;  /* 0x001000000400780b */ /* 0x000fda0003f04200 */
[----:B------:R-:W-:Y:S05]  /*e230*/  @P0 BRA P1, `(.L_x_325) ;  /* 0x00000000001c0947 */ /* 0x000fea0000800000 */
[----:B------:R-:W-:Y:S01]  /*e240*/  IMAD.MOV.U32 R224, RZ, RZ, R52 ;  /* 0x000000ffffe07224 */ /* 0x000fe200078e0034 */
[----:B------:R-:W-:Y:S01]  /*e250*/  MOV R37, 0x401c0000 ;  /* 0x401c000000257802 */ /* 0x000fe20000000f00 */
[----:B------:R-:W-:Y:S01]  /*e260*/  IMAD.MOV.U32 R39, RZ, RZ, R53 ;  /* 0x000000ffff277224 */ /* 0x000fe200078e0035 */
[----:B------:R-:W-:Y:S01]  /*e270*/  MOV R38, 0xe2a0 ;  /* 0x0000e2a000267802 */ /* 0x000fe20000000f00 */
[----:B------:R-:W-:-:S07]  /*e280*/  IMAD.MOV.U32 R40, RZ, RZ, RZ ;  /* 0x000000ffff287224 */ /* 0x000fce00078e00ff */
[----:B------:R-:W-:Y:S05]  /*e290*/  CALL.REL.NOINC `($__internal_4_$__cuda_sm20_div_rn_f64_full) ;  /* 0x000000dc00647944 */ /* 0x000fea0003c00000 */
[----:B------:R-:W-:-:S07]  /*e2a0*/  IMAD.MOV.U32 R41, RZ, RZ, R37 ;  /* 0x000000ffff297224 */ /* 0x000fce00078e0025 */
.L_x_325:
[----:B------:R-:W-:Y:S05]  /*e2b0*/  BSYNC.RECONVERGENT B1 ;  /* 0x0000000000017941 */ /* 0x000fea0003800200 */
.L_x_324:
        /* <DEDUP_REMOVED lines=42> */
[----:B------:R-:W-:Y:S02]  /*e560*/  DFMA R56, R48, R4, 1 ;  /* 0x3ff000003038742b */ /* 0x000fe40000000004 */
[----:B------:R-:W-:-:S08]  /*e570*/  DADD R4, R2, 27 ;  /* 0x403b000002047429 */ /* 0x000fd00000000000 */
[----:B------:R-:W-:Y:S01]  /*e580*/  DADD R48, -RZ, |R4| ;  /* 0x00000000ff307229 */ /* 0x000fe20000000504 */
        /* <DEDUP_REMOVED lines=16> */
.L_x_327:
[----:B------:R-:W-:Y:S05]  /*e690*/  BSYNC.RECONVERGENT B0 ;  /* 0x0000000000007941 */ /* 0x000fea0003800200 */
.L_x_326:
[----:B------:R-:W-:Y:S01]  /*e6a0*/  DADD R84, R84, 1 ;  /* 0x3ff0000054547429 */ /* 0x000fe20000000000 */
[----:B------:R-:W-:Y:S01]  /*e6b0*/  BSSY.RECONVERGENT B0, `(.L_x_328) ;  /* 0x0000006000007945 */ /* 0x000fe20003800200 */
[----:B------:R-:W-:Y:S01]  /*e6c0*/  MOV R40, R48 ;  /* 0x0000003000287202 */ /* 0x000fe20000000f00 */
[----:B------:R-:W-:Y:S01]  /*e6d0*/  IMAD.MOV.U32 R37, RZ, RZ, R49 ;  /* 0x000000ffff257224 */ /* 0x000fe200078e0031 */
[----:B------:R-:W-:Y:S01]  /*e6e0*/  MOV R38, 0xe710 ;  /* 0x0000e71000267802 */ /* 0x000fe20000000f00 */
[----:B------:R-:W-:-:S07]  /*e6f0*/  IMAD.MOV.U32 R39, RZ, RZ, 0x40000000 ;  /* 0x40000000ff277424 */ /* 0x000fce00078e00ff */
[----:B------:R-:W-:Y:S05]  /*e700*/  CALL.REL.NOINC `($_Z12computeStatePdS_idS_iS_ii$__internal_accurate_pow) ;  /* 0x000000e000847944 */ /* 0x000fea0003c00000 */
[----:B------:R-:W-:Y:S05]  /*e710*/  BSYNC.RECONVERGENT B0 ;  /* 0x0000000000007941 */ /* 0x000fea0003800200 */
.L_x_328:
[----:B------:R-:W0:Y:S01]  /*e720*/  MUFU.RCP64H R49, -225 ;  /* 0xc06c200000317908 */ /* 0x000e220000001800 */
[----:B------:R-:W-:Y:S02]  /*e730*/  HFMA2 R59, -RZ, RZ, 2.2109375, 0.0078125 ;  /* 0x406c2000ff3b7431 */ /* 0x000fe400000001ff */
[----:B------:R-:W-:Y:S01]  /*e740*/  IMAD.MOV.U32 R58, RZ, RZ, 0x0 ;  /* 0x00000000ff3a7424 */ /* 0x000fe200078e00ff */
[----:B------:R-:W-:Y:S01]  /*e750*/  DSETP.NEU.AND P0, PT, R4, RZ, PT ;  /* 0x000000ff0400722a */ /* 0x000fe20003f0d000 */
[----:B------:R-:W-:Y:S01]  /*e760*/  IMAD.MOV.U32 R48, RZ, RZ, 0x1 ;  /* 0x00000001ff307424 */ /* 0x000fe200078e00ff */
[----:B------:R-:W-:Y:S05]  /*e770*/  BSSY.RECONVERGENT B0, `(.L_x_329) ;  /* 0x0000012000007945 */ /* 0x000fea0003800200 */
[----:B0-----:R-:W-:-:S08]  /*e780*/  DFMA R38, R48, R58, 1 ;  /* 0x3ff000003026742b */ /* 0x001fd0000000003a */
[----:B------:R-:W-:Y:S02]  /*e790*/  DFMA R56, R38, R38, R38 ;  /* 0x000000262638722b */ /* 0x000fe40000000026 */
[----:B------:R-:W-:-:S06]  /*e7a0*/  DADD R38, R4, 2 ;  /* 0x4000000004267429 */ /* 0x000fcc0000000000 */
[----:B------:R-:W-:-:S04]  /*e7b0*/  DFMA R56, R48, R56, R48 ;  /* 0x000000383038722b */ /* 0x000fc80000000030 */
[----:B------:R-:W-:Y:S02]  /*e7c0*/  LOP3.LUT R38, R39, 0x7ff00000, RZ, 0xc0, !PT ;  /* 0x7ff0000027267812 */ /* 0x000fe400078ec0ff */
[----:B------:R-:W-:Y:S02]  /*e7d0*/  FSEL R39, R41, RZ, P0 ;  /* 0x000000ff29277208 */ /* 0x000fe40000000000 */
[----:B------:R-:W-:Y:S01]  /*e7e0*/  ISETP.NE.AND P1, PT, R38, 0x7ff00000, PT ;  /* 0x7ff000002600780c */ /* 0x000fe20003f25270 */
[----:B------:R-:W-:Y:S01]  /*e7f0*/  DFMA R48, R56, R58, 1 ;  /* 0x3ff000003830742b */ /* 0x000fe2000000003a */
[----:B------:R-:W-:-:S07]  /*e800*/  FSEL R38, R224, RZ, P0 ;  /* 0x000000ffe0267208 */ /* 0x000fce0000000000 */
[----:B------:R-:W-:-:S04]  /*e810*/  DFMA R48, R56, R48, R56 ;  /* 0x000000303830722b */ /* 0x000fc80000000038 */
[----:B------:R-:W-:Y:S07]  /*e820*/  @P1 BRA `(.L_x_330) ;  /* 0x0000000000181947 */ /* 0x000fee0003800000 */
[----:B------:R-:W-:-:S14]  /*e830*/  DSETP.NAN.AND P0, PT, R4, R4, PT ;  /* 0x000000040400722a */ /* 0x000fdc0003f08000 */
[----:B------:R-:W-:Y:S01]  /*e840*/  @P0 DADD R38, R4, 2 ;  /* 0x4000000004260429 */ /* 0x000fe20000000000 */
[----:B------:R-:W-:Y:S10]  /*e850*/  @P0 BRA `(.L_x_330) ;  /* 0x00000000000c0947 */ /* 0x000ff40003800000 */
[----:B------:R-:W-:-:S14]  /*e860*/  DSETP.NEU.AND P0, PT, |R4|, +INF , PT ;  /* 0x7ff000000400742a */ /* 0x000fdc0003f0d200 */
[----:B------:R-:W-:Y:S02]  /*e870*/  @!P0 IMAD.MOV.U32 R38, RZ, RZ, 0x0 ;  /* 0x00000000ff268424 */ /* 0x000fe400078e00ff */
[----:B------:R-:W-:-:S07]  /*e880*/  @!P0 IMAD.MOV.U32 R39, RZ, RZ, 0x7ff00000 ;  /* 0x7ff00000ff278424 */ /* 0x000fce00078e00ff */
.L_x_330:
[----:B------:R-:W-:Y:S05]  /*e890*/  BSYNC.RECONVERGENT B0 ;  /* 0x0000000000007941 */ /* 0x000fea0003800200 */
.L_x_329:
[----:B------:R-:W-:Y:S01]  /*e8a0*/  DMUL R40, R48, R38 ;  /* 0x0000002630287228 */ /* 0x000fe20000000000 */
[----:B------:R-:W-:Y:S01]  /*e8b0*/  FSETP.GEU.AND P1, PT, |R39|, 6.5827683646048100446e-37, PT ;  /* 0x036000002700780b */ /* 0x000fe20003f2e200 */
[----:B------:R-:W-:Y:S01]  /*e8c0*/  BSSY.RECONVERGENT B1, `(.L_x_331) ;  /* 0x000000d000017945 */ /* 0x000fe20003800200 */
[----:B------:R-:W-:-:S05]  /*e8d0*/  DSETP.NEU.AND P4, PT, R4, 1, PT ;  /* 0x3ff000000400742a */ /* 0x000fca0003f8d000 */
[----:B------:R-:W-:-:S08]  /*e8e0*/  DFMA R56, R40, 225, R38 ;  /* 0x406c20002838782b */ /* 0x000fd00000000026 */
[----:B------:R-:W-:-:S10]  /*e8f0*/  DFMA R40, R48, R56, R40 ;  /* 0x000000383028722b */ /* 0x000fd40000000028 */
[----:B------:R-:W-:-:S05]  /*e900*/  FFMA R37, RZ, -3.689453125, R41 ;  /* 0xc06c2000ff257823 */ /* 0x000fca0000000029 */
        /* <DEDUP_REMOVED lines=8> */
.L_x_332:
[----:B------:R-:W-:Y:S05]  /*e990*/  BSYNC.RECONVERGENT B1 ;  /* 0x0000000000017941 */ /* 0x000fea0003800200 */
.L_x_331:
[----:B------:R-:W-:Y:S01]  /*e9a0*/  FSEL R4, R40, 2.51076399093778328056e+34, P4 ;  /* 0x789abcdf28047808 */ /* 0x000fe20002000000 */
[----:B------:R-:W-:Y:S01]  /*e9b0*/  IMAD.MOV.U32 R39, RZ, RZ, 0x3ff71547 ;  /* 0x3ff71547ff277424 */ /* 0x000fe200078e00ff */
[----:B------:R-:W-:Y:S01]  /*e9c0*/  FSEL R5, R41, -0.94611108303070068359, P4 ;  /* 0xbf72345629057808 */ /* 0x000fe20002000000 */
[----:B------:R-:W-:Y:S01]  /*e9d0*/  UMOV UR12, 0xfefa39ef ;  /* 0xfefa39ef000c7882 */ /* 0x000fe20000000000 */
[----:B------:R-:W-:Y:S01]  /*e9e0*/  MOV R38, 0x652b82fe ;  /* 0x652b82fe00267802 */ /* 0x000fe20000000f00 */
[----:B------:R-:W-:Y:S01]  /*e9f0*/  UMOV UR13, 0x3fe62e42 ;  /* 0x3fe62e42000d7882 */ /* 0x000fe20000000000 */
[----:B------:R-:W0:Y:S01]  /*ea00*/  MUFU.RCP64H R57, 10 ;  /* 0x4024000000397908 */ /* 0x000e220000001800 */
[----:B------:R-:W-:Y:S02]  /*ea10*/  HFMA2 R60, -RZ, RZ, 0, 0 ;  /* 0x00000000ff3c7431 */ /* 0x000fe400000001ff */
[----:B------:R-:W-:Y:S01]  /*ea20*/  IMAD.MOV.U32 R61, RZ, RZ, 0x40240000 ;  /* 0x40240000ff3d7424 */ /* 0x000fe200078e00ff */
[----:B------:R-:W-:Y:S01]  /*ea30*/  DADD R224, -R2, 13 ;  /* 0x402a000002e07429 */ /* 0x000fe20000000100 */
[----:B------:R-:W-:Y:S01]  /*ea40*/  IMAD.MOV.U32 R56, RZ, RZ, 0x1 ;  /* 0x00000001ff387424 */ /* 0x000fe200078e00ff */
[----:B------:R-:W-:Y:S01]  /*ea50*/  DFMA R38, R4, R38, 6.75539944105574400000e+15 ;  /* 0x433800000426742b */ /* 0x000fe20000000026 */
[----:B------:R-:W-:Y:S01]  /*ea60*/  FSETP.GEU.AND P0, PT, |R5|, 4.1917929649353027344, PT ;  /* 0x4086232b0500780b */ /* 0x000fe20003f0e200 */
[----:B------:R-:W-:Y:S06]  /*ea70*/  BSSY.RECONVERGENT B0, `(.L_x_333) ;  /* 0x0000040000007945 */ /* 0x000fec0003800200 */
[----:B------:R-:W-:Y:S01]  /*ea80*/  DADD R48, R38, -6.75539944105574400000e+15 ;  /* 0xc338000026307429 */ /* 0x000fe20000000000 */
[----:B------:R-:W-:Y:S01]  /*ea90*/  FSETP.GEU.AND P3, PT, |R225|, 6.5827683646048100446e-37, PT ;  /* 0x03600000e100780b */ /* 0x000fe20003f6e200 */
[----:B0-----:R-:W-:-:S06]  /*eaa0*/  DFMA R58, R56, -R60, 1 ;  /* 0x3ff00000383a742b */ /* 0x001fcc000000083c */
        /* <DEDUP_REMOVED lines=41> */
[----:B------:R-:W-:-:S04]  /*ed40*/  FFMA R37, RZ, 2.5625, R41 ;  /* 0x40240000ff257823 */ /* 0x000fc80000000029 */
        /* <DEDUP_REMOVED lines=18> */
.L_x_334:
[----:B------:R-:W-:Y:S05]  /*ee70*/  BSYNC.RECONVERGENT B0 ;  /* 0x0000000000007941 */ /* 0x000fea0003800200 */
.L_x_333:
[----:B------:R-:W-:Y:S04]  /*ee80*/  BSSY.RECONVERGENT B1, `(.L_x_335) ;  /* 0x0000008000017945 */ /* 0x000fe80003800200 */
[----:B------:R-:W-:Y:S05]  /*ee90*/  @P2 BRA P3, `(.L_x_336) ;  /* 0x0000000000182947 */ /* 0x000fea0001800000 */
[----:B------:R-:W-:Y:S01]  /*eea0*/  IMAD.MOV.U32 R39, RZ, RZ, R225 ;  /* 0x000000ffff277224 */ /* 0x000fe200078e00e1 */
[----:B------:R-:W-:Y:S01]  /*eeb0*/  MOV R38, 0xeef0 ;  /* 0x0000eef000267802 */ /* 0x000fe20000000f00 */
[----:B------:R-:W-:Y:S02]  /*eec0*/  IMAD.MOV.U32 R40, RZ, RZ, RZ ;  /* 0x000000ffff287224 */ /* 0x000fe400078e00ff */
[----:B------:R-:W-:-:S07]  /*eed0*/  IMAD.MOV.U32 R37, RZ, RZ, 0x40240000 ;  /* 0x40240000ff257424 */ /* 0x000fce00078e00ff */
[----:B------:R-:W-:Y:S05]  /*eee0*/  CALL.REL.NOINC `($__internal_4_$__cuda_sm20_div_rn_f64_full) ;  /* 0x000000d000507944 */ /* 0x000fea0003c00000 */
[----:B------:R-:W-:-:S07]  /*eef0*/  MOV R41, R37 ;  /* 0x0000002500297202 */ /* 0x000fce0000000f00 */
.L_x_336:
[----:B------:R-:W-:Y:S05]  /*ef00*/  BSYNC.RECONVERGENT B1 ;  /* 0x0000000000017941 */ /* 0x000fea0003800200 */
.L_x_335:
[----:B------:R-:W-:Y:S01]  /*ef10*/  IMAD.MOV.U32 R4, RZ, RZ, 0x652b82fe ;  /* 0x652b82feff047424 */ /* 0x000fe200078e00ff */
[----:B------:R-:W-:Y:S01]  /*ef20*/  UMOV UR12, 0xfefa39ef ;  /* 0xfefa39ef000c7882 */ /* 0x000fe20000000000 */
[----:B------:R-:W-:Y:S01]  /*ef30*/  IMAD.MOV.U32 R5, RZ, RZ, 0x3ff71547 ;  /* 0x3ff71547ff057424 */ /* 0x000fe200078e00ff */
[----:B------:R-:W-:Y:S01]  /*ef40*/  UMOV UR13, 0x3fe62e42 ;  /* 0x3fe62e42000d7882 */ /* 0x000fe20000000000 */
[----:B------:R-:W0:Y:S01]  /*ef50*/  MUFU.RCP64H R57, 10 ;  /* 0x4024000000397908 */ /* 0x000e220000001800 */
[----:B------:R-:W-:Y:S01]  /*ef60*/  IMAD.MOV.U32 R58, RZ, RZ, 0x0 ;  /* 0x00000000ff3a7424 */ /* 0x000fe200078e00ff */
[----:B------:R-:W-:Y:S01]  /*ef70*/  FSETP.GEU.AND P0, PT, |R41|, 4.1917929649353027344, PT ;  /* 0x4086232b2900780b */ /* 0x000fe20003f0e200 */
[----:B------:R-:W-:Y:S01]  /*ef80*/  IMAD.MOV.U32 R59, RZ, RZ, 0x40240000 ;  /* 0x40240000ff3b7424 */ /* 0x000fe200078e00ff */
[----:B------:R-:W-:Y:S01]  /*ef90*/  DFMA R4, R40, R4, 6.75539944105574400000e+15 ;  /* 0x433800002804742b */ /* 0x000fe20000000004 */
[----:B------:R-:W-:Y:S01]  /*efa0*/  IMAD.MOV.U32 R56, RZ, RZ, 0x1 ;  /* 0x00000001ff387424 */ /* 0x000fe200078e00ff */
[----:B------:R-:W-:Y:S06]  /*efb0*/  BSSY.RECONVERGENT B0, `(.L_x_337) ;  /* 0x0000041000007945 */ /* 0x000fec0003800200 */
[----:B------:R-:W-:-:S02]  /*efc0*/  DADD R38, R4, -6.75539944105574400000e+15 ;  /* 0xc338000004267429 */ /* 0x000fc40000000000 */
        /* <DEDUP_REMOVED lines=8> */
[----:B------:R-:W-:Y:S01]  /*f050*/  MOV R49, 0x3e928af3 ;  /* 0x3e928af300317802 */ /* 0x000fe20000000f00 */
        /* <DEDUP_REMOVED lines=21> */
[----:B------:R-:W-:Y:S01]  /*f1b0*/  UMOV UR13, 0x3fa55555 ;  /* 0x3fa55555000d7882 */ /* 0x000fe20000000000 */
[----:B------:R-:W-:-:S05]  /*f1c0*/  DADD R48, R2, 30 ;  /* 0x403e000002307429 */ /* 0x000fca0000000000 */
[----:B------:R-:W-:Y:S01]  /*f1d0*/  DFMA R56, R38, R56, UR12 ;  /* 0x0000000c26387e2b */ /* 0x000fe20008000038 */
[----:B------:R-:W-:Y:S01]  /*f1e0*/  UMOV UR12, 0x55555511 ;  /* 0x55555511000c7882 */ /* 0x000fe20000000000 */
[----:B------:R-:W-:Y:S01]  /*f1f0*/  UMOV UR13, 0x3fc55555 ;  /* 0x3fc55555000d7882 */ /* 0x000fe20000000000 */
[----:B------:R-:W-:Y:S02]  /*f200*/  DMUL R60, R62, R48 ;  /* 0x000000303e3c7228 */ /* 0x000fe40000000000 */
[----:B------:R-:W-:-:S03]  /*f210*/  FSETP.GEU.AND P3, PT, |R49|, 6.5827683646048100446e-37, PT ;  /* 0x036000003100780b */ /* 0x000fc60003f6e200 */
[----:B------:R-:W-:Y:S01]  /*f220*/  DFMA R56, R38, R56, UR12 ;  /* 0x0000000c26387e2b */ /* 0x000fe20008000038 */
[----:B------:R-:W-:Y:S01]  /*f230*/  UMOV UR12, 0xb ;  /* 0x0000000b000c7882 */ /* 0x000fe20000000000 */
[----:B------:R-:W-:Y:S01]  /*f240*/  UMOV UR13, 0x3fe00000 ;  /* 0x3fe00000000d7882 */ /* 0x000fe20000000000 */
[----:B------:R-:W-:-:S05]  /*f250*/  DFMA R58, R60, -10, R48 ;  /* 0xc02400003c3a782b */ /* 0x000fca0000000030 */
[----:B------:R-:W-:-:S03]  /*f260*/  DFMA R56, R38, R56, UR12 ;  /* 0x0000000c26387e2b */ /* 0x000fc60008000038 */
[----:B------:R-:W-:-:S05]  /*f270*/  DFMA R60, R62, R58, R60 ;  /* 0x0000003a3e3c722b */ /* 0x000fca000000003c */
[----:B------:R-:W-:-:S05]  /*f280*/  DFMA R56, R38, R56, 1 ;  /* 0x3ff000002638742b */ /* 0x000fca0000000038 */
[----:B------:R-:W-:-:S03]  /*f290*/  FFMA R37, RZ, 2.5625, R61 ;  /* 0x40240000ff257823 */ /* 0x000fc6000000003d */
[----:B------:R-:W-:Y:S02]  /*f2a0*/  DFMA R56, R38, R56, 1 ;  /* 0x3ff000002638742b */ /* 0x000fe40000000038 */
[----:B------:R-:W-:-:S08]  /*f2b0*/  FSETP.GT.AND P2, PT, |R37|, 1.469367938527859385e-39, PT ;  /* 0x001000002500780b */ /* 0x000fd00003f44200 */
        /* <DEDUP_REMOVED lines=8> */
[----:B------:R-:W-:Y:S01]  /*f340*/  FSEL R62, R38, RZ, P0 ;  /* 0x000000ff263e7208 */ /* 0x000fe20000000000 */
[----:B------:R-:W-:Y:S01]  /*f350*/  @!P1 IMAD.MOV.U32 R38, RZ, RZ, RZ ;  /* 0x000000ffff269224 */ /* 0x000fe200078e00ff */
[----:B------:R-:W-:-:S05]  /*f360*/  @!P1 SHF.R.S32.HI R5, RZ, 0x1, R5 ;  /* 0x00000001ff059819 */ /* 0x000fca0000011405 */
[----:B------:R-:W-:Y:S02]  /*f370*/  @!P1 IMAD.IADD R4, R4, 0x1, -R5 ;  /* 0x0000000104049824 */ /* 0x000fe400078e0a05 */
[----:B------:R-:W-:-:S03]  /*f380*/  @!P1 IMAD R5, R5, 0x100000, R57 ;  /* 0x0010000005059824 */ /* 0x000fc600078e0239 */
[----:B------:R-:W-:Y:S02]  /*f390*/  @!P1 LEA R39, R4, 0x3ff00000, 0x14 ;  /* 0x3ff0000004279811 */ /* 0x000fe400078ea0ff */
[----:B------:R-:W-:-:S06]  /*f3a0*/  @!P1 MOV R4, R56 ;  /* 0x0000003800049202 */ /* 0x000fcc0000000f00 */
[----:B------:R-:W-:-:S11]  /*f3b0*/  @!P1 DMUL R62, R4, R38 ;  /* 0x00000026043e9228 */ /* 0x000fd60000000000 */
.L_x_338:
[----:B------:R-:W-:Y:S05]  /*f3c0*/  BSYNC.RECONVERGENT B0 ;  /* 0x0000000000007941 */ /* 0x000fea0003800200 */
.L_x_337:
[----:B------:R-:W-:Y:S01]  /*f3d0*/  BSSY.RECONVERGENT B1, `(.L_x_339) ;  /* 0x000000b000017945 */ /* 0x000fe20003800200 */
[----:B------:R-:W-:-:S03]  /*f3e0*/  DADD R62, R62, 1 ;  /* 0x3ff000003e3e7429 */ /* 0x000fc60000000000 */
[----:B------:R-:W-:Y:S08]  /*f3f0*/  @P2 BRA P3, `(.L_x_340) ;  /* 0x0000000000202947 */ /* 0x000ff00001800000 */
[----:B------:R-:W-:Y:S01]  /*f400*/  IMAD.MOV.U32 R224, RZ, RZ, R48 ;  /* 0x000000ffffe07224 */ /* 0x000fe200078e0030 */
[----:B------:R-:W-:Y:S01]  /*f410*/  MOV R40, RZ ;  /* 0x000000ff00287202 */ /* 0x000fe20000000f00 */
[----:B------:R-:W-:Y:S01]  /*f420*/  IMAD.MOV.U32 R39, RZ, RZ, R49 ;  /* 0x000000ffff277224 */ /* 0x000fe200078e0031 */
[----:B------:R-:W-:Y:S01]  /*f430*/  MOV R38, 0xf460 ;  /* 0x0000f46000267802 */ /* 0x000fe20000000f00 */
[----:B------:R-:W-:-:S07]  /*f440*/  IMAD.MOV.U32 R37, RZ, RZ, 0x40240000 ;  /* 0x40240000ff257424 */ /* 0x000fce00078e00ff */
[----:B------:R-:W-:Y:S05]  /*f450*/  CALL.REL.NOINC `($__internal_4_$__cuda_sm20_div_rn_f64_full) ;  /* 0x000000c800f47944 */ /* 0x000fea0003c00000 */
[----:B------:R-:W-:Y:S02]  /*f460*/  IMAD.MOV.U32 R60, RZ, RZ, R40 ;  /* 0x000000ffff3c7224 */ /* 0x000fe400078e0028 */
[----:B------:R-:W-:-:S07]  /*f470*/  IMAD.MOV.U32 R61, RZ, RZ, R37 ;  /* 0x000000ffff3d7224 */ /* 0x000fce00078e0025 */
.L_x_340:
[----:B------:R-:W-:Y:S05]  /*f480*/  BSYNC.RECONVERGENT B1 ;  /* 0x0000000000017941 */ /* 0x000fea0003800200 */
.L_x_339:
        /* <DEDUP_REMOVED lines=44> */
[----:B------:R-:W-:-:S04]  /*f750*/  IMAD.MOV.U32 R58, RZ, RZ, R56 ;  /* 0x000000ffff3a7224 */ /* 0x000fc800078e0038 */
        /* <DEDUP_REMOVED lines=16> */
.L_x_342:
[----:B------:R-:W-:Y:S05]  /*f860*/  BSYNC.RECONVERGENT B0 ;  /* 0x0000000000007941 */ /* 0x000fea0003800200 */
.L_x_341:
[----:B------:R-:W-:Y:S01]  /*f870*/  DADD R68, R38, 1 ;  /* 0x3ff0000026447429 */ /* 0x000fe20000000000 */
[----:B------:R-:W-:Y:S01]  /*f880*/  BSSY.RECONVERGENT B1, `(.L_x_343) ;  /* 0x0000015000017945 */ /* 0x000fe20003800200 */
[----:B------:R-:W-:-:S04]  /*f890*/  MOV R38, 0x1 ;  /* 0x0000000100267802 */ /* 0x000fc80000000f00 */
        /* <DEDUP_REMOVED lines=16> */
[----:B------:R-:W-:-:S07]  /*f9a0*/  IMAD.MOV.U32 R224, RZ, RZ, RZ ;  /* 0x000000ffffe07224 */ /* 0x000fce00078e00ff */
[----:B------:R-:W-:Y:S05]  /*f9b0*/  CALL.REL.NOINC `($__internal_4_$__cuda_sm20_div_rn_f64_full) ;  /* 0x000000c4009c7944 */ /* 0x000fea0003c00000 */
[----:B------:R-:W-:-:S07]  /*f9c0*/  IMAD.MOV.U32 R41, RZ, RZ, R37 ;  /* 0x000000ffff297224 */ /* 0x000fce00078e0025 */
.L_x_344:
[----:B------:R-:W-:Y:S05]  /*f9d0*/  BSYNC.RECONVERGENT B1 ;  /* 0x0000000000017941 */ /* 0x000fea0003800200 */
.L_x_343:
[----:B------:R-:W0:Y:S01]  /*f9e0*/  MUFU.RCP64H R39, R63 ;  /* 0x0000003f00277308 */ /* 0x000e220000001800 */
[----:B------:R-:W-:Y:S01]  /*f9f0*/  IMAD.MOV.U32 R38, RZ, RZ, 0x1 ;  /* 0x00000001ff267424 */ /* 0x000fe200078e00ff */
[----:B------:R-:W-:Y:S01]  /*fa00*/  BSSY.RECONVERGENT B1, `(.L_x_345) ;  /* 0x0000015000017945 */ /* 0x000fe20003800200 */
[----:B------:R-:W-:-:S04]  /*fa10*/  DADD R82, R40, 20 ;  /* 0x4034000028527429 */ /* 0x000fc80000000000 */
        /* <DEDUP_REMOVED lines=12> */
[----:B------:R-:W-:Y:S01]  /*fae0*/  MOV R37, R63 ;  /* 0x0000003f00257202 */ /* 0x000fe20000000f00 */
[----:B------:R-:W-:Y:S01]  /*faf0*/  IMAD.MOV.U32 R224, RZ, RZ, RZ ;  /* 0x000000ffffe07224 */ /* 0x000fe200078e00ff */
[----:B------:R-:W-:Y:S01]  /*fb00*/  MOV R38, 0xfb30 ;  /* 0x0000fb3000267802 */ /* 0x000fe20000000f00 */
[----:B------:R-:W-:-:S07]  /*fb10*/  IMAD.MOV.U32 R39, RZ, RZ, 0x40690000 ;  /* 0x40690000ff277424 */ /* 0x000fce00078e00ff */
[----:B------:R-:W-:Y:S05]  /*fb20*/  CALL.REL.NOINC `($__internal_4_$__cuda_sm20_div_rn_f64_full) ;  /* 0x000000c400407944 */ /* 0x000fea0003c00000 */
[----:B------:R-:W-:Y:S01]  /*fb30*/  IMAD.MOV.U32 R38, RZ, RZ, R40 ;  /* 0x000000ffff267224 */ /* 0x000fe200078e0028 */
[----:B------:R-:W-:-:S07]  /*fb40*/  MOV R39, R37 ;  /* 0x0000002500277202 */ /* 0x000fce0000000f00 */
.L_x_346:
[----:B------:R-:W-:Y:S05]  /*fb50*/  BSYNC.RECONVERGENT B1 ;  /* 0x0000000000017941 */ /* 0x000fea0003800200 */
.L_x_345:
[----:B------:R-:W0:Y:S01]  /*fb60*/  MUFU.RCP64H R41, 7 ;  /* 0x401c000000297908 */ /* 0x000e220000001800 */
[----:B------:R-:W-:Y:S01]  /*fb70*/  IMAD.MOV.U32 R62, RZ, RZ, 0x0 ;  /* 0x00000000ff3e7424 */ /* 0x000fe200078e00ff */
[----:B------:R-:W-:Y:S01]  /*fb80*/  FSETP.GEU.AND P1, PT, |R7|, 6.5827683646048100446e-37, PT ;  /* 0x036000000700780b */ /* 0x000fe20003f2e200 */
[----:B------:R-:W-:Y:S01]  /*fb90*/  IMAD.MOV.U32 R63, RZ, RZ, 0x401c0000 ;  /* 0x401c0000ff3f7424 */ /* 0x000fe200078e00ff */
[----:B------:R-:W-:Y:S01]  /*fba0*/  DFMA R38, R64, 1102.5, R38 ;  /* 0x40913a004026782b */ /* 0x000fe20000000026 */
[----:B------:R-:W-:Y:S01]  /*fbb0*/  IMAD.MOV.U32 R40, RZ, RZ, 0x1 ;  /* 0x00000001ff287424 */ /* 0x000fe200078e00ff */
[----:B------:R-:W-:Y:S06]  /*fbc0*/  BSSY.RECONVERGENT B1, `(.L_x_347) ;  /* 0x0000014000017945 */ /* 0x000fec0003800200 */
[----:B------:R-:W-:-:S02]  /*fbd0*/  DADD R82, R82, R38 ;  /* 0x0000000052527229 */ /* 0x000fc40000000026 */
        /* <DEDUP_REMOVED lines=8> */
[----:B------:R-:W-:-:S05]  /*fc60*/  FFMA R37, RZ, 2.4375, R41 ;  /* 0x401c0000ff257823 */ /* 0x000fca0000000029 */
[----:B------:R-:W-:-:S13]  /*fc70*/  FSETP.GT.AND P0, PT, |R37|, 1.469367938527859385e-39, PT ;  /* 0x001000002500780b */ /* 0x000fda0003f04200 */
[----:B------:R-:W-:Y:S05]  /*fc80*/  @P0 BRA P1, `(.L_x_348) ;  /* 0x00000000001c0947 */ /* 0x000fea0000800000 */
[----:B------:R-:W-:Y:S01]  /*fc90*/  MOV R224, R6 ;  /* 0x0000000600e07202 */ /* 0x000fe20000000f00 */
[----:B------:R-:W-:Y:S01]  /*fca0*/  IMAD.MOV.U32 R39, RZ, RZ, R7 ;  /* 0x000000ffff277224 */ /* 0x000fe200078e0007 */
[----:B------:R-:W-:Y:S01]  /*fcb0*/  MOV R38, 0xfcf0 ;  /* 0x0000fcf000267802 */ /* 0x000fe20000000f00 */
[----:B------:R-:W-:Y:S02]  /*fcc0*/  IMAD.MOV.U32 R40, RZ, RZ, RZ ;  /* 0x000000ffff287224 */ /* 0x000fe400078e00ff */
[----:B------:R-:W-:-:S07]  /*fcd0*/  IMAD.MOV.U32 R37, RZ, RZ, 0x401c0000 ;  /* 0x401c0000ff257424 */ /* 0x000fce00078e00ff */
[----:B------:R-:W-:Y:S05]  /*fce0*/  CALL.REL.NOINC `($__internal_4_$__cuda_sm20_div_rn_f64_full) ;  /* 0x000000c000d07944 */ /* 0x000fea0003c00000 */
[----:B------:R-:W-:-:S07]  /*fcf0*/  MOV R41, R37 ;  /* 0x0000002500297202 */ /* 0x000fce0000000f00 */
.L_x_348:
[----:B------:R-:W-:Y:S05]  /*fd00*/  BSYNC.RECONVERGENT B1 ;  /* 0x0000000000017941 */ /* 0x000fea0003800200 */
.L_x_347:
        /* <DEDUP_REMOVED lines=53> */
[----:B------:R-:W-:-:S05]  /*10060*/  @!P1 SHF.R.S32.HI R7, RZ, 0x1, R7 ;  /* 0x00000001ff079819 */ /* 0x000fca0000011407 */
[----:B------:R-:W-:Y:S01]  /*10070*/  @!P1 IMAD.IADD R6, R6, 0x1, -R7 ;  /* 0x0000000106069824 */ /* 0x000fe200078e0a07 */
[----:B------:R-:W-:-:S04]  /*10080*/  @!P1 LEA R7, R7, R63, 0x14 ;  /* 0x0000003f07079211 */ /* 0x000fc800078ea0ff */
[----:B------:R-:W-:Y:S01]  /*10090*/  @!P1 LEA R41, R6, 0x3ff00000, 0x14 ;  /* 0x3ff0000006299811 */ /* 0x000fe200078ea0ff */
[----:B------:R-:W-:-:S06]  /*100a0*/  @!P1 IMAD.MOV.U32 R6, RZ, RZ, R62 ;  /* 0x000000ffff069224 */ /* 0x000fcc00078e003e */
[----:B------:R-:W-:-:S11]  /*100b0*/  @!P1 DMUL R38, R6, R40 ;  /* 0x0000002806269228 */ /* 0x000fd60000000000 */
.L_x_350:
[----:B------:R-:W-:Y:S05]  /*100c0*/  BSYNC.RECONVERGENT B0 ;  /* 0x0000000000007941 */ /* 0x000fea0003800200 */
.L_x_349:
        /* <DEDUP_REMOVED lines=20> */
[----:B------:R-:W-:Y:S02]  /*10210*/  IMAD.MOV.U32 R224, RZ, RZ, -0x28f5c28f ;  /* 0xd70a3d71ffe07424 */ /* 0x000fe400078e00ff */
[----:B------:R-:W-:-:S07]  /*10220*/  IMAD.MOV.U32 R39, RZ, RZ, 0x3fe570a3 ;  /* 0x3fe570a3ff277424 */ /* 0x000fce00078e00ff */
[----:B------:R-:W-:Y:S05]  /*10230*/  CALL.REL.NOINC `($__internal_4_$__cuda_sm20_div_rn_f64_full) ;  /* 0x000000bc007c7944 */ /* 0x000fea0003c00000 */
[----:B------:R-:W-:Y:S01]  /*10240*/  MOV R6, R40 ;  /* 0x0000002800067202 */ /* 0x000fe20000000f00 */
[----:B------:R-:W-:-:S07]  /*10250*/  IMAD.MOV.U32 R7, RZ, RZ, R37 ;  /* 0x000000ffff077224 */ /* 0x000fce00078e0025 */
.L_x_352:
[----:B------:R-:W-:Y:S05]  /*10260*/  BSYNC.RECONVERGENT B1 ;  /* 0x0000000000017941 */ /* 0x000fea0003800200 */
.L_x_351:
        /* <DEDUP_REMOVED lines=8> */
.L_x_353:
[----:B------:R-:W0:Y:S01]  /*102f0*/  MUFU.RCP64H R65, -170 ;  /* 0xc065400000417908 */ /* 0x000e220000001800 */
[----:B------:R-:W-:Y:S01]  /*10300*/  MOV R68, 0x0 ;  /* 0x0000000000447802 */ /* 0x000fe20000000f00 */
        /* <DEDUP_REMOVED lines=19> */
[----:B------:R-:W-:Y:S01]  /*10440*/  @!P0 IMAD.MOV.U32 R38, RZ, RZ, 0x0 ;  /* 0x00000000ff268424 */ /* 0x000fe200078e00ff */
[----:B------:R-:W-:-:S07]  /*10450*/  @!P0 MOV R39, 0x7ff00000 ;  /* 0x7ff0000000278802 */ /* 0x000fce0000000f00 */
.L_x_355:
[----:B------:R-:W-:Y:S05]  /*10460*/  BSYNC.RECONVERGENT B0 ;  /* 0x0000000000007941 */ /* 0x000fea0003800200 */
.L_x_354:
[----:B------:R-:W-:Y:S01]  /*10470*/  DMUL R40, R64, R38 ;  /* 0x0000002640287228 */ /* 0x000fe20000000000 */
[----:B------:R-:W-:Y:S01]  /*10480*/  FSETP.GEU.AND P1, PT, |R39|, 6.5827683646048100446e-37, PT ;  /* 0x036000002700780b */ /* 0x000fe20003f2e200 */
[----:B------:R-:W-:Y:S01]  /*10490*/  BSSY.RECONVERGENT B1, `(.L_x_356) ;  /* 0x000000d000017945 */ /* 0x000fe20003800200 */
[----:B------:R-:W-:-:S05]  /*104a0*/  DSETP.NEU.AND P4, PT, R62, 1, PT ;  /* 0x3ff000003e00742a */ /* 0x000fca0003f8d000 */
[----:B------:R-:W-:-:S08]  /*104b0*/  DFMA R66, R40, 170, R38 ;  /* 0x406540002842782b */ /* 0x000fd00000000026 */
[----:B------:R-:W-:-:S10]  /*104c0*/  DFMA R40, R64, R66, R40 ;  /* 0x000000424028722b */ /* 0x000fd40000000028 */
[----:B------:R-:W-:-:S05]  /*104d0*/  FFMA R37, RZ, -3.58203125, R41 ;  /* 0xc0654000ff257823 */ /* 0x000fca0000000029 */
[----:B------:R-:W-:-:S13]  /*104e0*/  FSETP.GT.AND P0, PT, |R37|, 1.469367938527859385e-39, PT ;  /* 0x001000002500780b */ /* 0x000fda0003f04200 */
[----:B------:R-:W-:Y:S05]  /*104f0*/  @P0 BRA P1, `(.L_x_357) ;  /* 0x0000000000180947 */ /* 0x000fea0000800000 */
[----:B------:R-:W-:Y:S01]  /*10500*/  IMAD.MOV.U32 R224, RZ, RZ, R38 ;  /* 0x000000ffffe07224 */ /* 0x000fe200078e0026 */
[----:B------:R-:W-:Y:S01]  /*10510*/  MOV R38, 0x10550 ;  /* 0x0001055000267802 */ /* 0x000fe20000000f00 */
[----:B------:R-:W-:Y:S02]  /*10520*/  IMAD.MOV.U32 R40, RZ, RZ, RZ ;  /* 0x000000ffff287224 */ /* 0x000fe400078e00ff */
[----:B------:R-:W-:-:S07]  /*10530*/  IMAD.MOV.U32 R37, RZ, RZ, -0x3f9ac000 ;  /* 0xc0654000ff257424 */ /* 0x000fce00078e00ff */
[----:B------:R-:W-:Y:S05]  /*10540*/  CALL.REL.NOINC `($__internal_4_$__cuda_sm20_div_rn_f64_full) ;  /* 0x000000b800b87944 */ /* 0x000fea0003c00000 */
[----:B------:R-:W-:-:S07]  /*10550*/  MOV R41, R37 ;  /* 0x0000002500297202 */ /* 0x000fce0000000f00 */
.L_x_357:
[----:B------:R-:W-:Y:S05]  /*10560*/  BSYNC.RECONVERGENT B1 ;  /* 0x0000000000017941 */ /* 0x000fea0003800200 */
.L_x_356:
[----:B------:R-:W-:Y:S01]  /*10570*/  FSEL R38, R40, 1.965770378329291528e-24, P4 ;  /* 0x1818181828267808 */ /* 0x000fe20002000000 */
[----:B------:R-:W-:Y:S01]  /*10580*/  IMAD.MOV.U32 R64, RZ, RZ, 0x652b82fe ;  /* 0x652b82feff407424 */ /* 0x000fe200078e00ff */
[----:B------:R-:W-:Y:S01]  /*10590*/  FSEL R39, R41, -0.96911764144897460938, P4 ;  /* 0xbf78181829277808 */ /* 0x000fe20002000000 */
[----:B------:R-:W-:Y:S01]  /*105a0*/  IMAD.MOV.U32 R65, RZ, RZ, 0x3ff71547 ;  /* 0x3ff71547ff417424 */ /* 0x000fe200078e00ff */
[----:B------:R-:W-:Y:S01]  /*105b0*/  UMOV UR12, 0xfefa39ef ;  /* 0xfefa39ef000c7882 */ /* 0x000fe20000000000 */
[----:B------:R-:W-:Y:S01]  /*105c0*/  UMOV UR13, 0x3fe62e42 ;  /* 0x3fe62e42000d7882 */ /* 0x000fe20000000000 */
[----:B------:R-:W0:Y:S01]  /*105d0*/  MUFU.RCP64H R67, 10 ;  /* 0x4024000000437908 */ /* 0x000e220000001800 */
[----:B------:R-:W-:Y:S01]  /*105e0*/  IMAD.MOV.U32 R68, RZ, RZ, 0x0 ;  /* 0x00000000ff447424 */ /* 0x000fe200078e00ff */
[----:B------:R-:W-:Y:S01]  /*105f0*/  DADD R224, -R2, 25 ;  /* 0x4039000002e07429 */ /* 0x000fe20000000100 */
[----:B------:R-:W-:Y:S01]  /*10600*/  IMAD.MOV.U32 R69, RZ, RZ, 0x40240000 ;  /* 0x40240000ff457424 */ /* 0x000fe200078e00ff */
[----:B------:R-:W-:Y:S01]  /*10610*/  DFMA R64, R38, R64, 6.75539944105574400000e+15 ;  /* 0x433800002640742b */ /* 0x000fe20000000040 */
[----:B------:R-:W-:Y:S01]  /*10620*/  IMAD.MOV.U32 R66, RZ, RZ, 0x1 ;  /* 0x00000001ff427424 */ /* 0x000fe200078e00ff */
[----:B------:R-:W-:Y:S01]  /*10630*/  FSETP.GEU.AND P0, PT, |R39|, 4.1917929649353027344, PT ;  /* 0x4086232b2700780b */ /* 0x000fe20003f0e200 */
[----:B------:R-:W-:Y:S05]  /*10640*/  BSSY.RECONVERGENT B0, `(.L_x_358) ;  /* 0x0000040000007945 */ /* 0x000fea0003800200 */
        /* <DEDUP_REMOVED lines=55> */
[----:B------:R-:W-:Y:S02]  /*109c0*/  @!P1 MOV R38, R66 ;  /* 0x0000004200269202 */ /* 0x000fe40000000f00 */
[----:B------:R-:W-:Y:S02]  /*109d0*/  @!P1 SHF.R.S32.HI R37, RZ, 0x1, R37 ;  /* 0x00000001ff259819 */ /* 0x000fe40000011425 */
[----:B------:R-:W-:-:S03]  /*109e0*/  FSEL R63, R63, RZ, P0 ;  /* 0x000000ff3f3f7208 */ /* 0x000fc60000000000 */
[----:B------:R-:W-:Y:S02]  /*109f0*/  @!P1 IMAD.IADD R64, R64, 0x1, -R37 ;  /* 0x0000000140409824 */ /* 0x000fe400078e0a25 */
[----:B------:R-:W-:-:S03]  /*10a00*/  @!P1 IMAD R39, R37, 0x100000, R67 ;  /* 0x0010000025279824 */ /* 0x000fc600078e0243 */
[----:B------:R-:W-:Y:S01]  /*10a10*/  @!P1 LEA R65, R64, 0x3ff00000, 0x14 ;  /* 0x3ff0000040419811 */ /* 0x000fe200078ea0ff */
[----:B------:R-:W-:-:S06]  /*10a20*/  @!P1 IMAD.MOV.U32 R64, RZ, RZ, RZ ;  /* 0x000000ffff409224 */ /* 0x000fcc00078e00ff */
[----:B------:R-:W-:-:S11]  /*10a30*/  @!P1 DMUL R62, R38, R64 ;  /* 0x00000040263e9228 */ /* 0x000fd60000000000 */
.L_x_359:
[----:B------:R-:W-:Y:S05]  /*10a40*/  BSYNC.RECONVERGENT B0 ;  /* 0x0000000000007941 */ /* 0x000fea0003800200 */
.L_x_358:
[----:B------:R-:W-:Y:S04]  /*10a50*/  BSSY.RECONVERGENT B1, `(.L_x_360) ;  /* 0x0000008000017945 */ /* 0x000fe80003800200 */
[----:B------:R-:W-:Y:S05]  /*10a60*/  @P2 BRA P3, `(.L_x_361) ;  /* 0x0000000000182947 */ /* 0x000fea0001800000 */
[----:B------:R-:W-:Y:S01]  /*10a70*/  IMAD.MOV.U32 R39, RZ, RZ, R225 ;  /* 0x000000ffff277224 */ /* 0x000fe200078e00e1 */
[----:B------:R-:W-:Y:S01]  /*10a80*/  MOV R37, 0x40240000 ;  /* 0x4024000000257802 */ /* 0x000fe20000000f00 */
[----:B------:R-:W-:Y:S01]  /*10a90*/  IMAD.MOV.U32 R40, RZ, RZ, RZ ;  /* 0x000000ffff287224 */ /* 0x000fe200078e00ff */
[----:B------:R-:W-:-:S07]  /*10aa0*/  MOV R38, 0x10ac0 ;  /* 0x00010ac000267802 */ /* 0x000fce0000000f00 */
[----:B------:R-:W-:Y:S05]  /*10ab0*/  CALL.REL.NOINC `($__internal_4_$__cuda_sm20_div_rn_f64_full) ;  /* 0x000000b4005c7944 */ /* 0x000fea0003c00000 */
[----:B------:R-:W-:-:S07]  /*10ac0*/  IMAD.MOV.U32 R41, RZ, RZ, R37 ;  /* 0x000000ffff297224 */ /* 0x000fce00078e0025 */
.L_x_361:
[----:B------:R-:W-:Y:S05]  /*10ad0*/  BSYNC.RECONVERGENT B1 ;  /* 0x0000000000017941 */ /* 0x000fea0003800200 */
.L_x_360:
        /* <DEDUP_REMOVED lines=59> */
.L_x_363:
[----:B------:R-:W-:Y:S05]  /*10e90*/  BSYNC.RECONVERGENT B0 ;  /* 0x0000000000007941 */ /* 0x000fea0003800200 */
.L_x_362:
        /* <DEDUP_REMOVED lines=14> */
.L_x_365:
[----:B------:R-:W-:Y:S05]  /*10f80*/  BSYNC.RECONVERGENT B0 ;  /* 0x0000000000007941 */ /* 0x000fea0003800200 */
.L_x_364:
[----:B------:R-:W-:Y:S01]  /*10f90*/  DADD R40, R58, 1 ;  /* 0x3ff000003a287429 */ /* 0x000fe20000000000 */
[----:B------:R-:W-:Y:S01]  /*10fa0*/  IMAD.MOV.U32 R4, RZ, RZ, 0x1 ;  /* 0x00000001ff047424 */ /* 0x000fe200078e00ff */
[----:B------:R-:W-:Y:S04]  /*10fb0*/  BSSY.RECONVERGENT B1, `(.L_x_366) ;  /* 0x0000015000017945 */ /* 0x000fe80003800200 */
        /* <DEDUP_REMOVED lines=11> */
[----:B------:R-:W-:-:S12]  /*11070*/  DADD R4, R64, 1 ;  /* 0x3ff0000040047429 */ /* 0x000fd80000000000 */
[----:B------:R-:W-:Y:S05]  /*11080*/  @P0 BRA `(.L_x_367) ;  /* 0x00000000001c0947 */ /* 0x000fea0003800000 */
[----:B------:R-:W-:Y:S01]  /*11090*/  MOV R37, R41 ;  /* 0x0000002900257202 */ /* 0x000fe20000000f00 */
[----:B------:R-:W-:Y:S01]  /*110a0*/  IMAD.MOV.U32 R224, RZ, RZ, RZ ;  /* 0x000000ffffe07224 */ /* 0x000fe200078e00ff */
[----:B------:R-:W-:Y:S01]  /*110b0*/  MOV R38, 0x110e0 ;  /* 0x000110e000267802 */ /* 0x000fe20000000f00 */
[----:B------:R-:W-:-:S07]  /*110c0*/  IMAD.MOV.U32 R39, RZ, RZ, 0x40300000 ;  /* 0x40300000ff277424 */ /* 0x000fce00078e00ff */
[----:B------:R-:W-:Y:S05]  /*110d0*/  CALL.REL.NOINC `($__internal_4_$__cuda_sm20_div_rn_f64_full) ;  /* 0x000000ac00d47944 */ /* 0x000fea0003c00000 */
[----:B------:R-:W-:Y:S01]  /*110e0*/  IMAD.MOV.U32 R80, RZ, RZ, R40 ;  /* 0x000000ffff507224 */ /* 0x000fe200078e0028 */
[----:B------:R-:W-:-:S07]  /*110f0*/  MOV R81, R37 ;  /* 0x0000002500517202 */ /* 0x000fce0000000f00 */
.L_x_367:
[----:B------:R-:W-:Y:S05]  /*11100*/  BSYNC.RECONVERGENT B1 ;  /* 0x0000000000017941 */ /* 0x000fea0003800200 */
.L_x_366:
[----:B------:R-:W0:Y:S01]  /*11110*/  MUFU.RCP64H R39, R5 ;  /* 0x0000000500277308 */ /* 0x000e220000001800 */
[----:B------:R-:W-:Y:S01]  /*11120*/  IMAD.MOV.U32 R38, RZ, RZ, 0x1 ;  /* 0x00000001ff267424 */ /* 0x000fe200078e00ff */
[----:B------:R-:W-:Y:S05]  /*11130*/  BSSY.RECONVERGENT B1, `(.L_x_368) ;  /* 0x0000013000017945 */ /* 0x000fea0003800200 */
        /* <DEDUP_REMOVED lines=12> */
[----:B------:R-:W-:Y:S01]  /*11200*/  MOV R224, RZ ;  /* 0x000000ff00e07202 */ /* 0x000fe20000000f00 */
[----:B------:R-:W-:Y:S01]  /*11210*/  IMAD.MOV.U32 R37, RZ, RZ, R5 ;  /* 0x000000ffff257224 */ /* 0x000fe200078e0005 */
[----:B------:R-:W-:Y:S01]  /*11220*/  MOV R38, 0x11250 ;  /* 0x0001125000267802 */ /* 0x000fe20000000f00 */
[----:B------:R-:W-:-:S07]  /*11230*/  IMAD.MOV.U32 R39, RZ, RZ, 0x403f0000 ;  /* 0x403f0000ff277424 */ /* 0x000fce00078e00ff */
[----:B------:R-:W-:Y:S05]  /*11240*/  CALL.REL.NOINC `($__internal_4_$__cuda_sm20_div_rn_f64_full) ;  /* 0x000000ac00787944 */ /* 0x000fea0003c00000 */
[----:B------:R-:W-:-:S07]  /*11250*/  IMAD.MOV.U32 R41, RZ, RZ, R37 ;  /* 0x000000ffff297224 */ /* 0x000fce00078e0025 */
.L_x_369:
[----:B------:R-:W-:Y:S05]  /*11260*/  BSYNC.RECONVERGENT B1 ;  /* 0x0000000000017941 */ /* 0x000fea0003800200 */
.L_x_368:
[----:B------:R-:W0:Y:S01]  /*11270*/  MUFU.RCP64H R5, 50 ;  /* 0x4049000000057908 */ /* 0x000e220000001800 */
[----:B------:R-:W-:Y:S01]  /*11280*/  IMAD.MOV.U32 R56, RZ, RZ, 0x0 ;  /* 0x00000000ff387424 */ /* 0x000fe200078e00ff */
[----:B------:R-:W-:Y:S01]  /*11290*/  MOV R57, 0x40490000 ;  /* 0x4049000000397802 */ /* 0x000fe20000000f00 */
[----:B------:R-:W-:Y:S01]  /*112a0*/  IMAD.MOV.U32 R4, RZ, RZ, 0x1 ;  /* 0x00000001ff047424 */ /* 0x000fe200078e00ff */
[----:B------:R-:W-:Y:S01]  /*112b0*/  FSETP.GEU.AND P1, PT, |R223|, 6.5827683646048100446e-37, PT ;  /* 0x03600000df00780b */ /* 0x000fe20003f2e200 */
[----:B------:R-:W-:Y:S01]  /*112c0*/  DFMA R40, R62, 600, R40 ;  /* 0x4082c0003e28782b */ /* 0x000fe20000000028 */
[----:B------:R-:W-:Y:S07]  /*112d0*/  BSSY.RECONVERGENT B1, `(.L_x_370) ;  /* 0x0000015000017945 */ /* 0x000fee0003800200 */
        /* <DEDUP_REMOVED lines=9> */
[----:B------:R-:W-:-:S05]  /*11370*/  FFMA R37, RZ, 3.140625, R5 ;  /* 0x40490000ff257823 */ /* 0x000fca0000000005 */
        /* <DEDUP_REMOVED lines=10> */
.L_x_371:
[----:B------:R-:W-:Y:S05]  /*11420*/  BSYNC.RECONVERGENT B1 ;  /* 0x0000000000017941 */ /* 0x000fea0003800200 */
.L_x_370:
[----:B------:R-:W-:Y:S01]  /*11430*/  DADD R40, -RZ, |R4| ;  /* 0x00000000ff287229 */ /* 0x000fe20000000504 */
[----:B------:R-:W-:Y:S01]  /*11440*/  BSSY.RECONVERGENT B0, `(.L_x_372) ;  /* 0x0000005000007945 */ /* 0x000fe20003800200 */
[----:B------:R-:W-:Y:S02]  /*11450*/  MOV R39, 0x40000000 ;  /* 0x4000000000277802 */ /* 0x000fe40000000f00 */
[----:B------:R-:W-:-:S06]  /*11460*/  MOV R38, 0x11490 ;  /* 0x0001149000267802 */ /* 0x000fcc0000000f00 */
[----:B------:R-:W-:-:S07]  /*11470*/  IMAD.MOV.U32 R37, RZ, RZ, R41 ;  /* 0x000000ffff257224 */ /* 0x000fce00078e0029 */
[----:B------:R-:W-:Y:S05]  /*11480*/  CALL.REL.NOINC `($_Z12computeStatePdS_idS_iS_ii$__internal_accurate_pow) ;  /* 0x000000b400247944 */ /* 0x000fea0003c00000 */
[----:B------:R-:W-:Y:S05]  /*11490*/  BSYNC.RECONVERGENT B0 ;  /* 0x0000000000007941 */ /* 0x000fea0003800200 */
.L_x_372:
[C---:B------:R-:W-:Y:S01]  /*114a0*/  DADD R38, R4.reuse, 2 ;  /* 0x4000000004267429 */ /* 0x040fe20000000000 */
[----:B------:R-:W-:Y:S01]  /*114b0*/  BSSY.RECONVERGENT B0, `(.L_x_373) ;  /* 0x0000011000007945 */ /* 0x000fe20003800200 */
[----:B------:R-:W-:-:S08]  /*114c0*/  DSETP.NEU.AND P0, PT, R4, RZ, PT ;  /* 0x000000ff0400722a */ /* 0x000fd00003f0d000 */
[----:B------:R-:W-:Y:S02]  /*114d0*/  LOP3.LUT R38, R39, 0x7ff00000, RZ, 0xc0, !PT ;  /* 0x7ff0000027267812 */ /* 0x000fe400078ec0ff */
[----:B------:R-:W-:Y:S02]  /*114e0*/  FSEL R39, R41, RZ, P0 ;  /* 0x000000ff29277208 */ /* 0x000fe40000000000 */
[----:B------:R-:W-:Y:S02]  /*114f0*/  ISETP.NE.AND P1, PT, R38, 0x7ff00000, PT ;  /* 0x7ff000002600780c */ /* 0x000fe40003f25270 */
[----:B------:R-:W-:Y:S01]  /*11500*/  FSEL R38, R224, RZ, P0 ;  /* 0x000000ffe0267208 */ /* 0x000fe20000000000 */
[----:B------:R-:W-:-:S04]  /*11510*/  IMAD.MOV.U32 R79, RZ, RZ, R39 ;  /* 0x000000ffff4f7224 */ /* 0x000fc800078e0027 */
[----:B------:R-:W-:-:S06]  /*11520*/  IMAD.MOV.U32 R78, RZ, RZ, R38 ;  /* 0x000000ffff4e7224 */ /* 0x000fcc00078e0026 */
[----:B------:R-:W-:Y:S05]  /*11530*/  @P1 BRA `(.L_x_374) ;  /* 0x0000000000201947 */ /* 0x000fea0003800000 */
[----:B------:R-:W-:-:S14]  /*11540*/  DSETP.NAN.AND P0, PT, R4, R4, PT ;  /* 0x000000040400722a */ /* 0x000fdc0003f08000 */
[----:B------:R-:W-:Y:S01]  /*11550*/  @P0 DADD R78, R4, 2 ;  /* 0x40000000044e0429 */ /* 0x000fe20000000000 */
[----:B------:R-:W-:Y:S10]  /*11560*/  @P0 BRA `(.L_x_374) ;  /* 0x0000000000140947 */ /* 0x000ff40003800000 */
[----:B------:R-:W-:Y:S01]  /*11570*/  DSETP.NEU.AND P0, PT, |R4|, +INF , PT ;  /* 0x7ff000000400742a */ /* 0x000fe20003f0d200 */
[----:B------:R-:W-:Y:S01]  /*11580*/  MOV R78, R38 ;  /* 0x00000026004e7202 */ /* 0x000fe20000000f00 */
[----:B------:R-:W-:-:S12]  /*11590*/  IMAD.MOV.U32 R79, RZ, RZ, R39 ;  /* 0x000000ffff4f7224 */ /* 0x000fd800078e0027 */
[----:B------:R-:W-:Y:S02]  /*115a0*/  @!P0 IMAD.MOV.U32 R78, RZ, RZ, 0x0 ;  /* 0x00000000ff4e8424 */ /* 0x000fe400078e00ff */
[----:B------:R-:W-:-:S07]  /*115b0*/  @!P0 IMAD.MOV.U32 R79, RZ, RZ, 0x7ff00000 ;  /* 0x7ff00000ff4f8424 */ /* 0x000fce00078e00ff */
.L_x_374:
[----:B------:R-:W-:Y:S05]  /*115c0*/  BSYNC.RECONVERGENT B0 ;  /* 0x0000000000007941 */ /* 0x000fea0003800200 */
.L_x_373:
[----:B------:R-:W-:Y:S04]  /*115d0*/  BSSY.RECONVERGENT B0, `(.L_x_375) ;  /* 0x0000008000007945 */ /* 0x000fe80003800200 */
[----:B------:R-:W-:Y:S05]  /*115e0*/  @P1 BRA `(.L_x_376) ;  /* 0x0000000000181947 */ /* 0x000fea0003800000 */
[----:B------:R-:W-:-:S14]  /*115f0*/  DSETP.NAN.AND P0, PT, R4, R4, PT ;  /* 0x000000040400722a */ /* 0x000fdc0003f08000 */
[----:B------:R-:W-:Y:S01]  /*11600*/  @P0 DADD R38, R4, 2 ;  /* 0x4000000004260429 */ /* 0x000fe20000000000 */
[----:B------:R-:W-:Y:S10]  /*11610*/  @P0 BRA `(.L_x_376) ;  /* 0x00000000000c0947 */ /* 0x000ff40003800000 */
[----:B------:R-:W-:-:S14]  /*11620*/  DSETP.NEU.AND P0, PT, |R4|, +INF , PT ;  /* 0x7ff000000400742a */ /* 0x000fdc0003f0d200 */
[----:B------:R-:W-:Y:S01]  /*11630*/  @!P0 MOV R38, 0x0 ;  /* 0x0000000000268802 */ /* 0x000fe20000000f00 */
[----:B------:R-:W-:-:S07]  /*11640*/  @!P0 IMAD.MOV.U32 R39, RZ, RZ, 0x7ff00000 ;  /* 0x7ff00000ff278424 */ /* 0x000fce00078e00ff */
.L_x_376:
[----:B------:R-:W-:Y:S05]  /*11650*/  BSYNC.RECONVERGENT B0 ;  /* 0x0000000000007941 */ /* 0x000fea0003800200 */
.L_x_375:
[----:B------:R-:W-:Y:S01]  /*11660*/  DADD R58, R38, 1 ;  /* 0x3ff00000263a7429 */ /* 0x000fe20000000000 */
[----:B------:R-:W-:Y:S01]  /*11670*/  BSSY.RECONVERGENT B1, `(.L_x_377) ;  /* 0x0000017000017945 */ /* 0x000fe20003800200 */
[----:B------:R-:W-:Y:S01]  /*11680*/  IMAD.MOV.U32 R38, RZ, RZ, 0x1 ;  /* 0x00000001ff267424 */ /* 0x000fe200078e00ff */
[----:B------:R-:W-:-:S03]  /*11690*/  DSETP.NEU.AND P4, PT, R4, 1, PT ;  /* 0x3ff000000400742a */ /* 0x000fc60003f8d000 */
        /* <DEDUP_REMOVED lines=20> */
.L_x_378:
[----:B------:R-:W-:Y:S05]  /*117e0*/  BSYNC.RECONVERGENT B1 ;  /* 0x0000000000017941 */ /* 0x000fea0003800200 */
.L_x_377:
[----:B------:R-:W0:Y:S01]  /*117f0*/  MUFU.RCP64H R41, 6 ;  /* 0x4018000000297908 */ /* 0x000e220000001800 */
[----:B------:R-:W-:Y:S01]  /*11800*/  IMAD.MOV.U32 R58, RZ, RZ, 0x0 ;  /* 0x00000000ff3a7424 */ /* 0x000fe200078e00ff */
[----:B------:R-:W-:Y:S01]  /*11810*/  DADD R224, -R2, 20 ;  /* 0x4034000002e07429 */ /* 0x000fe20000000100 */
[----:B------:R-:W-:Y:S01]  /*11820*/  IMAD.MOV.U32 R59, RZ, RZ, 0x40180000 ;  /* 0x40180000ff3b7424 */ /* 0x000fe200078e00ff */
[----:B------:R-:W-:Y:S01]  /*11830*/  DADD R38, R38, 2 ;  /* 0x4000000026267429 */ /* 0x000fe20000000000 */
[----:B------:R-:W-:Y:S01]  /*11840*/  IMAD.MOV.U32 R40, RZ, RZ, 0x1 ;  /* 0x00000001ff287424 */ /* 0x000fe200078e00ff */
[----:B------:R-:W-:Y:S06]  /*11850*/  BSSY.RECONVERGENT B1, `(.L_x_379) ;  /* 0x0000015000017945 */ /* 0x000fec0003800200 */
[----:B------:R-:W-:-:S02]  /*11860*/  FSETP.GEU.AND P1, PT, |R225|, 6.5827683646048100446e-37, PT ;  /* 0x03600000e100780b */ /* 0x000fc40003f2e200 */
[----:B------:R-:W-:Y:S02]  /*11870*/  FSEL R76, R38, RZ, P4 ;  /* 0x000000ff264c7208 */ /* 0x000fe40002000000 */
[----:B------:R-:W-:Y:S01]  /*11880*/  FSEL R77, R39, 3.078125, P4 ;  /* 0x40450000274d7808 */ /* 0x000fe20002000000 */
        /* <DEDUP_REMOVED lines=8> */
[----:B------:R-:W-:-:S05]  /*11910*/  FFMA R37, RZ, 2.375, R41 ;  /* 0x40180000ff257823 */ /* 0x000fca0000000029 */
[----:B------:R-:W-:-:S13]  /*11920*/  FSETP.GT.AND P0, PT, |R37|, 1.469367938527859385e-39, PT ;  /* 0x001000002500780b */ /* 0x000fda0003f04200 */
[----:B------:R-:W-:Y:S05]  /*11930*/  @P0 BRA P1, `(.L_x_380) ;  /* 0x0000000000180947 */ /* 0x000fea0000800000 */
[----:B------:R-:W-:Y:S01]  /*11940*/  MOV R39, R225 ;  /* 0x000000e100277202 */ /* 0x000fe20000000f00 */
[----:B------:R-:W-:Y:S01]  /*11950*/  IMAD.MOV.U32 R40, RZ, RZ, RZ ;  /* 0x000000ffff287224 */ /* 0x000fe200078e00ff */
[----:B------:R-:W-:Y:S01]  /*11960*/  MOV R38, 0x11990 ;  /* 0x0001199000267802 */ /* 0x000fe20000000f00 */
[----:B------:R-:W-:-:S07]  /*11970*/  IMAD.MOV.U32 R37, RZ, RZ, 0x40180000 ;  /* 0x40180000ff257424 */ /* 0x000fce00078e00ff */
[----:B------:R-:W-:Y:S05]  /*11980*/  CALL.REL.NOINC `($__internal_4_$__cuda_sm20_div_rn_f64_full) ;  /* 0x000000a400a87944 */ /* 0x000fea0003c00000 */
[----:B------:R-:W-:-:S07]  /*11990*/  IMAD.MOV.U32 R41, RZ, RZ, R37 ;  /* 0x000000ffff297224 */ /* 0x000fce00078e0025 */
.L_x_380:
[----:B------:R-:W-:Y:S05]  /*119a0*/  BSYNC.RECONVERGENT B1 ;  /* 0x0000000000017941 */ /* 0x000fea0003800200 */
.L_x_379:
        /* <DEDUP_REMOVED lines=45> */
[----:B------:R-:W-:Y:S01]  /*11c80*/  LEA R75, R38, R61, 0x14 ;  /* 0x0000003d264b7211 */ /* 0x000fe200078ea0ff */
[----:B------:R-:W-:Y:S01]  /*11c90*/  IMAD.MOV.U32 R74, RZ, RZ, R60 ;  /* 0x000000ffff4a7224 */ /* 0x000fe200078e003c */
[----:B------:R-:W-:Y:S08]  /*11ca0*/  @!P0 BRA `(.L_x_382) ;  /* 0x0000000000348947 */ /* 0x000ff00003800000 */
        /* <DEDUP_REMOVED lines=8> */
[----:B------:R-:W-:Y:S02]  /*11d30*/  @!P1 IMAD.IADD R38, R38, 0x1, -R37 ;  /* 0x0000000126269824 */ /* 0x000fe400078e0a25 */
[----:B------:R-:W-:-:S03]  /*11d40*/  @!P1 IMAD R39, R37, 0x100000, R61 ;  /* 0x0010000025279824 */ /* 0x000fc600078e023d */
[----:B------:R-:W-:Y:S02]  /*11d50*/  @!P1 LEA R41, R38, 0x3ff00000, 0x14 ;  /* 0x3ff0000026299811 */ /* 0x000fe400078ea0ff */
[----:B------:R-:W-:-:S06]  /*11d60*/  @!P1 MOV R38, R60 ;  /* 0x0000003c00269202 */ /* 0x000fcc0000000f00 */
[----:B------:R-:W-:-:S11]  /*11d70*/  @!P1 DMUL R74, R38, R40 ;  /* 0x00000028264a9228 */ /* 0x000fd60000000000 */
.L_x_382:
[----:B------:R-:W-:Y:S05]  /*11d80*/  BSYNC.RECONVERGENT B0 ;  /* 0x0000000000007941 */ /* 0x000fea0003800200 */
.L_x_381:
[----:B------:R-:W-:Y:S01]  /*11d90*/  DADD R74, R74, 1 ;  /* 0x3ff000004a4a7429 */ /* 0x000fe20000000000 */
[----:B------:R-:W-:Y:S01]  /*11da0*/  BSSY.RECONVERGENT B0, `(.L_x_383) ;  /* 0x0000006000007945 */ /* 0x000fe20003800200 */
[----:B------:R-:W-:Y:S01]  /*11db0*/  IMAD.MOV.U32 R40, RZ, RZ, R58 ;  /* 0x000000ffff287224 */ /* 0x000fe200078e003a */
[----:B------:R-:W-:Y:S01]  /*11dc0*/  MOV R39, 0x40000000 ;  /* 0x4000000000277802 */ /* 0x000fe20000000f00 */
[----:B------:R-:W-:Y:S01]  /*11dd0*/  IMAD.MOV.U32 R37, RZ, RZ, R59 ;  /* 0x000000ffff257224 */ /* 0x000fe200078e003b */
[----:B------:R-:W-:-:S07]  /*11de0*/  MOV R38, 0x11e00 ;  /* 0x00011e0000267802 */ /* 0x000fce0000000f00 */
[----:B------:R-:W-:Y:S05]  /*11df0*/  CALL.REL.NOINC `($_Z12computeStatePdS_idS_iS_ii$__internal_accurate_pow) ;  /* 0x000000a800c87944 */ /* 0x000fea0003c00000 */
[----:B------:R-:W-:Y:S05]  /*11e00*/  BSYNC.RECONVERGENT B0 ;  /* 0x0000000000007941 */ /* 0x000fea0003800200 */
.L_x_383:
[----:B------:R-:W0:Y:S01]  /*11e10*/  MUFU.RCP64H R59, -1800 ;  /* 0xc09c2000003b7908 */ /* 0x000e220000001800 */
[----:B------:R-:W-:Y:S01]  /*11e20*/  IMAD.MOV.U32 R62, RZ, RZ, 0x0 ;  /* 0x00000000ff3e7424 */ /* 0x000fe200078e00ff */
[----:B------:R-:W-:Y:S01]  /*11e30*/  DSETP.NEU.AND P0, PT, R56, RZ, PT ;  /* 0x000000ff3800722a */ /* 0x000fe20003f0d000 */
[----:B------:R-:W-:Y:S01]  /*11e40*/  IMAD.MOV.U32 R63, RZ, RZ, 0x409c2000 ;  /* 0x409c2000ff3f7424 */ /* 0x000fe200078e00ff */
[----:B------:R-:W-:Y:S01]  /*11e50*/  BSSY.RECONVERGENT B0, `(.L_x_384) ;  /* 0x0000013000007945 */ /* 0x000fe20003800200 */
[----:B------:R-:W-:-:S06]  /*11e60*/  IMAD.MOV.U32 R58, RZ, RZ, 0x1 ;  /* 0x00000001ff3a7424 */ /* 0x000fcc00078e00ff */
        /* <DEDUP_REMOVED lines=15> */
[----:B------:R-:W-:Y:S01]  /*11f60*/  @!P0 MOV R38, 0x0 ;  /* 0x0000000000268802 */ /* 0x000fe20000000f00 */
[----:B------:R-:W-:-:S07]  /*11f70*/  @!P0 IMAD.MOV.U32 R39, RZ, RZ, 0x7ff00000 ;  /* 0x7ff00000ff278424 */ /* 0x000fce00078e00ff */
.L_x_385:
[----:B------:R-:W-:Y:S05]  /*11f80*/  BSYNC.RECONVERGENT B0 ;  /* 0x0000000000007941 */ /* 0x000fea0003800200 */
.L_x_384:
[----:B------:R-:W-:Y:S01]  /*11f90*/  DMUL R40, R58, R38 ;  /* 0x000000263a287228 */ /* 0x000fe20000000000 */
[----:B------:R-:W-:Y:S01]  /*11fa0*/  FSETP.GEU.AND P1, PT, |R39|, 6.5827683646048100446e-37, PT ;  /* 0x036000002700780b */ /* 0x000fe20003f2e200 */
[----:B------:R-:W-:Y:S01]  /*11fb0*/  BSSY.RECONVERGENT B1, `(.L_x_386) ;  /* 0x000000d000017945 */ /* 0x000fe20003800200 */
[----:B------:R-:W-:-:S05]  /*11fc0*/  DSETP.NEU.AND P4, PT, R56, 1, PT ;  /* 0x3ff000003800742a */ /* 0x000fca0003f8d000 */
[----:B------:R-:W-:-:S08]  /*11fd0*/  DFMA R60, R40, 1800, R38 ;  /* 0x409c2000283c782b */ /* 0x000fd00000000026 */
[----:B------:R-:W-:-:S10]  /*11fe0*/  DFMA R40, R58, R60, R40 ;  /* 0x0000003c3a28722b */ /* 0x000fd40000000028 */
[----:B------:R-:W-:-:S05]  /*11ff0*/  FFMA R37, RZ, -4.87890625, R41 ;  /* 0xc09c2000ff257823 */ /* 0x000fca0000000029 */
[----:B------:R-:W-:-:S13]  /*12000*/  FSETP.GT.AND P0, PT, |R37|, 1.469367938527859385e-39, PT ;  /* 0x001000002500780b */ /* 0x000fda0003f04200 */
[----:B------:R-:W-:Y:S05]  /*12010*/  @P0 BRA P1, `(.L_x_387) ;  /* 0x0000000000180947 */ /* 0x000fea0000800000 */
[----:B------:R-:W-:Y:S01]  /*12020*/  IMAD.MOV.U32 R224, RZ, RZ, R38 ;  /* 0x000000ffffe07224 */ /* 0x000fe200078e0026 */
[----:B------:R-:W-:Y:S01]  /*12030*/  MOV R37, 0xc09c2000 ;  /* 0xc09c200000257802 */ /* 0x000fe20000000f00 */
[----:B------:R-:W-:Y:S01]  /*12040*/  IMAD.MOV.U32 R40, RZ, RZ, RZ ;  /* 0x000000ffff287224 */ /* 0x000fe200078e00ff */
[----:B------:R-:W-:-:S07]  /*12050*/  MOV R38, 0x12070 ;  /* 0x0001207000267802 */ /* 0x000fce0000000f00 */
[----:B------:R-:W-:Y:S05]  /*12060*/  CALL.REL.NOINC `($__internal_4_$__cuda_sm20_div_rn_f64_full) ;  /* 0x0000009c00f07944 */ /* 0x000fea0003c00000 */
[----:B------:R-:W-:-:S07]  /*12070*/  IMAD.MOV.U32 R41, RZ, RZ, R37 ;  /* 0x000000ffff297224 */ /* 0x000fce00078e0025 */
.L_x_387:
[----:B------:R-:W-:Y:S05]  /*12080*/  BSYNC.RECONVERGENT B1 ;  /* 0x0000000000017941 */ /* 0x000fea0003800200 */
.L_x_386:
[----:B------:R-:W-:Y:S01]  /*12090*/  FSEL R38, R40, 2.51076399093778328056e+34, P4 ;  /* 0x789abcdf28267808 */ /* 0x000fe20002000000 */
[----:B------:R-:W-:Y:S01]  /*120a0*/  IMAD.MOV.U32 R56, RZ, RZ, 0x652b82fe ;  /* 0x652b82feff387424 */ /* 0x000fe200078e00ff */
[----:B------:R-:W-:Y:S01]  /*120b0*/  FSEL R39, R41, -0.75861108303070068359, P4 ;  /* 0xbf42345629277808 */ /* 0x000fe20002000000 */
[----:B------:R-:W-:Y:S01]  /*120c0*/  IMAD.MOV.U32 R57, RZ, RZ, 0x3ff71547 ;  /* 0x3ff71547ff397424 */ /* 0x000fe200078e00ff */
[----:B------:R-:W-:Y:S01]  /*120d0*/  UMOV UR12, 0xfefa39ef ;  /* 0xfefa39ef000c7882 */ /* 0x000fe20000000000 */
[----:B------:R-:W-:Y:S01]  /*120e0*/  UMOV UR13, 0x3fe62e42 ;  /* 0x3fe62e42000d7882 */ /* 0x000fe20000000000 */
[----:B------:R-:W0:Y:S01]  /*120f0*/  MUFU.RCP64H R61, 5 ;  /* 0x40140000003d7908 */ /* 0x000e220000001800 */
[----:B------:R-:W-:Y:S01]  /*12100*/  IMAD.MOV.U32 R62, RZ, RZ, 0x0 ;  /* 0x00000000ff3e7424 */ /* 0x000fe200078e00ff */
[----:B------:R-:W-:Y:S01]  /*12110*/  MOV R60, 0x1 ;  /* 0x00000001003c7802 */ /* 0x000fe20000000f00 */
[----:B------:R-:W-:Y:S01]  /*12120*/  DFMA R56, R38, R56, 6.75539944105574400000e+15 ;  /* 0x433800002638742b */ /* 0x000fe20000000038 */
[----:B------:R-:W-:Y:S01]  /*12130*/  IMAD.MOV.U32 R63, RZ, RZ, 0x40140000 ;  /* 0x40140000ff3f7424 */ /* 0x000fe200078e00ff */
[----:B------:R-:W-:Y:S01]  /*12140*/  FSETP.GEU.AND P0, PT, |R39|, 4.1917929649353027344, PT ;  /* 0x4086232b2700780b */ /* 0x000fe20003f0e200 */
[----:B------:R-:W-:Y:S05]  /*12150*/  BSSY.RECONVERGENT B0, `(.L_x_388) ;  /* 0x0000041000007945 */ /* 0x000fea0003800200 */
        /* <DEDUP_REMOVED lines=41> */
[----:B------:R-:W-:Y:S02]  /*123f0*/  DFMA R60, R58, R40, 1 ;  /* 0x3ff000003a3c742b */ /* 0x000fe40000000028 */
[----:B------:R-:W-:-:S06]  /*12400*/  DFMA R40, R66, R64, R62 ;  /* 0x000000404228722b */ /* 0x000fcc000000003e */
[----:B------:R-:W-:Y:S01]  /*12410*/  DFMA R60, R58, R60, 1 ;  /* 0x3ff000003a3c742b */ /* 0x000fe2000000003c */
[----:B------:R-:W-:-:S03]  /*12420*/  IMAD.MOV.U32 R58, RZ, RZ, -0x66666666 ;  /* 0x9999999aff3a7424 */ /* 0x000fc600078e00ff */
[----:B------:R-:W-:Y:S01]  /*12430*/  FFMA R37, RZ, 2.3125, R41 ;  /* 0x40140000ff257823 */ /* 0x000fe20000000029 */
[----:B------:R-:W-:-:S04]  /*12440*/  IMAD.MOV.U32 R59, RZ, RZ, 0x3fe99999 ;  /* 0x3fe99999ff3b7424 */ /* 0x000fc800078e00ff */
[----:B------:R-:W-:Y:S01]  /*12450*/  FSETP.GT.AND P2, PT, |R37|, 1.469367938527859385e-39, PT ;  /* 0x001000002500780b */ /* 0x000fe20003f44200 */
[----:B------:R-:W-:Y:S01]  /*12460*/  IMAD R73, R56, 0x100000, R61 ;  /* 0x0010000038497824 */ /* 0x000fe200078e023d */
[----:B------:R-:W-:Y:S01]  /*12470*/  MOV R72, R60 ;  /* 0x0000003c00487202 */ /* 0x000fe20000000f00 */
[----:B------:R-:W-:Y:S10]  /*12480*/  @!P0 BRA `(.L_x_389) ;  /* 0x0000000000348947 */ /* 0x000ff40003800000 */
        /* <DEDUP_REMOVED lines=13> */
.L_x_389:
[----:B------:R-:W-:Y:S05]  /*12560*/  BSYNC.RECONVERGENT B0 ;  /* 0x0000000000007941 */ /* 0x000fea0003800200 */
.L_x_388:
[----:B------:R-:W-:Y:S01]  /*12570*/  FSETP.GEU.AND P0, PT, |R53|, 6.5827683646048100446e-37, PT ;  /* 0x036000003500780b */ /* 0x000fe20003f0e200 */
[----:B------:R-:W-:Y:S01]  /*12580*/  UMOV UR12, 0x0 ;  /* 0x00000000000c7882 */ /* 0x000fe20000000000 */
[----:B------:R-:W-:Y:S01]  /*12590*/  UMOV UR13, 0x40230000 ;  /* 0x40230000000d7882 */ /* 0x000fe20000000000 */
[----:B------:R-:W-:Y:S01]  /*125a0*/  BSSY.RECONVERGENT B1, `(.L_x_390) ;  /* 0x000000a000017945 */ /* 0x000fe20003800200 */
[----:B------:R-:W-:-:S09]  /*125b0*/  DFMA R72, R72, UR12, R58 ;  /* 0x0000000c48487c2b */ /* 0x000fd2000800003a */
        /* <DEDUP_REMOVED lines=8> */
.L_x_391:
[----:B------:R-:W-:Y:S05]  /*12640*/  BSYNC.RECONVERGENT B1 ;  /* 0x0000000000017941 */ /* 0x000fea0003800200 */
.L_x_390:
        /* <DEDUP_REMOVED lines=61> */
.L_x_393:
[----:B------:R-:W-:Y:S05]  /*12a20*/  BSYNC.RECONVERGENT B0 ;  /* 0x0000000000007941 */ /* 0x000fea0003800200 */
.L_x_392:
        /* <DEDUP_REMOVED lines=8> */
.L_x_394:
[----:B------:R-:W0:Y:S01]  /*12ab0*/  MUFU.RCP64H R57, -320 ;  /* 0xc074000000397908 */ /* 0x000e220000001800 */
[----:B------:R-:W-:Y:S02]  /*12ac0*/  HFMA2 R61, -RZ, RZ, 2.2265625, 0 ;  /* 0x40740000ff3d7431 */ /* 0x000fe400000001ff */
        /* <DEDUP_REMOVED lines=21> */
.L_x_396:
[----:B------:R-:W-:Y:S05]  /*12c20*/  BSYNC.RECONVERGENT B0 ;  /* 0x0000000000007941 */ /* 0x000fea0003800200 */
.L_x_395:
[----:B------:R-:W-:Y:S01]  /*12c30*/  DMUL R40, R56, R38 ;  /* 0x0000002638287228 */ /* 0x000fe20000000000 */
[----:B------:R-:W-:Y:S01]  /*12c40*/  FSETP.GEU.AND P1, PT, |R39|, 6.5827683646048100446e-37, PT ;  /* 0x036000002700780b */ /* 0x000fe20003f2e200 */
[----:B------:R-:W-:Y:S01]  /*12c50*/  BSSY.RECONVERGENT B1, `(.L_x_397) ;  /* 0x000000d000017945 */ /* 0x000fe20003800200 */
[----:B------:R-:W-:-:S05]  /*12c60*/  DSETP.NEU.AND P4, PT, R52, 1, PT ;  /* 0x3ff000003400742a */ /* 0x000fca0003f8d000 */
[----:B------:R-:W-:-:S08]  /*12c70*/  DFMA R58, R40, 320, R38 ;  /* 0x40740000283a782b */ /* 0x000fd00000000026 */
[----:B------:R-:W-:-:S10]  /*12c80*/  DFMA R40, R56, R58, R40 ;  /* 0x0000003a3828722b */ /* 0x000fd40000000028 */
[----:B------:R-:W-:-:S05]  /*12c90*/  FFMA R37, RZ, -3.8125, R41 ;  /* 0xc0740000ff257823 */ /* 0x000fca0000000029 */
        /* <DEDUP_REMOVED lines=8> */
.L_x_398:
[----:B------:R-:W-:Y:S05]  /*12d20*/  BSYNC.RECONVERGENT B1 ;  /* 0x0000000000017941 */ /* 0x000fea0003800200 */
.L_x_397:
[----:B------:R-:W-:Y:S01]  /*12d30*/  FSEL R38, R40, -1.5881868392106855534e-23, P4 ;  /* 0x9999999a28267808 */ /* 0x000fe20002000000 */
[----:B------:R-:W-:Y:S01]  /*12d40*/  IMAD.MOV.U32 R57, RZ, RZ, 0x3ff71547 ;  /* 0x3ff71547ff397424 */ /* 0x000fe200078e00ff */
[----:B------:R-:W-:Y:S01]  /*12d50*/  FSEL R39, R41, -0.91249996423721313477, P4 ;  /* 0xbf69999929277808 */ /* 0x000fe20002000000 */
[----:B------:R-:W-:Y:S01]  /*12d60*/  UMOV UR12, 0xfefa39ef ;  /* 0xfefa39ef000c7882 */ /* 0x000fe20000000000 */
[----:B------:R-:W-:Y:S01]  /*12d70*/  MOV R56, 0x652b82fe ;  /* 0x652b82fe00387802 */ /* 0x000fe20000000f00 */
[----:B------:R-:W-:Y:S01]  /*12d80*/  UMOV UR13, 0x3fe62e42 ;  /* 0x3fe62e42000d7882 */ /* 0x000fe20000000000 */
[----:B------:R-:W-:Y:S01]  /*12d90*/  IMAD.MOV.U32 R60, RZ, RZ, -0x35dec16 ;  /* 0xfca213eaff3c7424 */ /* 0x000fe200078e00ff */
[----:B------:R-:W0:Y:S01]  /*12da0*/  MUFU.RCP64H R63, 5 ;  /* 0x40140000003f7908 */ /* 0x000e220000001800 */
[----:B------:R-:W-:Y:S01]  /*12db0*/  IMAD.MOV.U32 R61, RZ, RZ, 0x3e928af3 ;  /* 0x3e928af3ff3d7424 */ /* 0x000fe200078e00ff */
[----:B------:R-:W-:Y:S01]  /*12dc0*/  DADD R224, R2, -20 ;  /* 0xc034000002e07429 */ /* 0x000fe20000000000 */
[----:B------:R-:W-:Y:S01]  /*12dd0*/  IMAD.MOV.U32 R62, RZ, RZ, 0x1 ;  /* 0x00000001ff3e7424 */ /* 0x000fe200078e00ff */
[----:B------:R-:W-:Y:S01]  /*12de0*/  DFMA R56, R38, R56, 6.75539944105574400000e+15 ;  /* 0x433800002638742b */ /* 0x000fe20000000038 */
[----:B------:R-:W-:Y:S01]  /*12df0*/  FSETP.GEU.AND P0, PT, |R39|, 4.1917929649353027344, PT ;  /* 0x4086232b2700780b */ /* 0x000fe20003f0e200 */
[----:B------:R-:W-:Y:S06]  /*12e00*/  BSSY.RECONVERGENT B0, `(.L_x_399) ;  /* 0x0000040000007945 */ /* 0x000fec0003800200 */
[----:B------:R-:W-:Y:S01]  /*12e10*/  DADD R58, R56, -6.75539944105574400000e+15 ;  /* 0xc3380000383a7429 */ /* 0x000fe20000000000 */
[----:B------:R-:W-:-:S07]  /*12e20*/  FSETP.GEU.AND P3, PT, |R225|, 6.5827683646048100446e-37, PT ;  /* 0x03600000e100780b */ /* 0x000fce0003f6e200 */
[----:B------:R-:W-:Y:S01]  /*12e30*/  DFMA R40, R58, -UR12, R38 ;  /* 0x8000000c3a287c2b */ /* 0x000fe20008000026 */
[----:B------:R-:W-:Y:S01]  /*12e40*/  UMOV UR12, 0x3b39803f ;  /* 0x3b39803f000c7882 */ /* 0x000fe20000000000 */
[----:B------:R-:W-:-:S06]  /*12e50*/  UMOV UR13, 0x3c7abc9e ;  /* 0x3c7abc9e000d7882 */ /* 0x000fcc0000000000 */
[----:B------:R-:W-:Y:S01]  /*12e60*/  DFMA R58, R58, -UR12, R40 ;  /* 0x8000000c3a3a7c2b */ /* 0x000fe20008000028 */
[----:B------:R-:W-:Y:S01]  /*12e70*/  UMOV UR12, 0x69ce2bdf ;  /* 0x69ce2bdf000c7882 */ /* 0x000fe20000000000 */
[----:B------:R-:W-:Y:S01]  /*12e80*/  UMOV UR13, 0x3e5ade15 ;  /* 0x3e5ade15000d7882 */ /* 0x000fe20000000000 */
[----:B------:R-:W-:Y:S02]  /*12e90*/  HFMA2 R40, -RZ, RZ, 0, 0 ;  /* 0x00000000ff287431 */ /* 0x000fe400000001ff */
[----:B------:R-:W-:-:S03]  /*12ea0*/  IMAD.MOV.U32 R41, RZ, RZ, 0x40140000 ;  /* 0x40140000ff297424 */ /* 0x000fc600078e00ff */
[----:B------:R-:W-:Y:S01]  /*12eb0*/  DFMA R60, R58, UR12, R60 ;  /* 0x0000000c3a3c7c2b */ /* 0x000fe2000800003c */
        /* <DEDUP_REMOVED lines=29> */
[----:B------:R-:W-:Y:S01]  /*13090*/  UMOV UR13, 0x3fe00000 ;  /* 0x3fe00000000d7882 */ /* 0x000fe20000000000 */
[----:B------:R-:W-:-:S05]  /*130a0*/  DFMA R40, R64, R62, R40 ;  /* 0x0000003e4028722b */ /* 0x000fca0000000028 */
[----:B------:R-:W-:-:S05]  /*130b0*/  DFMA R60, R58, R60, UR12 ;  /* 0x0000000c3a3c7e2b */ /* 0x000fca000800003c */
[----:B------:R-:W-:-:S03]  /*130c0*/  FFMA R37, RZ, 2.3125, R41 ;  /* 0x40140000ff257823 */ /* 0x000fc60000000029 */
[----:B------:R-:W-:Y:S02]  /*130d0*/  DFMA R60, R58, R60, 1 ;  /* 0x3ff000003a3c742b */ /* 0x000fe4000000003c */
[----:B------:R-:W-:-:S06]  /*130e0*/  FSETP.GT.AND P2, PT, |R37|, 1.469367938527859385e-39, PT ;  /* 0x001000002500780b */ /* 0x000fcc0003f44200 */
        /* <DEDUP_REMOVED lines=17> */
.L_x_400:
[----:B------:R-:W-:Y:S05]  /*13200*/  BSYNC.RECONVERGENT B0 ;  /* 0x0000000000007941 */ /* 0x000fea0003800200 */
.L_x_399:
        /* <DEDUP_REMOVED lines=8> */
.L_x_402:
[----:B------:R-:W-:Y:S05]  /*13290*/  BSYNC.RECONVERGENT B1 ;  /* 0x0000000000017941 */ /* 0x000fea0003800200 */
.L_x_401:
        /* <DEDUP_REMOVED lines=54> */
[----:B------:R-:W-:Y:S01]  /*13600*/  @!P1 LEA R39, R37, R59, 0x14 ;  /* 0x0000003b25279211 */ /* 0x000fe200078ea0ff */
[----:B------:R-:W-:-:S05]  /*13610*/  @!P1 IMAD.IADD R38, R38, 0x1, -R37 ;  /* 0x0000000126269824 */ /* 0x000fca00078e0a25 */
[----:B------:R-:W-:Y:S01]  /*13620*/  @!P1 LEA R41, R38, 0x3ff00000, 0x14 ;  /* 0x3ff0000026299811 */ /* 0x000fe200078ea0ff */
[----:B------:R-:W-:-:S06]  /*13630*/  @!P1 IMAD.MOV.U32 R38, RZ, RZ, R58 ;  /* 0x000000ffff269224 */ /* 0x000fcc00078e003a */
[----:B------:R-:W-:-:S11]  /*13640*/  @!P1 DMUL R56, R38, R40 ;  /* 0x0000002826389228 */ /* 0x000fd60000000000 */
.L_x_404:
[----:B------:R-:W-:Y:S05]  /*13650*/  BSYNC.RECONVERGENT B0 ;  /* 0x0000000000007941 */ /* 0x000fea0003800200 */
.L_x_403:
        /* <DEDUP_REMOVED lines=22> */
.L_x_406:
[----:B------:R-:W-:Y:S05]  /*137c0*/  BSYNC.RECONVERGENT B1 ;  /* 0x0000000000017941 */ /* 0x000fea0003800200 */
.L_x_405:
[----:B------:R-:W0:Y:S01]  /*137d0*/  MUFU.RCP64H R41, -14 ;  /* 0xc02c000000297908 */ /* 0x000e220000001800 */
[----:B------:R-:W-:Y:S01]  /*137e0*/  IMAD.MOV.U32 R58, RZ, RZ, 0x0 ;  /* 0x00000000ff3a7424 */ /* 0x000fe200078e00ff */
[----:B------:R-:W-:Y:S01]  /*137f0*/  FSETP.GEU.AND P1, PT, |R55|, 6.5827683646048100446e-37, PT ;  /* 0x036000003700780b */ /* 0x000fe20003f2e200 */
[----:B------:R-:W-:Y:S01]  /*13800*/  IMAD.MOV.U32 R59, RZ, RZ, 0x402c0000 ;  /* 0x402c0000ff3b7424 */ /* 0x000fe200078e00ff */
[----:B------:R-:W-:Y:S01]  /*13810*/  BSSY.RECONVERGENT B1, `(.L_x_407) ;  /* 0x0000015000017945 */ /* 0x000fe20003800200 */
[----:B------:R-:W-:Y:S01]  /*13820*/  IMAD.MOV.U32 R40, RZ, RZ, 0x1 ;  /* 0x00000001ff287424 */ /* 0x000fe200078e00ff */
[----:B------:R-:W-:-:S05]  /*13830*/  DFMA R68, R68, 85, R38 ;  /* 0x405540004444782b */ /* 0x000fca0000000026 */
[----:B0-----:R-:W-:-:S08]  /*13840*/  DFMA R56, R40, R58, 1 ;  /* 0x3ff000002838742b */ /* 0x001fd0000000003a */
[----:B------:R-:W-:-:S08]  /*13850*/  DFMA R56, R56, R56, R56 ;  /* 0x000000383838722b */ /* 0x000fd00000000038 */
[----:B------:R-:W-:-:S08]  /*13860*/  DFMA R56, R40, R56, R40 ;  /* 0x000000382838722b */ /* 0x000fd00000000028 */
[----:B------:R-:W-:-:S08]  /*13870*/  DFMA R40, R56, R58, 1 ;  /* 0x3ff000003828742b */ /* 0x000fd0000000003a */
[----:B------:R-:W-:-:S08]  /*13880*/  DFMA R40, R56, R40, R56 ;  /* 0x000000283828722b */ /* 0x000fd00000000038 */
[----:B------:R-:W-:-:S08]  /*13890*/  DMUL R56, R54, R40 ;  /* 0x0000002836387228 */ /* 0x000fd00000000000 */
[----:B------:R-:W-:-:S08]  /*138a0*/  DFMA R58, R56, 14, R54 ;  /* 0x402c0000383a782b */ /* 0x000fd00000000036 */
[----:B------:R-:W-:-:S10]  /*138b0*/  DFMA R40, R40, R58, R56 ;  /* 0x0000003a2828722b */ /* 0x000fd40000000038 */
[----:B------:R-:W-:-:S05]  /*138c0*/  FFMA R37, RZ, -2.6875, R41 ;  /* 0xc02c0000ff257823 */ /* 0x000fca0000000029 */
[----:B------:R-:W-:-:S13]  /*138d0*/  FSETP.GT.AND P0, PT, |R37|, 1.469367938527859385e-39, PT ;  /* 0x001000002500780b */ /* 0x000fda0003f04200 */
[----:B------:R-:W-:Y:S05]  /*138e0*/  @P0 BRA P1, `(.L_x_408) ;  /* 0x00000000001c0947 */ /* 0x000fea0000800000 */
[----:B------:R-:W-:Y:S01]  /*138f0*/  MOV R224, R54 ;  /* 0x0000003600e07202 */ /* 0x000fe20000000f00 */
[----:B------:R-:W-:Y:S01]  /*13900*/  IMAD.MOV.U32 R39, RZ, RZ, R55 ;  /* 0x000000ffff277224 */ /* 0x000fe200078e0037 */
[----:B------:R-:W-:Y:S01]  /*13910*/  MOV R38, 0x13950 ;  /* 0x0001395000267802 */ /* 0x000fe20000000f00 */
[----:B------:R-:W-:Y:S02]  /*13920*/  IMAD.MOV.U32 R40, RZ, RZ, RZ ;  /* 0x000000ffff287224 */ /* 0x000fe400078e00ff */
[----:B------:R-:W-:-:S07]  /*13930*/  IMAD.MOV.U32 R37, RZ, RZ, -0x3fd40000 ;  /* 0xc02c0000ff257424 */ /* 0x000fce00078e00ff */
[----:B------:R-:W-:Y:S05]  /*13940*/  CALL.REL.NOINC `($__internal_4_$__cuda_sm20_div_rn_f64_full) ;  /* 0x0000008400b87944 */ /* 0x000fea0003c00000 */
[----:B------:R-:W-:-:S07]  /*13950*/  MOV R41, R37 ;  /* 0x0000002500297202 */ /* 0x000fce0000000f00 */
.L_x_408:
[----:B------:R-:W-:Y:S05]  /*13960*/  BSYNC.RECONVERGENT B1 ;  /* 0x0000000000017941 */ /* 0x000fea0003800200 */
.L_x_407:
[----:B------:R-:W-:Y:S01]  /*13970*/  IMAD.MOV.U32 R54, RZ, RZ, 0x652b82fe ;  /* 0x652b82feff367424 */ /* 0x000fe200078e00ff */
[----:B------:R-:W-:Y:S01]  /*13980*/  UMOV UR12, 0xfefa39ef ;  /* 0xfefa39ef000c7882 */ /* 0x000fe20000000000 */
[----:B------:R-:W-:Y:S01]  /*13990*/  IMAD.MOV.U32 R55, RZ, RZ, 0x3ff71547 ;  /* 0x3ff71547ff377424 */ /* 0x000fe200078e00ff */
[----:B------:R-:W-:Y:S01]  /*139a0*/  UMOV UR13, 0x3fe62e42 ;  /* 0x3fe62e42000d7882 */ /* 0x000fe20000000000 */
[----:B------:R-:W-:Y:S01]  /*139b0*/  IMAD.MOV.U32 R58, RZ, RZ, -0x35dec16 ;  /* 0xfca213eaff3a7424 */ /* 0x000fe200078e00ff */
[----:B------:R-:W-:Y:S01]  /*139c0*/  MOV R59, 0x3e928af3 ;  /* 0x3e928af3003b7802 */ /* 0x000fe20000000f00 */
[----:B------:R-:W0:Y:S01]  /*139d0*/  MUFU.RCP64H R61, -6 ;  /* 0xc0180000003d7908 */ /* 0x000e220000001800 */
[----:B------:R-:W-:Y:S01]  /*139e0*/  IMAD.MOV.U32 R60, RZ, RZ, 0x1 ;  /* 0x00000001ff3c7424 */ /* 0x000fe200078e00ff */
[----:B------:R-:W-:Y:S01]  /*139f0*/  DFMA R54, R40, R54, 6.75539944105574400000e+15 ;  /* 0x433800002836742b */ /* 0x000fe20000000036 */
[----:B------:R-:W-:Y:S01]  /*13a00*/  FSETP.GEU.AND P0, PT, |R41|, 4.1917929649353027344, PT ;  /* 0x4086232b2900780b */ /* 0x000fe20003f0e200 */
[----:B------:R-:W-:Y:S01]  /*13a10*/  DADD R224, R2, -5 ;  /* 0xc014000002e07429 */ /* 0x000fe20000000000 */
[----:B------:R-:W-:Y:S05]  /*13a20*/  BSSY.RECONVERGENT B0, `(.L_x_409) ;  /* 0x0000040000007945 */ /* 0x000fea0003800200 */
[----:B------:R-:W-:-:S04]  /*13a30*/  DADD R56, R54, -6.75539944105574400000e+15 ;  /* 0xc338000036387429 */ /* 0x000fc80000000000 */
[----:B------:R-:W-:-:S04]  /*13a40*/  FSETP.GEU.AND P3, PT, |R225|, 6.5827683646048100446e-37, PT ;  /* 0x03600000e100780b */ /* 0x000fc80003f6e200 */
[----:B------:R-:W-:Y:S01]  /*13a50*/  DFMA R38, R56, -UR12, R40 ;  /* 0x8000000c38267c2b */ /* 0x000fe20008000028 */
[----:B------:R-:W-:Y:S01]  /*13a60*/  UMOV UR12, 0x3b39803f ;  /* 0x3b39803f000c7882 */ /* 0x000fe20000000000 */
[----:B------:R-:W-:-:S06]  /*13a70*/  UMOV UR13, 0x3c7abc9e ;  /* 0x3c7abc9e000d7882 */ /* 0x000fcc0000000000 */
[----:B------:R-:W-:Y:S01]  /*13a80*/  DFMA R56, R56, -UR12, R38 ;  /* 0x8000000c38387c2b */ /* 0x000fe20008000026 */
[----:B------:R-:W-:Y:S01]  /*13a90*/  UMOV UR12, 0x69ce2bdf ;  /* 0x69ce2bdf000c7882 */ /* 0x000fe20000000000 */
[----:B------:R-:W-:Y:S01]  /*13aa0*/  UMOV UR13, 0x3e5ade15 ;  /* 0x3e5ade15000d7882 */ /* 0x000fe20000000000 */
[----:B------:R-:W-:Y:S02]  /*13ab0*/  IMAD.MOV.U32 R38, RZ, RZ, 0x0 ;  /* 0x00000000ff267424 */ /* 0x000fe400078e00ff */
[----:B------:R-:W-:-:S03]  /*13ac0*/  IMAD.MOV.U32 R39, RZ, RZ, 0x40180000 ;  /* 0x40180000ff277424 */ /* 0x000fc600078e00ff */
[----:B------:R-:W-:Y:S01]  /*13ad0*/  DFMA R58, R56, UR12, R58 ;  /* 0x0000000c383a7c2b */ /* 0x000fe2000800003a */
[----:B------:R-:W-:Y:S01]  /*13ae0*/  UMOV UR12, 0x62401315 ;  /* 0x62401315000c7882 */ /* 0x000fe20000000000 */
[----:B------:R-:W-:Y:S01]  /*13af0*/  UMOV UR13, 0x3ec71dee ;  /* 0x3ec71dee000d7882 */ /* 0x000fe20000000000 */
[----:B0-----:R-:W-:-:S05]  /*13b00*/  DFMA R62, R60, R38, 1 ;  /* 0x3ff000003c3e742b */ /* 0x001fca0000000026 */
        /* <DEDUP_REMOVED lines=26> */
[----:B------:R-:W-:Y:S01]  /*13cb0*/  UMOV UR13, 0x3fe00000 ;  /* 0x3fe00000000d7882 */ /* 0x000fe20000000000 */
[----:B------:R-:W-:-:S05]  /*13cc0*/  DFMA R38, R38, R62, R60 ;  /* 0x0000003e2626722b */ /* 0x000fca000000003c */
[----:B------:R-:W-:-:S05]  /*13cd0*/  DFMA R58, R56, R58, UR12 ;  /* 0x0000000c383a7e2b */ /* 0x000fca000800003a */
[----:B------:R-:W-:-:S03]  /*13ce0*/  FFMA R37, RZ, -2.375, R39 ;  /* 0xc0180000ff257823 */ /* 0x000fc60000000027 */
[----:B------:R-:W-:Y:S02]  /*13cf0*/  DFMA R58, R56, R58, 1 ;  /* 0x3ff00000383a742b */ /* 0x000fe4000000003a */
[----:B------:R-:W-:-:S06]  /*13d00*/  FSETP.GT.AND P2, PT, |R37|, 1.469367938527859385e-39, PT ;  /* 0x001000002500780b */ /* 0x000fcc0003f44200 */
        /* <DEDUP_REMOVED lines=17> */
.L_x_410:
[----:B------:R-:W-:Y:S05]  /*13e20*/  BSYNC.RECONVERGENT B0 ;  /* 0x0000000000007941 */ /* 0x000fea0003800200 */
.L_x_409:
[----:B------:R-:W-:Y:S01]  /*13e30*/  BSSY.RECONVERGENT B1, `(.L_x_411) ;  /* 0x000000a000017945 */ /* 0x000fe20003800200 */
[----:B------:R-:W-:-:S03]  /*13e40*/  DADD R66, R66, 1 ;  /* 0x3ff0000042427429 */ /* 0x000fc60000000000 */
[----:B------:R-:W-:Y:S08]  /*13e50*/  @P2 BRA P3, `(.L_x_412) ;  /* 0x00000000001c2947 */ /* 0x000ff00001800000 */
[----:B------:R-:W-:Y:S01]  /*13e60*/  IMAD.MOV.U32 R39, RZ, RZ, R225 ;  /* 0x000000ffff277224 */ /* 0x000fe200078e00e1 */
[----:B------:R-:W-:Y:S01]  /*13e70*/  MOV R37, 0xc0180000 ;  /* 0xc018000000257802 */ /* 0x000fe20000000f00 */
[----:B------:R-:W-:Y:S01]  /*13e80*/  IMAD.MOV.U32 R40, RZ, RZ, RZ ;  /* 0x000000ffff287224 */ /* 0x000fe200078e00ff */
[----:B------:R-:W-:-:S07]  /*13e90*/  MOV R38, 0x13eb0 ;  /* 0x00013eb000267802 */ /* 0x000fce0000000f00 */
[----:B------:R-:W-:Y:S05]  /*13ea0*/  CALL.REL.NOINC `($__internal_4_$__cuda_sm20_div_rn_f64_full) ;  /* 0x0000008000607944 */ /* 0x000fea0003c00000 */
[----:B------:R-:W-:Y:S02]  /*13eb0*/  IMAD.MOV.U32 R38, RZ, RZ, R40 ;  /* 0x000000ffff267224 */ /* 0x000fe400078e0028 */
[----:B------:R-:W-:-:S07]  /*13ec0*/  IMAD.MOV.U32 R39, RZ, RZ, R37 ;  /* 0x000000ffff277224 */ /* 0x000fce00078e0025 */
.L_x_412:
[----:B------:R-:W-:Y:S05]  /*13ed0*/  BSYNC.RECONVERGENT B1 ;  /* 0x0000000000017941 */ /* 0x000fea0003800200 */
.L_x_411:
        /* <DEDUP_REMOVED lines=59> */
.L_x_414:
[----:B------:R-:W-:Y:S05]  /*14290*/  BSYNC.RECONVERGENT B0 ;  /* 0x0000000000007941 */ /* 0x000fea0003800200 */
.L_x_413:
[----:B------:R-:W-:Y:S01]  /*142a0*/  DADD R40, R54, 1 ;  /* 0x3ff0000036287429 */ /* 0x000fe20000000000 */
[----:B------:R-:W-:Y:S01]  /*142b0*/  IMAD.MOV.U32 R56, RZ, RZ, 0x0 ;  /* 0x00000000ff387424 */ /* 0x000fe200078e00ff */
[----:B------:R-:W-:Y:S01]  /*142c0*/  BSSY.RECONVERGENT B0, `(.L_x_415) ;  /* 0x0000014000007945 */ /* 0x000fe20003800200 */
[----:B------:R-:W-:-:S03]  /*142d0*/  IMAD.MOV.U32 R57, RZ, RZ, 0x3fd80000 ;  /* 0x3fd80000ff397424 */ /* 0x000fc600078e00ff */
[----:B------:R-:W0:Y:S04]  /*142e0*/  MUFU.RSQ64H R39, R41 ;  /* 0x0000002900277308 */ /* 0x000e280000001c00 */
[----:B------:R-:W-:-:S05]  /*142f0*/  VIADD R38, R41, 0xfcb00000 ;  /* 0xfcb0000029267836 */ /* 0x000fca0000000000 */
[----:B------:R-:W-:Y:S01]  /*14300*/  ISETP.GE.U32.AND P0, PT, R38, 0x7ca00000, PT ;  /* 0x7ca000002600780c */ /* 0x000fe20003f06070 */
[----:B0-----:R-:W-:-:S08]  /*14310*/  DMUL R54, R38, R38 ;  /* 0x0000002626367228 */ /* 0x001fd00000000000 */
[----:B------:R-:W-:-:S08]  /*14320*/  DFMA R54, R40, -R54, 1 ;  /* 0x3ff000002836742b */ /* 0x000fd00000000836 */
[----:B------:R-:W-:Y:S02]  /*14330*/  DFMA R56, R54, R56, 0.5 ;  /* 0x3fe000003638742b */ /* 0x000fe40000000038 */
[----:B------:R-:W-:-:S08]  /*14340*/  DMUL R54, R38, R54 ;  /* 0x0000003626367228 */ /* 0x000fd00000000000 */
[----:B------:R-:W-:-:S08]  /*14350*/  DFMA R58, R56, R54, R38 ;  /* 0x00000036383a722b */ /* 0x000fd00000000026 */
[----:B------:R-:W-:Y:S02]  /*14360*/  DMUL R60, R40, R58 ;  /* 0x0000003a283c7228 */ /* 0x000fe40000000000 */
[----:B------:R-:W-:Y:S01]  /*14370*/  IADD3 R57, PT, PT, R59, -0x100000, RZ ;  /* 0xfff000003b397810 */ /* 0x000fe20007ffe0ff */
[----:B------:R-:W-:-:S05]  /*14380*/  IMAD.MOV.U32 R56, RZ, RZ, R58 ;  /* 0x000000ffff387224 */ /* 0x000fca00078e003a */
[----:B------:R-:W-:-:S08]  /*14390*/  DFMA R62, R60, -R60, R40 ;  /* 0x8000003c3c3e722b */ /* 0x000fd00000000028 */
[----:B------:R-:W-:Y:S01]  /*143a0*/  DFMA R54, R62, R56, R60 ;  /* 0x000000383e36722b */ /* 0x000fe2000000003c */
[----:B------:R-:W-:Y:S10]  /*143b0*/  @!P0 BRA `(.L_x_416) ;  /* 0x0000000000108947 */ /* 0x000ff40003800000 */
[----:B------:R-:W-:-:S07]  /*143c0*/  MOV R54, 0x143e0 ;  /* 0x000143e000367802 */ /* 0x000fce0000000f00 */
[----:B------:R-:W-:Y:S05]  /*143d0*/  CALL.REL.NOINC `($__internal_5_$__cuda_sm20_dsqrt_rn_f64_mediumpath_v1) ;  /* 0x0000008000a87944 */ /* 0x000fea0003c00000 */
[----:B------:R-:W-:Y:S02]  /*143e0*/  IMAD.MOV.U32 R54, RZ, RZ, R38 ;  /* 0x000000ffff367224 */ /* 0x000fe400078e0026 */
[----:B------:R-:W-:-:S07]  /*143f0*/  IMAD.MOV.U32 R55, RZ, RZ, R39 ;  /* 0x000000ffff377224 */ /* 0x000fce00078e0027 */
.L_x_416:
[----:B------:R-:W-:Y:S05]  /*14400*/  BSYNC.RECONVERGENT B0 ;  /* 0x0000000000007941 */ /* 0x000fea0003800200 */
.L_x_415:
[----:B------:R-:W0:Y:S01]  /*14410*/  MUFU.RCP64H R39, 15 ;  /* 0x402e000000277908 */ /* 0x000e220000001800 */
[----:B------:R-:W-:Y:S01]  /*14420*/  MOV R56, 0x0 ;  /* 0x0000000000387802 */ /* 0x000fe20000000f00 */
[----:B------:R-:W-:Y:S01]  /*14430*/  IMAD.MOV.U32 R57, RZ, RZ, 0x402e0000 ;  /* 0x402e0000ff397424 */ /* 0x000fe200078e00ff */
[----:B------:R-:W-:Y:S01]  /*14440*/  DADD R224, R2, -35 ;  /* 0xc041800002e07429 */ /* 0x000fe20000000000 */
[----:B------:R-:W-:Y:S01]  /*14450*/  IMAD.MOV.U32 R38, RZ, RZ, 0x1 ;  /* 0x00000001ff267424 */ /* 0x000fe200078e00ff */
[----:B------:R-:W-:Y:S08]  /*14460*/  BSSY.RECONVERGENT B1, `(.L_x_417) ;  /* 0x0000013000017945 */ /* 0x000ff00003800200 */
        /* <DEDUP_REMOVED lines=9> */
[----:B------:R-:W-:-:S05]  /*14500*/  FFMA R37, RZ, 2.71875, R41 ;  /* 0x402e0000ff257823 */ /* 0x000fca0000000029 */
[----:B------:R-:W-:-:S13]  /*14510*/  FSETP.GT.AND P0, PT, |R37|, 1.469367938527859385e-39, PT ;  /* 0x001000002500780b */ /* 0x000fda0003f04200 */
[----:B------:R-:W-:Y:S05]  /*14520*/  @P0 BRA P1, `(.L_x_418) ;  /* 0x0000000000180947 */ /* 0x000fea0000800000 */
[----:B------:R-:W-:Y:S01]  /*14530*/  IMAD.MOV.U32 R39, RZ, RZ, R225 ;  /* 0x000000ffff277224 */ /* 0x000fe200078e00e1 */
[----:B------:R-:W-:Y:S01]  /*14540*/  MOV R40, RZ ;  /* 0x000000ff00287202 */ /* 0x000fe20000000f00 */
[----:B------:R-:W-:Y:S01]  /*14550*/  IMAD.MOV.U32 R37, RZ, RZ, 0x402e0000 ;  /* 0x402e0000ff257424 */ /* 0x000fe200078e00ff */
[----:B------:R-:W-:-:S07]  /*14560*/  MOV R38, 0x14580 ;  /* 0x0001458000267802 */ /* 0x000fce0000000f00 */
[----:B------:R-:W-:Y:S05]  /*14570*/  CALL.REL.NOINC `($__internal_4_$__cuda_sm20_div_rn_f64_full) ;  /* 0x0000007800ac7944 */ /* 0x000fea0003c00000 */
[----:B------:R-:W-:-:S07]  /*14580*/  IMAD.MOV.U32 R41, RZ, RZ, R37 ;  /* 0x000000ffff297224 */ /* 0x000fce00078e0025 */
.L_x_418:
[----:B------:R-:W-:Y:S05]  /*14590*/  BSYNC.RECONVERGENT B1 ;  /* 0x0000000000017941 */ /* 0x000fea0003800200 */
.L_x_417:
        /* <DEDUP_REMOVED lines=59> */
.L_x_420:
[----:B------:R-:W-:Y:S05]  /*14950*/  BSYNC.RECONVERGENT B0 ;  /* 0x0000000000007941 */ /* 0x000fea0003800200 */
.L_x_419:
        /* <DEDUP_REMOVED lines=17> */
.L_x_422:
[----:B------:R-:W-:Y:S05]  /*14a70*/  BSYNC.RECONVERGENT B1 ;  /* 0x0000000000017941 */ /* 0x000fea0003800200 */
.L_x_421:
[----:B------:R-:W0:Y:S01]  /*14a80*/  MUFU.RCP64H R39, R55 ;  /* 0x0000003700277308 */ /* 0x000e220000001800 */
[----:B------:R-:W-:Y:S01]  /*14a90*/  IMAD.MOV.U32 R38, RZ, RZ, 0x1 ;  /* 0x00000001ff267424 */ /* 0x000fe200078e00ff */
[----:B------:R-:W-:Y:S05]  /*14aa0*/  BSSY.RECONVERGENT B1, `(.L_x_423) ;  /* 0x0000013000017945 */ /* 0x000fea0003800200 */
[----:B0-----:R-:W-:-:S08]  /*14ab0*/  DFMA R40, R38, -R54, 1 ;  /* 0x3ff000002628742b */ /* 0x001fd00000000836 */
[----:B------:R-:W-:-:S08]  /*14ac0*/  DFMA R40, R40, R40, R40 ;  /* 0x000000282828722b */ /* 0x000fd00000000028 */
[----:B------:R-:W-:-:S08]  /*14ad0*/  DFMA R40, R38, R40, R38 ;  /* 0x000000282628722b */ /* 0x000fd00000000026 */
[----:B------:R-:W-:-:S08]  /*14ae0*/  DFMA R38, R40, -R54, 1 ;  /* 0x3ff000002826742b */ /* 0x000fd00000000836 */
[----:B------:R-:W-:-:S08]  /*14af0*/  DFMA R38, R40, R38, R40 ;  /* 0x000000262826722b */ /* 0x000fd00000000028 */
[----:B------:R-:W-:-:S08]  /*14b00*/  DMUL R40, R38, 1400 ;  /* 0x4095e00026287828 */ /* 0x000fd00000000000 */
[----:B------:R-:W-:-:S08]  /*14b10*/  DFMA R56, R40, -R54, 1400 ;  /* 0x4095e0002838742b */ /* 0x000fd00000000836 */
        /* <DEDUP_REMOVED lines=11> */
.L_x_424:
[----:B------:R-:W-:Y:S05]  /*14bd0*/  BSYNC.RECONVERGENT B1 ;  /* 0x0000000000017941 */ /* 0x000fea0003800200 */
.L_x_423:
[----:B------:R-:W0:Y:S01]  /*14be0*/  MUFU.RCP64H R39, -7 ;  /* 0xc01c000000277908 */ /* 0x000e220000001800 */
[----:B------:R-:W-:Y:S01]  /*14bf0*/  IMAD.MOV.U32 R56, RZ, RZ, 0x0 ;  /* 0x00000000ff387424 */ /* 0x000fe200078e00ff */
[----:B------:R-:W-:Y:S01]  /*14c00*/  MOV R57, 0x401c0000 ;  /* 0x401c000000397802 */ /* 0x000fe20000000f00 */
[----:B------:R-:W-:Y:S01]  /*14c10*/  IMAD.MOV.U32 R38, RZ, RZ, 0x1 ;  /* 0x00000001ff267424 */ /* 0x000fe200078e00ff */
[----:B------:R-:W-:Y:S01]  /*14c20*/  DADD R224, R2, 26 ;  /* 0x403a000002e07429 */ /* 0x000fe20000000000 */
[----:B------:R-:W-:Y:S01]  /*14c30*/  BSSY.RECONVERGENT B1, `(.L_x_425) ;  /* 0x0000015000017945 */ /* 0x000fe20003800200 */
[----:B------:R-:W-:-:S08]  /*14c40*/  DFMA R64, R40, R64, 80 ;  /* 0x405400002840742b */ /* 0x000fd00000000040 */
[----:B------:R-:W-:Y:S01]  /*14c50*/  FSETP.GEU.AND P1, PT, |R225|, 6.5827683646048100446e-37, PT ;  /* 0x03600000e100780b */ /* 0x000fe20003f2e200 */
        /* <DEDUP_REMOVED lines=8> */
[----:B------:R-:W-:-:S05]  /*14ce0*/  FFMA R37, RZ, -2.4375, R39 ;  /* 0xc01c0000ff257823 */ /* 0x000fca0000000027 */
[----:B------:R-:W-:-:S13]  /*14cf0*/  FSETP.GT.AND P0, PT, |R37|, 1.469367938527859385e-39, PT ;  /* 0x001000002500780b */ /* 0x000fda0003f04200 */
[----:B------:R-:W-:Y:S05]  /*14d00*/  @P0 BRA P1, `(.L_x_426) ;  /* 0x00000000001c0947 */ /* 0x000fea0000800000 */
[----:B------:R-:W-:Y:S01]  /*14d10*/  IMAD.MOV.U32 R39, RZ, RZ, R225 ;  /* 0x000000ffff277224 */ /* 0x000fe200078e00e1 */
[----:B------:R-:W-:Y:S01]  /*14d20*/  MOV R37, 0xc01c0000 ;  /* 0xc01c000000257802 */ /* 0x000fe20000000f00 */
[----:B------:R-:W-:Y:S01]  /*14d30*/  IMAD.MOV.U32 R40, RZ, RZ, RZ ;  /* 0x000000ffff287224 */ /* 0x000fe200078e00ff */
[----:B------:R-:W-:-:S07]  /*14d40*/  MOV R38, 0x14d60 ;  /* 0x00014d6000267802 */ /* 0x000fce0000000f00 */
[----:B------:R-:W-:Y:S05]  /*14d50*/  CALL.REL.NOINC `($__internal_4_$__cuda_sm20_div_rn_f64_full) ;  /* 0x0000007000b47944 */ /* 0x000fea0003c00000 */
[----:B------:R-:W-:Y:S02]  /*14d60*/  IMAD.MOV.U32 R38, RZ, RZ, R40 ;  /* 0x000000ffff267224 */ /* 0x000fe400078e0028 */
[----:B------:R-:W-:-:S07]  /*14d70*/  IMAD.MOV.U32 R39, RZ, RZ, R37 ;  /* 0x000000ffff277224 */ /* 0x000fce00078e0025 */
.L_x_426:
[----:B------:R-:W-:Y:S05]  /*14d80*/  BSYNC.RECONVERGENT B1 ;  /* 0x0000000000017941 */ /* 0x000fea0003800200 */
.L_x_425:
[----:B------:R-:W-:Y:S01]  /*14d90*/  IMAD.MOV.U32 R54, RZ, RZ, 0x652b82fe ;  /* 0x652b82feff367424 */ /* 0x000fe200078e00ff */
[----:B------:R-:W-:Y:S01]  /*14da0*/  MOV R55, 0x3ff71547 ;  /* 0x3ff7154700377802 */ /* 0x000fe20000000f00 */
[----:B------:R-:W-:Y:S01]  /*14db0*/  UMOV UR12, 0xfefa39ef ;  /* 0xfefa39ef000c7882 */ /* 0x000fe20000000000 */
[----:B------:R-:W-:Y:S01]  /*14dc0*/  UMOV UR13, 0x3fe62e42 ;  /* 0x3fe62e42000d7882 */ /* 0x000fe20000000000 */
[----:B------:R-:W0:Y:S01]  /*14dd0*/  MUFU.RCP64H R59, -10 ;  /* 0xc0240000003b7908 */ /* 0x000e220000001800 */
[----:B------:R-:W-:Y:S01]  /*14de0*/  IMAD.MOV.U32 R58, RZ, RZ, 0x1 ;  /* 0x00000001ff3a7424 */ /* 0x000fe200078e00ff */
[----:B------:R-:W-:Y:S01]  /*14df0*/  FSETP.GEU.AND P0, PT, |R39|, 4.1917929649353027344, PT ;  /* 0x4086232b2700780b */ /* 0x000fe20003f0e200 */
[----:B------:R-:W-:Y:S01]  /*14e00*/  DFMA R54, R38, R54, 6.75539944105574400000e+15 ;  /* 0x433800002636742b */ /* 0x000fe20000000036 */
[----:B------:R-:W-:Y:S01]  /*14e10*/  BSSY.RECONVERGENT B0, `(.L_x_427) ;  /* 0x0000042000007945 */ /* 0x000fe20003800200 */
[----:B------:R-:W-:-:S06]  /*14e20*/  FSETP.GEU.AND P3, PT, |R53|, 6.5827683646048100446e-37, PT ;  /* 0x036000003500780b */ /* 0x000fcc0003f6e200 */
        /* <DEDUP_REMOVED lines=14> */
[----:B------:R-:W-:Y:S01]  /*14f10*/  IMAD.MOV.U32 R40, RZ, RZ, 0x0 ;  /* 0x00000000ff287424 */ /* 0x000fe200078e00ff */
[----:B------:R-:W-:Y:S01]  /*14f20*/  MOV R41, 0x40240000 ;  /* 0x4024000000297802 */ /* 0x000fe20000000f00 */
[----:B------:R-:W-:-:S04]  /*14f30*/  UMOV UR13, 0x3efa0199 ;  /* 0x3efa0199000d7882 */ /* 0x000fc80000000000 */
[----:B------:R-:W-:Y:S01]  /*14f40*/  DFMA R60, R56, R60, UR12 ;  /* 0x0000000c383c7e2b */ /* 0x000fe2000800003c */
[----:B------:R-:W-:Y:S01]  /*14f50*/  UMOV UR12, 0x14761f65 ;  /* 0x14761f65000c7882 */ /* 0x000fe20000000000 */
[----:B0-----:R-:W-:Y:S01]  /*14f60*/  DFMA R62, R58, R40, 1 ;  /* 0x3ff000003a3e742b */ /* 0x001fe20000000028 */
[----:B------:R-:W-:-:S05]  /*14f70*/  UMOV UR13, 0x3f2a01a0 ;  /* 0x3f2a01a0000d7882 */ /* 0x000fca0000000000 */
[----:B------:R-:W-:Y:S01]  /*14f80*/  DFMA R60, R56, R60, UR12 ;  /* 0x0000000c383c7e2b */ /* 0x000fe2000800003c */
[----:B------:R-:W-:Y:S01]  /*14f90*/  UMOV UR12, 0x1852b7af ;  /* 0x1852b7af000c7882 */ /* 0x000fe20000000000 */
[----:B------:R-:W-:Y:S01]  /*14fa0*/  DFMA R62, R62, R62, R62 ;  /* 0x0000003e3e3e722b */ /* 0x000fe2000000003e */
[----:B------:R-:W-:-:S05]  /*14fb0*/  UMOV UR13, 0x3f56c16c ;  /* 0x3f56c16c000d7882 */ /* 0x000fca0000000000 */
[----:B------:R-:W-:Y:S01]  /*14fc0*/  DFMA R60, R56, R60, UR12 ;  /* 0x0000000c383c7e2b */ /* 0x000fe2000800003c */
[----:B------:R-:W-:Y:S01]  /*14fd0*/  UMOV UR12, 0x11122322 ;  /* 0x11122322000c7882 */ /* 0x000fe20000000000 */
[----:B------:R-:W-:Y:S01]  /*14fe0*/  DFMA R62, R58, R62, R58 ;  /* 0x0000003e3a3e722b */ /* 0x000fe2000000003a */
[----:B------:R-:W-:-:S05]  /*14ff0*/  UMOV UR13, 0x3f811111 ;  /* 0x3f811111000d7882 */ /* 0x000fca0000000000 */
[----:B------:R-:W-:Y:S01]  /*15000*/  DFMA R60, R56, R60, UR12 ;  /* 0x0000000c383c7e2b */ /* 0x000fe2000800003c */
[----:B------:R-:W-:Y:S01]  /*15010*/  UMOV UR12, 0x555502a1 ;  /* 0x555502a1000c7882 */ /* 0x000fe20000000000 */
[----:B------:R-:W-:Y:S01]  /*15020*/  DFMA R40, R62, R40, 1 ;  /* 0x3ff000003e28742b */ /* 0x000fe20000000028 */
[----:B------:R-:W-:-:S05]  /*15030*/  UMOV UR13, 0x3fa55555 ;  /* 0x3fa55555000d7882 */ /* 0x000fca0000000000 */
[----:B------:R-:W-:Y:S01]  /*15040*/  DFMA R60, R56, R60, UR12 ;  /* 0x0000000c383c7e2b */ /* 0x000fe2000800003c */
[----:B------:R-:W-:Y:S01]  /*15050*/  UMOV UR12, 0x55555511 ;  /* 0x55555511000c7882 */ /* 0x000fe20000000000 */
[----:B------:R-:W-:Y:S01]  /*15060*/  DFMA R40, R62, R40, R62 ;  /* 0x000000283e28722b */ /* 0x000fe2000000003e */
[----:B------:R-:W-:-:S05]  /*15070*/  UMOV UR13, 0x3fc55555 ;  /* 0x3fc55555000d7882 */ /* 0x000fca0000000000 */
[----:B------:R-:W-:Y:S01]  /*15080*/  DFMA R60, R56, R60, UR12 ;  /* 0x0000000c383c7e2b */ /* 0x000fe2000800003c */
[----:B------:R-:W-:Y:S01]  /*15090*/  UMOV UR12, 0xb ;  /* 0x0000000b000c7882 */ /* 0x000fe20000000000 */
[----:B------:R-:W-:Y:S01]  /*150a0*/  DMUL R58, R52, R40 ;  /* 0x00000028343a7228 */ /* 0x000fe20000000000 */
[----:B------:R-:W-:-:S05]  /*150b0*/  UMOV UR13, 0x3fe00000 ;  /* 0x3fe00000000d7882 */ /* 0x000fca0000000000 */
[----:B------:R-:W-:Y:S02]  /*150c0*/  DFMA R60, R56, R60, UR12 ;  /* 0x0000000c383c7e2b */ /* 0x000fe4000800003c */
[----:B------:R-:W-:-:S06]  /*150d0*/  DFMA R62, R58, 10, R52 ;  /* 0x402400003a3e782b */ /* 0x000fcc0000000034 */
[----:B------:R-:W-:Y:S02]  /*150e0*/  DFMA R60, R56, R60, 1 ;  /* 0x3ff00000383c742b */ /* 0x000fe4000000003c */
[----:B------:R-:W-:-:S06]  /*150f0*/  DFMA R40, R40, R62, R58 ;  /* 0x0000003e2828722b */ /* 0x000fcc000000003a */
[----:B------:R-:W-:-:S04]  /*15100*/  DFMA R60, R56, R60, 1 ;  /* 0x3ff00000383c742b */ /* 0x000fc8000000003c */
[----:B------:R-:W-:-:S05]  /*15110*/  FFMA R37, RZ, -2.5625, R41 ;  /* 0xc0240000ff257823 */ /* 0x000fca0000000029 */
[----:B------:R-:W-:Y:S01]  /*15120*/  FSETP.GT.AND P2, PT, |R37|, 1.469367938527859385e-39, PT ;  /* 0x001000002500780b */ /* 0x000fe20003f44200 */
[----:B------:R-:W-:Y:S02]  /*15130*/  IMAD R63, R54, 0x100000, R61 ;  /* 0x00100000363f7824 */ /* 0x000fe400078e023d */
[----:B------:R-:W-:Y:S01]  /*15140*/  IMAD.MOV.U32 R62, RZ, RZ, R60 ;  /* 0x000000ffff3e7224 */ /* 0x000fe200078e003c */
[----:B------:R-:W-:Y:S09]  /*15150*/  @!P0 BRA `(.L_x_428) ;  /* 0x0000000000348947 */ /* 0x000ff20003800000 */
        /* <DEDUP_REMOVED lines=13> */
.L_x_428:
[----:B------:R-:W-:Y:S05]  /*15230*/  BSYNC.RECONVERGENT B0 ;  /* 0x0000000000007941 */ /* 0x000fea0003800200 */
.L_x_427:
[----:B------:R-:W-:Y:S01]  /*15240*/  BSSY.RECONVERGENT B1, `(.L_x_429) ;  /* 0x000000a000017945 */ /* 0x000fe20003800200 */
[----:B------:R-:W-:-:S03]  /*15250*/  DADD R62, R62, 1 ;  /* 0x3ff000003e3e7429 */ /* 0x000fc60000000000 */
[----:B------:R-:W-:Y:S08]  /*15260*/  @P2 BRA P3, `(.L_x_430) ;  /* 0x00000000001c2947 */ /* 0x000ff00001800000 */
[----:B------:R-:W-:Y:S01]  /*15270*/  MOV R224, R52 ;  /* 0x0000003400e07202 */ /* 0x000fe20000000f00 */
[----:B------:R-:W-:Y:S01]  /*15280*/  IMAD.MOV.U32 R39, RZ, RZ, R53 ;  /* 0x000000ffff277224 */ /* 0x000fe200078e0035 */
[----:B------:R-:W-:Y:S01]  /*15290*/  MOV R38, 0x152d0 ;  /* 0x000152d000267802 */ /* 0x000fe20000000f00 */
[----:B------:R-:W-:Y:S02]  /*152a0*/  IMAD.MOV.U32 R40, RZ, RZ, RZ ;  /* 0x000000ffff287224 */ /* 0x000fe400078e00ff */
[----:B------:R-:W-:-:S07]  /*152b0*/  IMAD.MOV.U32 R37, RZ, RZ, -0x3fdc0000 ;  /* 0xc0240000ff257424 */ /* 0x000fce00078e00ff */
[----:B------:R-:W-:Y:S05]  /*152c0*/  CALL.REL.NOINC `($__internal_4_$__cuda_sm20_div_rn_f64_full) ;  /* 0x0000006c00587944 */ /* 0x000fea0003c00000 */
[----:B------:R-:W-:-:S07]  /*152d0*/  MOV R41, R37 ;  /* 0x0000002500297202 */ /* 0x000fce0000000f00 */
.L_x_430:
[----:B------:R-:W-:Y:S05]  /*152e0*/  BSYNC.RECONVERGENT B1 ;  /* 0x0000000000017941 */ /* 0x000fea0003800200 */
.L_x_429:
[----:B------:R-:W-:Y:S01]  /*152f0*/  IMAD.MOV.U32 R52, RZ, RZ, 0x652b82fe ;  /* 0x652b82feff347424 */ /* 0x000fe200078e00ff */
[----:B------:R-:W-:Y:S01]  /*15300*/  UMOV UR12, 0xfefa39ef ;  /* 0xfefa39ef000c7882 */ /* 0x000fe20000000000 */
[----:B------:R-:W-:Y:S01]  /*15310*/  IMAD.MOV.U32 R53, RZ, RZ, 0x3ff71547 ;  /* 0x3ff71547ff357424 */ /* 0x000fe200078e00ff */
[----:B------:R-:W-:Y:S01]  /*15320*/  UMOV UR13, 0x3fe62e42 ;  /* 0x3fe62e42000d7882 */ /* 0x000fe20000000000 */
[----:B------:R-:W0:Y:S01]  /*15330*/  MUFU.RCP64H R57, 11.5 ;  /* 0x4027000000397908 */ /* 0x000e220000001800 */
[----:B------:R-:W-:Y:S01]  /*15340*/  IMAD.MOV.U32 R56, RZ, RZ, 0x1 ;  /* 0x00000001ff387424 */ /* 0x000fe200078e00ff */
[----:B------:R-:W-:Y:S01]  /*15350*/  FSETP.GEU.AND P0, PT, |R41|, 4.1917929649353027344, PT ;  /* 0x4086232b2900780b */ /* 0x000fe20003f0e200 */
[----:B------:R-:W-:Y:S01]  /*15360*/  BSSY.RECONVERGENT B0, `(.L_x_431) ;  /* 0x0000043000007945 */ /* 0x000fe20003800200 */
[----:B------:R-:W-:Y:S01]  /*15370*/  DFMA R52, R40, R52, 6.75539944105574400000e+15 ;  /* 0x433800002834742b */ /* 0x000fe20000000034 */
[----:B------:R-:W-:-:S07]  /*15380*/  FSETP.GEU.AND P3, PT, |R49|, 6.5827683646048100446e-37, PT ;  /* 0x036000003100780b */ /* 0x000fce0003f6e200 */
        /* <DEDUP_REMOVED lines=14> */
[----:B------:R-:W-:Y:S01]  /*15470*/  IMAD.MOV.U32 R38, RZ, RZ, 0x0 ;  /* 0x00000000ff267424 */ /* 0x000fe200078e00ff */
[----:B------:R-:W-:Y:S01]  /*15480*/  UMOV UR13, 0x3efa0199 ;  /* 0x3efa0199000d7882 */ /* 0x000fe20000000000 */
[----:B------:R-:W-:-:S04]  /*15490*/  IMAD.MOV.U32 R39, RZ, RZ, 0x40270000 ;  /* 0x40270000ff277424 */ /* 0x000fc800078e00ff */
[----:B------:R-:W-:Y:S01]  /*154a0*/  DFMA R58, R54, R58, UR12 ;  /* 0x0000000c363a7e2b */ /* 0x000fe2000800003a */
[----:B------:R-:W-:Y:S01]  /*154b0*/  UMOV UR12, 0x14761f65 ;  /* 0x14761f65000c7882 */ /* 0x000fe20000000000 */
[----:B0-----:R-:W-:Y:S01]  /*154c0*/  DFMA R60, R56, -R38, 1 ;  /* 0x3ff00000383c742b */ /* 0x001fe20000000826 */
        /* <DEDUP_REMOVED lines=11> */
[----:B------:R-:W-:Y:S01]  /*15580*/  DFMA R38, R60, -R38, 1 ;  /* 0x3ff000003c26742b */ /* 0x000fe20000000826 */
        /* <DEDUP_REMOVED lines=10> */
[----:B------:R-:W-:-:S06]  /*15630*/  DFMA R60, R56, -11.5, R48 ;  /* 0xc0270000383c782b */ /* 0x000fcc0000000030 */
[----:B------:R-:W-:Y:S02]  /*15640*/  DFMA R58, R54, R58, 1 ;  /* 0x3ff00000363a742b */ /* 0x000fe4000000003a */
[----:B------:R-:W-:-:S06]  /*15650*/  DFMA R38, R38, R60, R56 ;  /* 0x0000003c2626722b */ /* 0x000fcc0000000038 */
[----:B------:R-:W-:-:S04]  /*15660*/  DFMA R58, R54, R58, 1 ;  /* 0x3ff00000363a742b */ /* 0x000fc8000000003a */
[----:B------:R-:W-:-:S05]  /*15670*/  FFMA R37, RZ, 2.609375, R39 ;  /* 0x40270000ff257823 */ /* 0x000fca0000000027 */
[----:B------:R-:W-:Y:S01]  /*15680*/  FSETP.GT.AND P2, PT, |R37|, 1.469367938527859385e-39, PT ;  /* 0x001000002500780b */ /* 0x000fe20003f44200 */
[----:B------:R-:W-:Y:S01]  /*15690*/  IMAD.MOV.U32 R54, RZ, RZ, R58 ;  /* 0x000000ffff367224 */ /* 0x000fe200078e003a */
[----:B------:R-:W-:Y:S01]  /*156a0*/  LEA R55, R52, R59, 0x14 ;  /* 0x0000003b34377211 */ /* 0x000fe200078ea0ff */
[----:B------:R-:W-:Y:S10]  /*156b0*/  @!P0 BRA `(.L_x_432) ;  /* 0x0000000000348947 */ /* 0x000ff40003800000 */
        /* <DEDUP_REMOVED lines=13> */
.L_x_432:
[----:B------:R-:W-:Y:S05]  /*15790*/  BSYNC.RECONVERGENT B0 ;  /* 0x0000000000007941 */ /* 0x000fea0003800200 */
.L_x_431:
        /* <DEDUP_REMOVED lines=11> */
.L_x_434:
[----:B------:R-:W-:Y:S05]  /*15850*/  BSYNC.RECONVERGENT B1 ;  /* 0x0000000000017941 */ /* 0x000fea0003800200 */
.L_x_433:
        /* <DEDUP_REMOVED lines=59> */
.L_x_436:
[----:B------:R-:W-:Y:S05]  /*15c10*/  BSYNC.RECONVERGENT B0 ;  /* 0x0000000000007941 */ /* 0x000fea0003800200 */
.L_x_435:
        /* <DEDUP_REMOVED lines=17> */
[----:B------:R-:W-:Y:S01]  /*15d30*/  IMAD.MOV.U32 R39, RZ, RZ, 0x40180000 ;  /* 0x40180000ff277424 */ /* 0x000fe200078e00ff */
[----:B------:R-:W-:-:S07]  /*15d40*/  MOV R38, 0x15d60 ;  /* 0x00015d6000267802 */ /* 0x000fce0000000f00 */
[----:B------:R-:W-:Y:S05]  /*15d50*/  CALL.REL.NOINC `($__internal_4_$__cuda_sm20_div_rn_f64_full) ;  /* 0x0000006000b47944 */ /* 0x000fea0003c00000 */
[----:B------:R-:W-:Y:S02]  /*15d60*/  IMAD.MOV.U32 R60, RZ, RZ, R40 ;  /* 0x000000ffff3c7224 */ /* 0x000fe400078e0028 */
[----:B------:R-:W-:-:S07]  /*15d70*/  IMAD.MOV.U32 R61, RZ, RZ, R37 ;  /* 0x000000ffff3d7224 */ /* 0x000fce00078e0025 */
.L_x_438:
[----:B------:R-:W-:Y:S05]  /*15d80*/  BSYNC.RECONVERGENT B1 ;  /* 0x0000000000017941 */ /* 0x000fea0003800200 */
.L_x_437:
[----:B------:R-:W0:Y:S01]  /*15d90*/  MUFU.RCP64H R39, R53 ;  /* 0x0000003500277308 */ /* 0x000e220000001800 */
[----:B------:R-:W-:Y:S01]  /*15da0*/  MOV R38, 0x1 ;  /* 0x0000000100267802 */ /* 0x000fe20000000f00 */
        /* <DEDUP_REMOVED lines=19> */
.L_x_440:
[----:B------:R-:W-:Y:S05]  /*15ee0*/  BSYNC.RECONVERGENT B1 ;  /* 0x0000000000017941 */ /* 0x000fea0003800200 */
.L_x_439:
[----:B------:R-:W0:Y:S01]  /*15ef0*/  MUFU.RCP64H R39, 24 ;  /* 0x4038000000277908 */ /* 0x000e220000001800 */
[----:B------:R-:W-:Y:S01]  /*15f00*/  IMAD.MOV.U32 R52, RZ, RZ, 0x0 ;  /* 0x00000000ff347424 */ /* 0x000fe200078e00ff */
[----:B------:R-:W-:Y:S01]  /*15f10*/  MOV R38, 0x1 ;  /* 0x0000000100267802 */ /* 0x000fe20000000f00 */
[----:B------:R-:W-:Y:S01]  /*15f20*/  IMAD.MOV.U32 R53, RZ, RZ, 0x40380000 ;  /* 0x40380000ff357424 */ /* 0x000fe200078e00ff */
[----:B------:R-:W-:Y:S01]  /*15f30*/  DADD R224, R2, 88 ;  /* 0x4056000002e07429 */ /* 0x000fe20000000000 */
[----:B------:R-:W-:Y:S01]  /*15f40*/  BSSY.RECONVERGENT B1, `(.L_x_441) ;  /* 0x0000015000017945 */ /* 0x000fe20003800200 */
[----:B------:R-:W-:-:S08]  /*15f50*/  DMUL R60, R40, R60 ;  /* 0x0000003c283c7228 */ /* 0x000fd00000000000 */
        /* <DEDUP_REMOVED lines=9> */
[----:B------:R-:W-:-:S05]  /*15ff0*/  FFMA R37, RZ, 2.875, R39 ;  /* 0x40380000ff257823 */ /* 0x000fca0000000027 */
[----:B------:R-:W-:-:S13]  /*16000*/  FSETP.GT.AND P0, PT, |R37|, 1.469367938527859385e-39, PT ;  /* 0x001000002500780b */ /* 0x000fda0003f04200 */
[----:B------:R-:W-:Y:S05]  /*16010*/  @P0 BRA P1, `(.L_x_442) ;  /* 0x00000000001c0947 */ /* 0x000fea0000800000 */
[----:B------:R-:W-:Y:S01]  /*16020*/  IMAD.MOV.U32 R39, RZ, RZ, R225 ;  /* 0x000000ffff277224 */ /* 0x000fe200078e00e1 */
[----:B------:R-:W-:Y:S01]  /*16030*/  MOV R38, 0x16070 ;  /* 0x0001607000267802 */ /* 0x000fe20000000f00 */
[----:B------:R-:W-:Y:S02]  /*16040*/  IMAD.MOV.U32 R40, RZ, RZ, RZ ;  /* 0x000000ffff287224 */ /* 0x000fe400078e00ff */
[----:B------:R-:W-:-:S07]  /*16050*/  IMAD.MOV.U32 R37, RZ, RZ, 0x40380000 ;  /* 0x40380000ff257424 */ /* 0x000fce00078e00ff */
[----:B------:R-:W-:Y:S05]  /*16060*/  CALL.REL.NOINC `($__internal_4_$__cuda_sm20_div_rn_f64_full) ;  /* 0x0000005c00f07944 */ /* 0x000fea0003c00000 */
[----:B------:R-:W-:Y:S01]  /*16070*/  MOV R38, R40 ;  /* 0x0000002800267202 */ /* 0x000fe20000000f00 */
[----:B------:R-:W-:-:S07]  /*16080*/  IMAD.MOV.U32 R39, RZ, RZ, R37 ;  /* 0x000000ffff277224 */ /* 0x000fce00078e0025 */
.L_x_442:
[----:B------:R-:W-:Y:S05]  /*16090*/  BSYNC.RECONVERGENT B1 ;  /* 0x0000000000017941 */ /* 0x000fea0003800200 */
.L_x_441:
[----:B------:R-:W-:Y:S01]  /*160a0*/  IMAD.MOV.U32 R48, RZ, RZ, 0x652b82fe ;  /* 0x652b82feff307424 */ /* 0x000fe200078e00ff */
[----:B------:R-:W-:Y:S01]  /*160b0*/  UMOV UR12, 0xfefa39ef ;  /* 0xfefa39ef000c7882 */ /* 0x000fe20000000000 */
[----:B------:R-:W-:Y:S01]  /*160c0*/  IMAD.MOV.U32 R49, RZ, RZ, 0x3ff71547 ;  /* 0x3ff71547ff317424 */ /* 0x000fe200078e00ff */
[----:B------:R-:W-:Y:S01]  /*160d0*/  UMOV UR13, 0x3fe62e42 ;  /* 0x3fe62e42000d7882 */ /* 0x000fe20000000000 */
[----:B------:R-:W-:Y:S01]  /*160e0*/  MOV R56, 0xfca213ea ;  /* 0xfca213ea00387802 */ /* 0x000fe20000000f00 */
[----:B------:R-:W-:Y:S01]  /*160f0*/  IMAD.MOV.U32 R57, RZ, RZ, 0x3e928af3 ;  /* 0x3e928af3ff397424 */ /* 0x000fe200078e00ff */
[----:B------:R-:W0:Y:S01]  /*16100*/  MUFU.RCP64H R55, -20 ;  /* 0xc034000000377908 */ /* 0x000e220000001800 */
[----:B------:R-:W-:Y:S01]  /*16110*/  MOV R54, 0x1 ;  /* 0x0000000100367802 */ /* 0x000fe20000000f00 */
[----:B------:R-:W-:Y:S01]  /*16120*/  DFMA R48, R38, R48, 6.75539944105574400000e+15 ;  /* 0x433800002630742b */ /* 0x000fe20000000030 */
[----:B------:R-:W-:Y:S01]  /*16130*/  FSETP.GEU.AND P0, PT, |R39|, 4.1917929649353027344, PT ;  /* 0x4086232b2700780b */ /* 0x000fe20003f0e200 */
[----:B------:R-:W-:Y:S01]  /*16140*/  DADD R224, R2, 60 ;  /* 0x404e000002e07429 */ /* 0x000fe20000000000 */
        /* <DEDUP_REMOVED lines=44> */
[----:B------:R-:W-:-:S03]  /*16410*/  FFMA R37, RZ, -2.8125, R41 ;  /* 0xc0340000ff257823 */ /* 0x000fc60000000029 */
[----:B------:R-:W-:Y:S02]  /*16420*/  DFMA R56, R52, R56, 1 ;  /* 0x3ff000003438742b */ /* 0x000fe40000000038 */
[----:B------:R-:W-:-:S06]  /*16430*/  FSETP.GT.AND P2, PT, |R37|, 1.469367938527859385e-39, PT ;  /* 0x001000002500780b */ /* 0x000fcc0003f44200 */
        /* <DEDUP_REMOVED lines=16> */
.L_x_444:
[----:B------:R-:W-:Y:S05]  /*16540*/  BSYNC.RECONVERGENT B0 ;  /* 0x0000000000007941 */ /* 0x000fea0003800200 */
.L_x_443:
        /* <DEDUP_REMOVED lines=8> */
[----:B------:R-:W-:-:S07]  /*165d0*/  IMAD.MOV.U32 R41, RZ, RZ, R37 ;  /* 0x000000ffff297224 */ /* 0x000fce00078e0025 */
.L_x_446:
[----:B------:R-:W-:Y:S05]  /*165e0*/  BSYNC.RECONVERGENT B1 ;  /* 0x0000000000017941 */ /* 0x000fea0003800200 */
.L_x_445:
[----:B------:R-:W-:Y:S01]  /*165f0*/  IMAD.MOV.U32 R48, RZ, RZ, 0x652b82fe ;  /* 0x652b82feff307424 */ /* 0x000fe200078e00ff */
[----:B------:R-:W-:Y:S01]  /*16600*/  UMOV UR12, 0xfefa39ef ;  /* 0xfefa39ef000c7882 */ /* 0x000fe20000000000 */
[----:B------:R-:W-:Y:S01]  /*16610*/  IMAD.MOV.U32 R49, RZ, RZ, 0x3ff71547 ;  /* 0x3ff71547ff317424 */ /* 0x000fe200078e00ff */
[----:B------:R-:W-:Y:S01]  /*16620*/  UMOV UR13, 0x3fe62e42 ;  /* 0x3fe62e42000d7882 */ /* 0x000fe20000000000 */
[----:B------:R-:W-:Y:S01]  /*16630*/  MOV R56, 0xfca213ea ;  /* 0xfca213ea00387802 */ /* 0x000fe20000000f00 */
[----:B------:R-:W-:Y:S01]  /*16640*/  IMAD.MOV.U32 R57, RZ, RZ, 0x3e928af3 ;  /* 0x3e928af3ff397424 */ /* 0x000fe200078e00ff */
[----:B------:R-:W0:Y:S01]  /*16650*/  MUFU.RCP64H R55, 20 ;  /* 0x4034000000377908 */ /* 0x000e220000001800 */
[----:B------:R-:W-:Y:S01]  /*16660*/  MOV R54, 0x1 ;  /* 0x0000000100367802 */ /* 0x000fe20000000f00 */
[----:B------:R-:W-:Y:S01]  /*16670*/  DFMA R48, R40, R48, 6.75539944105574400000e+15 ;  /* 0x433800002830742b */ /* 0x000fe20000000030 */
[----:B------:R-:W-:Y:S01]  /*16680*/  FSETP.GEU.AND P0, PT, |R41|, 4.1917929649353027344, PT ;  /* 0x4086232b2900780b */ /* 0x000fe20003f0e200 */
[----:B------:R-:W-:Y:S06]  /*16690*/  BSSY.RECONVERGENT B0, `(.L_x_447) ;  /* 0x0000040000007945 */ /* 0x000fec0003800200 */
[----:B------:R-:W-:-:S08]  /*166a0*/  DADD R52, R48, -6.75539944105574400000e+15 ;  /* 0xc338000030347429 */ /* 0x000fd00000000000 */
        /* <DEDUP_REMOVED lines=27> */
[----:B------:R-:W-:Y:S02]  /*16860*/  DFMA R38, R224, R38, R224 ;  /* 0x00000026e026722b */ /* 0x000fe400000000e0 */
[----:B------:R-:W-:-:S03]  /*16870*/  DADD R224, R2, -60 ;  /* 0xc04e000002e07429 */ /* 0x000fc60000000000 */
[----:B------:R-:W-:Y:S01]  /*16880*/  DFMA R56, R52, R56, UR12 ;  /* 0x0000000c34387e2b */ /* 0x000fe20008000038 */
[----:B------:R-:W-:Y:S01]  /*16890*/  UMOV UR12, 0x555502a1 ;  /* 0x555502a1000c7882 */ /* 0x000fe20000000000 */
[----:B------:R-:W-:-:S03]  /*168a0*/  UMOV UR13, 0x3fa55555 ;  /* 0x3fa55555000d7882 */ /* 0x000fc60000000000 */
[----:B------:R-:W-:Y:S02]  /*168b0*/  DMUL R2, R38, R224 ;  /* 0x000000e026027228 */ /* 0x000fe40000000000 */
[----:B------:R-:W-:Y:S01]  /*168c0*/  FSETP.GEU.AND P3, PT, |R225|, 6.5827683646048100446e-37, PT ;  /* 0x03600000e100780b */ /* 0x000fe20003f6e200 */
[----:B------:R-:W-:Y:S01]  /*168d0*/  DFMA R56, R52, R56, UR12 ;  /* 0x0000000c34387e2b */ /* 0x000fe20008000038 */
[----:B------:R-:W-:Y:S01]  /*168e0*/  UMOV UR12, 0x55555511 ;  /* 0x55555511000c7882 */ /* 0x000fe20000000000 */
[----:B------:R-:W-:-:S03]  /*168f0*/  UMOV UR13, 0x3fc55555 ;  /* 0x3fc55555000d7882 */ /* 0x000fc60000000000 */
[----:B------:R-:W-:-:S03]  /*16900*/  DFMA R54, R2, -20, R224 ;  /* 0xc03400000236782b */ /* 0x000fc600000000e0 */
[----:B------:R-:W-:Y:S01]  /*16910*/  DFMA R56, R52, R56, UR12 ;  /* 0x0000000c34387e2b */ /* 0x000fe20008000038 */
[----:B------:R-:W-:Y:S01]  /*16920*/  UMOV UR12, 0xb ;  /* 0x0000000b000c7882 */ /* 0x000fe20000000000 */
[----:B------:R-:W-:-:S03]  /*16930*/  UMOV UR13, 0x3fe00000 ;  /* 0x3fe00000000d7882 */ /* 0x000fc60000000000 */
[----:B------:R-:W-:-:S03]  /*16940*/  DFMA R38, R38, R54, R2 ;  /* 0x000000362626722b */ /* 0x000fc60000000002 */
[----:B------:R-:W-:-:S07]  /*16950*/  DFMA R56, R52, R56, UR12 ;  /* 0x0000000c34387e2b */ /* 0x000fce0008000038 */
[----:B------:R-:W-:Y:S01]  /*16960*/  FFMA R2, RZ, 2.8125, R39 ;  /* 0x40340000ff027823 */ /* 0x000fe20000000027 */
[----:B------:R-:W-:-:S04]  /*16970*/  DFMA R56, R52, R56, 1 ;  /* 0x3ff000003438742b */ /* 0x000fc80000000038 */
[----:B------:R-:W-:-:S04]  /*16980*/  FSETP.GT.AND P2, PT, |R2|, 1.469367938527859385e-39, PT ;  /* 0x001000000200780b */ /* 0x000fc80003f44200 */
        /* <DEDUP_REMOVED lines=16> */
.L_x_448:
[----:B------:R-:W-:Y:S05]  /*16a90*/  BSYNC.RECONVERGENT B0 ;  /* 0x0000000000007941 */ /* 0x000fea0003800200 */
.L_x_447:
        /* <DEDUP_REMOVED lines=10> */
.L_x_450:
[----:B------:R-:W-:Y:S05]  /*16b40*/  BSYNC.RECONVERGENT B1 ;  /* 0x0000000000017941 */ /* 0x000fea0003800200 */
.L_x_449:
        /* <DEDUP_REMOVED lines=59> */
.L_x_452:
[----:B------:R-:W-:Y:S05]  /*16f00*/  BSYNC.RECONVERGENT B0 ;  /* 0x0000000000007941 */ /* 0x000fea0003800200 */
.L_x_451:
        /* <DEDUP_REMOVED lines=24> */
.L_x_454:
[----:B------:R-:W-:Y:S05]  /*17090*/  BSYNC.RECONVERGENT B1 ;  /* 0x0000000000017941 */ /* 0x000fea0003800200 */
.L_x_453:
        /* <DEDUP_REMOVED lines=21> */
.L_x_456:
[----:B------:R-:W-:Y:S05]  /*171f0*/  BSYNC.RECONVERGENT B1 ;  /* 0x0000000000017941 */ /* 0x000fea0003800200 */
.L_x_455:
[----:B------:R-:W0:Y:S02]  /*17200*/  LDC R57, c[0x0][0x390] ;  /* 0x0000e400ff397b82 */ /* 0x000e240000000800 */
[----:B0-----:R-:W-:-:S05]  /*17210*/  IMAD.WIDE R56, R57, 0x10, R146 ;  /* 0x0000001039387825 */ /* 0x001fca00078e0292 */
[----:B------:R-:W2:Y:S01]  /*17220*/  LDG.E.64 R54, desc[UR6][R56.64] ;  /* 0x0000000638367981 */ /* 0x000ea2000c1e1b00 */
[----:B------:R-:W0:Y:S01]  /*17230*/  MUFU.RCP64H R3, R45 ;  /* 0x0000002d00037308 */ /* 0x000e220000001800 */
[----:B------:R-:W-:Y:S01]  /*17240*/  IMAD.MOV.U32 R2, RZ, RZ, 0x1 ;  /* 0x00000001ff027424 */ /* 0x000fe200078e00ff */
[----:B------:R-:W-:Y:S01]  /*17250*/  BSSY.RECONVERGENT B1, `(.L_x_457) ;  /* 0x0000017000017945 */ /* 0x000fe20003800200 */
[----:B------:R-:W-:-:S04]  /*17260*/  DMUL R52, R40, R52 ;  /* 0x0000003428347228 */ /* 0x000fc80000000000 */
[----:B0-----:R-:W-:-:S08]  /*17270*/  DFMA R38, -R44, R2, 1 ;  /* 0x3ff000002c26742b */ /* 0x001fd00000000102 */
[----:B------:R-:W-:-:S08]  /*17280*/  DFMA R38, R38, R38, R38 ;  /* 0x000000262626722b */ /* 0x000fd00000000026 */
[----:B------:R-:W-:-:S08]  /*17290*/  DFMA R38, R2, R38, R2 ;  /* 0x000000260226722b */ /* 0x000fd00000000002 */
[----:B------:R-:W-:-:S08]  /*172a0*/  DFMA R2, -R44, R38, 1 ;  /* 0x3ff000002c02742b */ /* 0x000fd00000000126 */
[----:B------:R-:W-:-:S08]  /*172b0*/  DFMA R48, R38, R2, R38 ;  /* 0x000000022630722b */ /* 0x000fd00000000026 */
[----:B------:R-:W-:-:S08]  /*172c0*/  DMUL R2, R48, 0.25 ;  /* 0x3fd0000030027828 */ /* 0x000fd00000000000 */
[----:B------:R-:W-:-:S08]  /*172d0*/  DFMA R38, -R44, R2, 0.25 ;  /* 0x3fd000002c26742b */ /* 0x000fd00000000102 */
[----:B------:R-:W-:-:S10]  /*172e0*/  DFMA R2, R48, R38, R2 ;  /* 0x000000263002722b */ /* 0x000fd40000000002 */
[----:B------:R-:W-:-:S05]  /*172f0*/  FFMA R37, RZ, R45, R3 ;  /* 0x0000002dff257223 */ /* 0x000fca0000000003 */
[----:B------:R-:W-:Y:S01]  /*17300*/  FSETP.GT.AND P0, PT, |R37|, 1.469367938527859385e-39, PT ;  /* 0x001000002500780b */ /* 0x000fe20003f04200 */
[----:B--2---:R-:W-:-:S08]  /*17310*/  DADD R38, -R44, R54 ;  /* 0x000000002c267229 */ /* 0x004fd00000000136 */
[----:B------:R-:W-:-:S04]  /*17320*/  DMUL R50, R38, R50 ;  /* 0x0000003226327228 */ /* 0x000fc80000000000 */
[----:B------:R-:W-:Y:S07]  /*17330*/  @P0 BRA `(.L_x_458) ;  /* 0x0000000000200947 */ /* 0x000fee0003800000 */
[----:B------:R-:W-:Y:S01]  /*17340*/  IMAD.MOV.U32 R224, RZ, RZ, RZ ;  /* 0x000000ffffe07224 */ /* 0x000fe200078e00ff */
[----:B------:R-:W-:Y:S01]  /*17350*/  MOV R40, R44 ;  /* 0x0000002c00287202 */ /* 0x000fe20000000f00 */
[----:B------:R-:W-:Y:S01]  /*17360*/  IMAD.MOV.U32 R39, RZ, RZ, 0x3fd00000 ;  /* 0x3fd00000ff277424 */ /* 0x000fe200078e00ff */
[----:B------:R-:W-:Y:S01]  /*17370*/  MOV R38, 0x173a0 ;  /* 0x000173a000267802 */ /* 0x000fe20000000f00 */
[----:B------:R-:W-:-:S07]  /*17380*/  IMAD.MOV.U32 R37, RZ, RZ, R45 ;  /* 0x000000ffff257224 */ /* 0x000fce00078e002d */
[----:B------:R-:W-:Y:S05]  /*17390*/  CALL.REL.NOINC `($__internal_4_$__cuda_sm20_div_rn_f64_full) ;  /* 0x0000004c00247944 */ /* 0x000fea0003c00000 */
[----:B------:R-:W-:Y:S02]  /*173a0*/  IMAD.MOV.U32 R2, RZ, RZ, R40 ;  /* 0x000000ffff027224 */ /* 0x000fe400078e0028 */
[----:B------:R-:W-:-:S07]  /*173b0*/  IMAD.MOV.U32 R3, RZ, RZ, R37 ;  /* 0x000000ffff037224 */ /* 0x000fce00078e0025 */
.L_x_458:
[----:B------:R-:W-:Y:S05]  /*173c0*/  BSYNC.RECONVERGENT B1 ;  /* 0x0000000000017941 */ /* 0x000fea0003800200 */
.L_x_457:
[----:B------:R-:W-:Y:S01]  /*173d0*/  DADD R40, -RZ, |R2| ;  /* 0x00000000ff287229 */ /* 0x000fe20000000502 */
[----:B------:R-:W-:Y:S01]  /*173e0*/  BSSY.RECONVERGENT B0, `(.L_x_459) ;  /* 0x0000005000007945 */ /* 0x000fe20003800200 */
[----:B------:R-:W-:Y:S02]  /*173f0*/  MOV R39, 0x40000000 ;  /* 0x4000000000277802 */ /* 0x000fe40000000f00 */
[----:B------:R-:W-:-:S06]  /*17400*/  MOV R38, 0x17430 ;  /* 0x0001743000267802 */ /* 0x000fcc0000000f00 */
[----:B------:R-:W-:-:S07]  /*17410*/  IMAD.MOV.U32 R37, RZ, RZ, R41 ;  /* 0x000000ffff257224 */ /* 0x000fce00078e0029 */
[----:B------:R-:W-:Y:S05]  /*17420*/  CALL.REL.NOINC `($_Z12computeStatePdS_idS_iS_ii$__internal_accurate_pow) ;  /* 0x00000054003c7944 */ /* 0x000fea0003c00000 */
[----:B------:R-:W-:Y:S05]  /*17430*/  BSYNC.RECONVERGENT B0 ;  /* 0x0000000000007941 */ /* 0x000fea0003800200 */
.L_x_459:
[C---:B------:R-:W-:Y:S01]  /*17440*/  DADD R38, R2.reuse, 2 ;  /* 0x4000000002267429 */ /* 0x040fe20000000000 */
[----:B------:R-:W-:Y:S01]  /*17450*/  BSSY.RECONVERGENT B0, `(.L_x_460) ;  /* 0x000000d000007945 */ /* 0x000fe20003800200 */
[----:B------:R-:W-:-:S08]  /*17460*/  DSETP.NEU.AND P0, PT, R2, RZ, PT ;  /* 0x000000ff0200722a */ /* 0x000fd00003f0d000 */
[----:B------:R-:W-:Y:S02]  /*17470*/  LOP3.LUT R38, R39, 0x7ff00000, RZ, 0xc0, !PT ;  /* 0x7ff0000027267812 */ /* 0x000fe400078ec0ff */
[----:B------:R-:W-:Y:S02]  /*17480*/  FSEL R39, R41, RZ, P0 ;  /* 0x000000ff29277208 */ /* 0x000fe40000000000 */
[----:B------:R-:W-:Y:S02]  /*17490*/  ISETP.NE.AND P1, PT, R38, 0x7ff00000, PT ;  /* 0x7ff000002600780c */ /* 0x000fe40003f25270 */
[----:B------:R-:W-:-:S11]  /*174a0*/  FSEL R38, R224, RZ, P0 ;  /* 0x000000ffe0267208 */ /* 0x000fd60000000000 */
[----:B------:R-:W-:Y:S05]  /*174b0*/  @P1 BRA `(.L_x_461) ;  /* 0x0000000000181947 */ /* 0x000fea0003800000 */
[----:B------:R-:W-:-:S14]  /*174c0*/  DSETP.NAN.AND P0, PT, R2, R2, PT ;  /* 0x000000020200722a */ /* 0x000fdc0003f08000 */
[----:B------:R-:W-:Y:S01]  /*174d0*/  @P0 DADD R38, R2, 2 ;  /* 0x4000000002260429 */ /* 0x000fe20000000000 */
[----:B------:R-:W-:Y:S10]  /*174e0*/  @P0 BRA `(.L_x_461) ;  /* 0x00000000000c0947 */ /* 0x000ff40003800000 */
[----:B------:R-:W-:-:S14]  /*174f0*/  DSETP.NEU.AND P0, PT, |R2|, +INF , PT ;  /* 0x7ff000000200742a */ /* 0x000fdc0003f0d200 */
[----:B------:R-:W-:Y:S02]  /*17500*/  @!P0 IMAD.MOV.U32 R38, RZ, RZ, 0x0 ;  /* 0x00000000ff268424 */ /* 0x000fe400078e00ff */
[----:B------:R-:W-:-:S07]  /*17510*/  @!P0 IMAD.MOV.U32 R39, RZ, RZ, 0x7ff00000 ;  /* 0x7ff00000ff278424 */ /* 0x000fce00078e00ff */
.L_x_461:
[----:B------:R-:W-:Y:S05]  /*17520*/  BSYNC.RECONVERGENT B0 ;  /* 0x0000000000007941 */ /* 0x000fea0003800200 */
.L_x_460:
[----:B------:R-:W-:Y:S01]  /*17530*/  DADD R38, R38, 1 ;  /* 0x3ff0000026267429 */ /* 0x000fe20000000000 */
[----:B------:R-:W-:Y:S01]  /*17540*/  FSETP.GEU.AND P1, PT, |R47|, 6.5827683646048100446e-37, PT ;  /* 0x036000002f00780b */ /* 0x000fe20003f2e200 */
[----:B------:R-:W-:Y:S01]  /*17550*/  DSETP.NEU.AND P0, PT, R2, 1, PT ;  /* 0x3ff000000200742a */ /* 0x000fe20003f0d000 */
[----:B------:R-:W-:Y:S01]  /*17560*/  BSSY.RECONVERGENT B1, `(.L_x_462) ;  /* 0x0000017000017945 */ /* 0x000fe20003800200 */
[----:B------:R-:W-:-:S06]  /*17570*/  MOV R2, 0x1 ;  /* 0x0000000100027802 */ /* 0x000fcc0000000f00 */
[----:B------:R-:W-:Y:S02]  /*17580*/  FSEL R41, R39, 2, P0 ;  /* 0x4000000027297808 */ /* 0x000fe40000000000 */
[----:B------:R-:W-:Y:S02]  /*17590*/  FSEL R40, R38, RZ, P0 ;  /* 0x000000ff26287208 */ /* 0x000fe40000000000 */
[----:B------:R-:W0:Y:S04]  /*175a0*/  MUFU.RCP64H R3, R41 ;  /* 0x0000002900037308 */ /* 0x000e280000001800 */
        /* <DEDUP_REMOVED lines=18> */
.L_x_463:
[----:B------:R-:W-:Y:S05]  /*176d0*/  BSYNC.RECONVERGENT B1 ;  /* 0x0000000000017941 */ /* 0x000fea0003800200 */
.L_x_462:
        /* <DEDUP_REMOVED lines=14> */
[----:B------:R-:W-:Y:S01]  /*177c0*/  IMAD.MOV.U32 R224, RZ, RZ, RZ ;  /* 0x000000ffffe07224 */ /* 0x000fe200078e00ff */
[----:B------:R-:W-:Y:S01]  /*177d0*/  MOV R39, 0x40977000 ;  /* 0x4097700000277802 */ /* 0x000fe20000000f00 */
[----:B------:R-:W-:Y:S01]  /*177e0*/  IMAD.MOV.U32 R40, RZ, RZ, R54 ;  /* 0x000000ffff287224 */ /* 0x000fe200078e0036 */
[----:B------:R-:W-:Y:S01]  /*177f0*/  MOV R38, 0x17820 ;  /* 0x0001782000267802 */ /* 0x000fe20000000f00 */
[----:B------:R-:W-:-:S07]  /*17800*/  IMAD.MOV.U32 R37, RZ, RZ, R55 ;  /* 0x000000ffff257224 */ /* 0x000fce00078e0037 */
[----:B------:R-:W-:Y:S05]  /*17810*/  CALL.REL.NOINC `($__internal_4_$__cuda_sm20_div_rn_f64_full) ;  /* 0x0000004800047944 */ /* 0x000fea0003c00000 */
[----:B------:R-:W-:Y:S01]  /*17820*/  IMAD.MOV.U32 R46, RZ, RZ, R40 ;  /* 0x000000ffff2e7224 */ /* 0x000fe200078e0028 */
[----:B------:R-:W-:-:S07]  /*17830*/  MOV R47, R37 ;  /* 0x00000025002f7202 */ /* 0x000fce0000000f00 */
.L_x_465:
[----:B------:R-:W-:Y:S05]  /*17840*/  BSYNC.RECONVERGENT B1 ;  /* 0x0000000000017941 */ /* 0x000fea0003800200 */
.L_x_464:
[----:B------:R-:W-:Y:S01]  /*17850*/  DADD R40, -RZ, |R46| ;  /* 0x00000000ff287229 */ /* 0x000fe2000000052e */
[----:B------:R-:W-:Y:S01]  /*17860*/  BSSY.RECONVERGENT B0, `(.L_x_466) ;  /* 0x0000005000007945 */ /* 0x000fe20003800200 */
[----:B------:R-:W-:Y:S01]  /*17870*/  IMAD.MOV.U32 R39, RZ, RZ, 0x40000000 ;  /* 0x40000000ff277424 */ /* 0x000fe200078e00ff */
[----:B------:R-:W-:-:S07]  /*17880*/  MOV R38, 0x178b0 ;  /* 0x000178b000267802 */ /* 0x000fce0000000f00 */
[----:B------:R-:W-:-:S07]  /*17890*/  IMAD.MOV.U32 R37, RZ, RZ, R41 ;  /* 0x000000ffff257224 */ /* 0x000fce00078e0029 */
[----:B------:R-:W-:Y:S05]  /*178a0*/  CALL.REL.NOINC `($_Z12computeStatePdS_idS_iS_ii$__internal_accurate_pow) ;  /* 0x00000050001c7944 */ /* 0x000fea0003c00000 */
[----:B------:R-:W-:Y:S05]  /*178b0*/  BSYNC.RECONVERGENT B0 ;  /* 0x0000000000007941 */ /* 0x000fea0003800200 */
.L_x_466:
        /* <DEDUP_REMOVED lines=12> */
[----:B------:R-:W-:Y:S01]  /*17980*/  @!P0 IMAD.MOV.U32 R38, RZ, RZ, 0x0 ;  /* 0x00000000ff268424 */ /* 0x000fe200078e00ff */
[----:B------:R-:W-:-:S07]  /*17990*/  @!P0 MOV R39, 0x7ff00000 ;  /* 0x7ff0000000278802 */ /* 0x000fce0000000f00 */
.L_x_468:
[----:B------:R-:W-:Y:S05]  /*179a0*/  BSYNC.RECONVERGENT B0 ;  /* 0x0000000000007941 */ /* 0x000fea0003800200 */
.L_x_467:
[----:B------:R-:W-:Y:S01]  /*179b0*/  DADD R38, R38, 1 ;  /* 0x3ff0000026267429 */ /* 0x000fe20000000000 */
[----:B------:R-:W-:Y:S01]  /*179c0*/  IMAD.MOV.U32 R40, RZ, RZ, 0x1 ;  /* 0x00000001ff287424 */ /* 0x000fe200078e00ff */
[----:B------:R-:W-:Y:S01]  /*179d0*/  BSSY.RECONVERGENT B1, `(.L_x_469) ;  /* 0x0000015000017945 */ /* 0x000fe20003800200 */
[----:B------:R-:W-:-:S03]  /*179e0*/  DSETP.NEU.AND P4, PT, R46, 1, PT ;  /* 0x3ff000002e00742a */ /* 0x000fc60003f8d000 */
[----:B------:R-:W0:Y:S02]  /*179f0*/  MUFU.RCP64H R41, R39 ;  /* 0x0000002700297308 */ /* 0x000e240000001800 */
[----:B0-----:R-:W-:-:S08]  /*17a00*/  DFMA R48, -R38, R40, 1 ;  /* 0x3ff000002630742b */ /* 0x001fd00000000128 */
[----:B------:R-:W-:-:S08]  /*17a10*/  DFMA R48, R48, R48, R48 ;  /* 0x000000303030722b */ /* 0x000fd00000000030 */
[----:B------:R-:W-:-:S08]  /*17a20*/  DFMA R48, R40, R48, R40 ;  /* 0x000000302830722b */ /* 0x000fd00000000028 */
[----:B------:R-:W-:-:S08]  /*17a30*/  DFMA R40, -R38, R48, 1 ;  /* 0x3ff000002628742b */ /* 0x000fd00000000130 */
[----:B------:R-:W-:-:S08]  /*17a40*/  DFMA R40, R48, R40, R48 ;  /* 0x000000283028722b */ /* 0x000fd00000000030 */
[----:B------:R-:W-:-:S08]  /*17a50*/  DMUL R48, R40, -1.5 ;  /* 0xbff8000028307828 */ /* 0x000fd00000000000 */
[----:B------:R-:W-:-:S08]  /*17a60*/  DFMA R224, -R38, R48, -1.5 ;  /* 0xbff8000026e0742b */ /* 0x000fd00000000130 */
        /* <DEDUP_REMOVED lines=8> */
[----:B------:R-:W-:-:S07]  /*17af0*/  IMAD.MOV.U32 R39, RZ, RZ, -0x40080000 ;  /* 0xbff80000ff277424 */ /* 0x000fce00078e00ff */
[----:B------:R-:W-:Y:S05]  /*17b00*/  CALL.REL.NOINC `($__internal_4_$__cuda_sm20_div_rn_f64_full) ;  /* 0x0000004400487944 */ /* 0x000fea0003c00000 */
[----:B------:R-:W-:-:S07]  /*17b10*/  IMAD.MOV.U32 R41, RZ, RZ, R37 ;  /* 0x000000ffff297224 */ /* 0x000fce00078e0025 */
.L_x_470:
[----:B------:R-:W-:Y:S05]  /*17b20*/  BSYNC.RECONVERGENT B1 ;  /* 0x0000000000017941 */ /* 0x000fea0003800200 */
.L_x_469:
[----:B------:R-:W-:Y:S01]  /*17b30*/  DADD R40, R40, 2.5 ;  /* 0x4004000028287429 */ /* 0x000fe20000000000 */
[----:B------:R-:W-:Y:S01]  /*17b40*/  IMAD.MOV.U32 R38, RZ, RZ, 0x1 ;  /* 0x00000001ff267424 */ /* 0x000fe200078e00ff */
[----:B------:R-:W-:Y:S01]  /*17b50*/  UMOV UR12, 0xf40d8376 ;  /* 0xf40d8376000c7882 */ /* 0x000fe20000000000 */
[----:B------:R-:W-:Y:S01]  /*17b60*/  UMOV UR13, 0x3e8421f5 ;  /* 0x3e8421f5000d7882 */ /* 0x000fe20000000000 */
[----:B------:R-:W-:Y:S06]  /*17b70*/  BSSY.RECONVERGENT B1, `(.L_x_471) ;  /* 0x0000017000017945 */ /* 0x000fec0003800200 */
[----:B------:R-:W-:-:S02]  /*17b80*/  FSEL R49, R41, 1.96875, P4 ;  /* 0x3ffc000029317808 */ /* 0x000fc40002000000 */
[----:B------:R-:W-:Y:S02]  /*17b90*/  FSEL R48, R40, RZ, P4 ;  /* 0x000000ff28307208 */ /* 0x000fe40002000000 */
[----:B------:R-:W0:Y:S04]  /*17ba0*/  MUFU.RCP64H R39, R49 ;  /* 0x0000003100277308 */ /* 0x000e280000001800 */
        /* <DEDUP_REMOVED lines=19> */
.L_x_472:
[----:B------:R-:W-:Y:S05]  /*17ce0*/  BSYNC.RECONVERGENT B1 ;  /* 0x0000000000017941 */ /* 0x000fea0003800200 */
.L_x_471:
[----:B------:R-:W-:Y:S01]  /*17cf0*/  DADD R40, -RZ, |R222| ;  /* 0x00000000ff287229 */ /* 0x000fe200000005de */
[----:B------:R-:W-:Y:S01]  /*17d00*/  BSSY.RECONVERGENT B0, `(.L_x_473) ;  /* 0x0000005000007945 */ /* 0x000fe20003800200 */
[----:B------:R-:W-:Y:S01]  /*17d10*/  IMAD.MOV.U32 R39, RZ, RZ, 0x40000000 ;  /* 0x40000000ff277424 */ /* 0x000fe200078e00ff */
[----:B------:R-:W-:-:S07]  /*17d20*/  MOV R38, 0x17d50 ;  /* 0x00017d5000267802 */ /* 0x000fce0000000f00 */
[----:B------:R-:W-:-:S07]  /*17d30*/  IMAD.MOV.U32 R37, RZ, RZ, R41 ;  /* 0x000000ffff257224 */ /* 0x000fce00078e0029 */
[----:B------:R-:W-:Y:S05]  /*17d40*/  CALL.REL.NOINC `($_Z12computeStatePdS_idS_iS_ii$__internal_accurate_pow) ;  /* 0x0000004800f47944 */ /* 0x000fea0003c00000 */
[----:B------:R-:W-:Y:S05]  /*17d50*/  BSYNC.RECONVERGENT B0 ;  /* 0x0000000000007941 */ /* 0x000fea0003800200 */
.L_x_473:
[----:B------:R-:W0:Y:S02]  /*17d60*/  LDC R47, c[0x0][0x390] ;  /* 0x0000e400ff2f7b82 */ /* 0x000e240000000800 */
[----:B0-----:R-:W-:-:S05]  /*17d70*/  IMAD.WIDE R46, R47, 0x60, R144 ;  /* 0x000000602f2e7825 */ /* 0x001fca00078e0290 */
[----:B------:R0:W5:Y:S01]  /*17d80*/  LDG.E.64 R38, desc[UR6][R46.64] ;  /* 0x000000062e267981 */ /* 0x000162000c1e1b00 */
[C---:B------:R-:W-:Y:S01]  /*17d90*/  DADD R226, R222.reuse, 2 ;  /* 0x40000000dee27429 */ /* 0x040fe20000000000 */
[----:B------:R-:W-:Y:S01]  /*17da0*/  BSSY.RECONVERGENT B0, `(.L_x_474) ;  /* 0x0000012000007945 */ /* 0x000fe20003800200 */
[C---:B------:R-:W-:Y:S02]  /*17db0*/  DSETP.NEU.AND P0, PT, R222.reuse, RZ, PT ;  /* 0x000000ffde00722a */ /* 0x040fe40003f0d000 */
[----:B------:R-:W-:-:S04]  /*17dc0*/  DSETP.NEU.AND P2, PT, R222, 1, PT ;  /* 0x3ff00000de00742a */ /* 0x000fc80003f4d000 */
[----:B------:R-:W-:Y:S02]  /*17dd0*/  FSEL R41, R41, RZ, P0 ;  /* 0x000000ff29297208 */ /* 0x000fe40000000000 */
[----:B------:R-:W-:Y:S02]  /*17de0*/  LOP3.LUT R226, R227, 0x7ff00000, RZ, 0xc0, !PT ;  /* 0x7ff00000e3e27812 */ /* 0x000fe400078ec0ff */
[----:B------:R-:W-:Y:S01]  /*17df0*/  FSEL R40, R224, RZ, P0 ;  /* 0x000000ffe0287208 */ /* 0x000fe20000000000 */
[----:B------:R-:W-:Y:S01]  /*17e00*/  IMAD.MOV.U32 R227, RZ, RZ, R41 ;  /* 0x000000ffffe37224 */ /* 0x000fe200078e0029 */
[----:B------:R-:W-:Y:S02]  /*17e10*/  ISETP.NE.AND P1, PT, R226, 0x7ff00000, PT ;  /* 0x7ff00000e200780c */ /* 0x000fe40003f25270 */
[----:B------:R-:W-:-:S11]  /*17e20*/  MOV R226, R40 ;  /* 0x0000002800e27202 */ /* 0x000fd60000000f00 */
[----:B0-----:R-:W-:Y:S05]  /*17e30*/  @P1 BRA `(.L_x_475) ;  /* 0x0000000000201947 */ /* 0x001fea0003800000 */
[----:B------:R-:W-:-:S14]  /*17e40*/  DSETP.NAN.AND P0, PT, R222, R222, PT ;  /* 0x000000dede00722a */ /* 0x000fdc0003f08000 */
[----:B------:R-:W-:Y:S01]  /*17e50*/  @P0 DADD R226, R222, 2 ;  /* 0x40000000dee20429 */ /* 0x000fe20000000000 */
[----:B------:R-:W-:Y:S10]  /*17e60*/  @P0 BRA `(.L_x_475) ;  /* 0x0000000000140947 */ /* 0x000ff40003800000 */
[----:B------:R-:W-:Y:S01]  /*17e70*/  DSETP.NEU.AND P0, PT, |R222|, +INF , PT ;  /* 0x7ff00000de00742a */ /* 0x000fe20003f0d200 */
[----:B------:R-:W-:Y:S02]  /*17e80*/  IMAD.MOV.U32 R226, RZ, RZ, R40 ;  /* 0x000000ffffe27224 */ /* 0x000fe400078e0028 */
[----:B------:R-:W-:-:S11]  /*17e90*/  IMAD.MOV.U32 R227, RZ, RZ, R41 ;  /* 0x000000ffffe37224 */ /* 0x000fd600078e0029 */
[----:B------:R-:W-:Y:S01]  /*17ea0*/  @!P0 MOV R226, 0x0 ;  /* 0x0000000000e28802 */ /* 0x000fe20000000f00 */
[----:B------:R-:W-:-:S07]  /*17eb0*/  @!P0 IMAD.MOV.U32 R227, RZ, RZ, 0x7ff00000 ;  /* 0x7ff00000ffe38424 */ /* 0x000fce00078e00ff */
.L_x_475:
[----:B------:R-:W-:Y:S05]  /*17ec0*/  BSYNC.RECONVERGENT B0 ;  /* 0x0000000000007941 */ /* 0x000fea0003800200 */
.L_x_474:
[----:B------:R-:W-:Y:S04]  /*17ed0*/  BSSY.RECONVERGENT B0, `(.L_x_476) ;  /* 0x0000008000007945 */ /* 0x000fe80003800200 */
[----:B------:R-:W-:Y:S05]  /*17ee0*/  @P1 BRA `(.L_x_477) ;  /* 0x0000000000181947 */ /* 0x000fea0003800000 */
[----:B------:R-:W-:-:S14]  /*17ef0*/  DSETP.NAN.AND P0, PT, R222, R222, PT ;  /* 0x000000dede00722a */ /* 0x000fdc0003f08000 */
[----:B------:R-:W-:Y:S01]  /*17f00*/  @P0 DADD R40, R222, 2 ;  /* 0x40000000de280429 */ /* 0x000fe20000000000 */
[----:B------:R-:W-:Y:S10]  /*17f10*/  @P0 BRA `(.L_x_477) ;  /* 0x00000000000c0947 */ /* 0x000ff40003800000 */
[----:B------:R-:W-:-:S14]  /*17f20*/  DSETP.NEU.AND P0, PT, |R222|, +INF , PT ;  /* 0x7ff00000de00742a */ /* 0x000fdc0003f0d200 */
[----:B------:R-:W-:Y:S02]  /*17f30*/  @!P0 IMAD.MOV.U32 R40, RZ, RZ, 0x0 ;  /* 0x00000000ff288424 */ /* 0x000fe400078e00ff */
[----:B------:R-:W-:-:S07]  /*17f40*/  @!P0 IMAD.MOV.U32 R41, RZ, RZ, 0x7ff00000 ;  /* 0x7ff00000ff298424 */ /* 0x000fce00078e00ff */
.L_x_477:
[----:B------:R-:W-:Y:S05]  /*17f50*/  BSYNC.RECONVERGENT B0 ;  /* 0x0000000000007941 */ /* 0x000fea0003800200 */
.L_x_476:
[----:B------:R-:W-:Y:S01]  /*17f60*/  FSEL R40, R40, RZ, P2 ;  /* 0x000000ff28287208 */ /* 0x000fe20001000000 */
[----:B------:R-:W-:Y:S01]  /*17f70*/  UMOV UR12, 0xeb851eb8 ;  /* 0xeb851eb8000c7882 */ /* 0x000fe20000000000 */
[----:B------:R-:W-:Y:S01]  /*17f80*/  FSEL R41, R41, 1.875, P2 ;  /* 0x3ff0000029297808 */ /* 0x000fe20001000000 */
[----:B------:R-:W-:Y:S01]  /*17f90*/  UMOV UR13, 0x3faeb851 ;  /* 0x3faeb851000d7882 */ /* 0x000fe20000000000 */
[----:B------:R-:W-:Y:S01]  /*17fa0*/  MOV R228, 0x1 ;  /* 0x0000000100e47802 */ /* 0x000fe20000000f00 */
[----:B------:R-:W-:Y:S01]  /*17fb0*/  BSSY.RECONVERGENT B1, `(.L_x_478) ;  /* 0x000001a000017945 */ /* 0x000fe20003800200 */
[----:B------:R-:W-:Y:S02]  /*17fc0*/  FSEL R226, R226, RZ, P2 ;  /* 0x000000ffe2e27208 */ /* 0x000fe40001000000 */
[----:B------:R-:W-:Y:S01]  /*17fd0*/  DFMA R40, R242, R40, UR12 ;  /* 0x0000000cf2287e2b */ /* 0x000fe20008000028 */
[----:B------:R-:W-:-:S05]  /*17fe0*/  FSEL R227, R227, 1.875, P2 ;  /* 0x3ff00000e3e37808 */ /* 0x000fca0001000000 */
[----:B------:R-:W0:Y:S01]  /*17ff0*/  MUFU.RCP64H R229, R41 ;  /* 0x0000002900e57308 */ /* 0x000e220000001800 */
[----:B------:R-:W-:-:S08]  /*18000*/  DMUL R226, R242, R226 ;  /* 0x000000e2f2e27228 */ /* 0x000fd00000000000 */
[----:B-----5:R-:W-:Y:S02]  /*18010*/  DMUL R226, R226, R38 ;  /* 0x00000026e2e27228 */ /* 0x020fe40000000000 */
[----:B0-----:R-:W-:-:S08]  /*18020*/  DFMA R224, -R40, R228, 1 ;  /* 0x3ff0000028e0742b */ /* 0x001fd000000001e4 */
[----:B------:R-:W-:Y:S01]  /*18030*/  FSETP.GEU.AND P1, PT, |R227|, 6.5827683646048100446e-37, PT ;  /* 0x03600000e300780b */ /* 0x000fe20003f2e200 */
        /* <DEDUP_REMOVED lines=17> */
.L_x_479:
[----:B------:R-:W-:Y:S05]  /*18150*/  BSYNC.RECONVERGENT B1 ;  /* 0x0000000000017941 */ /* 0x000fea0003800200 */
.L_x_478:
[----:B------:R-:W-:Y:S01]  /*18160*/  DADD R242, R44, 1 ;  /* 0x3ff000002cf27429 */ /* 0x000fe20000000000 */
[----:B------:R-:W-:Y:S01]  /*18170*/  UMOV UR12, 0x77318fc5 ;  /* 0x77318fc5000c7882 */ /* 0x000fe20000000000 */
[----:B------:R-:W-:Y:S01]  /*18180*/  DMUL R42, R38, R42 ;  /* 0x0000002a262a7228 */ /* 0x000fe20000000000 */
[----:B------:R-:W-:Y:S01]  /*18190*/  UMOV UR13, 0x3f6f212d ;  /* 0x3f6f212d000d7882 */ /* 0x000fe20000000000 */
[----:B------:R-:W-:Y:S01]  /*181a0*/  DADD R38, -R222, R54 ;  /* 0x00000000de267229 */ /* 0x000fe20000000136 */
[----:B------:R-:W-:Y:S01]  /*181b0*/  BSSY.RECONVERGENT B0, `(.L_x_480) ;  /* 0x0000009000007945 */ /* 0x000fe20003800200 */
[----:B------:R-:W-:Y:S02]  /*181c0*/  DADD R224, -R44, R222 ;  /* 0x000000002ce07229 */ /* 0x000fe400000001de */
[----:B------:R-:W-:-:S04]  /*181d0*/  DADD R40, -RZ, |R242| ;  /* 0x00000000ff287229 */ /* 0x000fc800000005f2 */
[----:B------:R-:W-:Y:S02]  /*181e0*/  DMUL R44, R42, R38 ;  /* 0x000000262a2c7228 */ /* 0x000fe40000000000 */
[----:B------:R-:W-:Y:S01]  /*181f0*/  DMUL R42, R224, UR12 ;  /* 0x0000000ce02a7c28 */ /* 0x000fe20008000000 */
[----:B------:R-:W-:Y:S01]  /*18200*/  IMAD.MOV.U32 R39, RZ, RZ, 0x40000000 ;  /* 0x40000000ff277424 */ /* 0x000fe200078e00ff */
[----:B------:R-:W-:Y:S02]  /*18210*/  MOV R38, 0x18240 ;  /* 0x0001824000267802 */ /* 0x000fe40000000f00 */
[----:B------:R-:W-:-:S07]  /*18220*/  IMAD.MOV.U32 R37, RZ, RZ, R41 ;  /* 0x000000ffff257224 */ /* 0x000fce00078e0029 */
[----:B------:R-:W-:Y:S05]  /*18230*/  CALL.REL.NOINC `($_Z12computeStatePdS_idS_iS_ii$__internal_accurate_pow) ;  /* 0x0000004400b87944 */ /* 0x000fea0003c00000 */
[----:B------:R-:W-:Y:S05]  /*18240*/  BSYNC.RECONVERGENT B0 ;  /* 0x0000000000007941 */ /* 0x000fea0003800200 */
.L_x_480:
        /* <DEDUP_REMOVED lines=12> */
[----:B------:R-:W-:Y:S01]  /*18310*/  @!P0 MOV R38, 0x0 ;  /* 0x0000000000268802 */ /* 0x000fe20000000f00 */
[----:B------:R-:W-:-:S07]  /*18320*/  @!P0 IMAD.MOV.U32 R39, RZ, RZ, 0x7ff00000 ;  /* 0x7ff00000ff278424 */ /* 0x000fce00078e00ff */
.L_x_482:
[----:B------:R-:W-:Y:S05]  /*18330*/  BSYNC.RECONVERGENT B0 ;  /* 0x0000000000007941 */ /* 0x000fea0003800200 */
.L_x_481:
[----:B------:R-:W0:Y:S01]  /*18340*/  MUFU.RCP64H R41, R39 ;  /* 0x0000002700297308 */ /* 0x000e220000001800 */
[----:B------:R-:W-:Y:S01]  /*18350*/  IMAD.MOV.U32 R40, RZ, RZ, 0x1 ;  /* 0x00000001ff287424 */ /* 0x000fe200078e00ff */
[----:B------:R-:W-:Y:S01]  /*18360*/  BSSY.RECONVERGENT B1, `(.L_x_483) ;  /* 0x0000014000017945 */ /* 0x000fe20003800200 */
[----:B------:R-:W-:-:S04]  /*18370*/  DSETP.NEU.AND P4, PT, R242, 1, PT ;  /* 0x3ff00000f200742a */ /* 0x000fc80003f8d000 */
        /* <DEDUP_REMOVED lines=17> */
[----:B------:R-:W-:-:S07]  /*18490*/  IMAD.MOV.U32 R41, RZ, RZ, R37 ;  /* 0x000000ffff297224 */ /* 0x000fce00078e0025 */
.L_x_484:
[----:B------:R-:W-:Y:S05]  /*184a0*/  BSYNC.RECONVERGENT B1 ;  /* 0x0000000000017941 */ /* 0x000fea0003800200 */
.L_x_483:
[----:B------:R-:W-:Y:S01]  /*184b0*/  DADD R40, R40, 1 ;  /* 0x3ff0000028287429 */ /* 0x000fe20000000000 */
[----:B------:R-:W-:Y:S01]  /*184c0*/  BSSY.RECONVERGENT B0, `(.L_x_485) ;  /* 0x0000008000007945 */ /* 0x000fe20003800200 */
[----:B------:R-:W-:Y:S02]  /*184d0*/  MOV R39, 0xbff00000 ;  /* 0xbff0000000277802 */ /* 0x000fe40000000f00 */
[----:B------:R-:W-:-:S06]  /*184e0*/  MOV R38, 0x18540 ;  /* 0x0001854000267802 */ /* 0x000fcc0000000f00 */
[----:B------:R-:W-:Y:S02]  /*184f0*/  FSEL R244, R40, RZ, P4 ;  /* 0x000000ff28f47208 */ /* 0x000fe40002000000 */
[----:B------:R-:W-:-:S06]  /*18500*/  FSEL R245, R41, 3.642578125, P4 ;  /* 0x4069200029f57808 */ /* 0x000fcc0002000000 */
[----:B------:R-:W-:-:S10]  /*18510*/  DADD R40, -RZ, |R244| ;  /* 0x00000000ff287229 */ /* 0x000fd400000005f4 */
[----:B------:R-:W-:-:S07]  /*18520*/  IMAD.MOV.U32 R37, RZ, RZ, R41 ;  /* 0x000000ffff257224 */ /* 0x000fce00078e0029 */
[----:B------:R-:W-:Y:S05]  /*18530*/  CALL.REL.NOINC `($_Z12computeStatePdS_idS_iS_ii$__internal_accurate_pow) ;  /* 0x0000004000f87944 */ /* 0x000fea0003c00000 */
[----:B------:R-:W-:Y:S05]  /*18540*/  BSYNC.RECONVERGENT B0 ;  /* 0x0000000000007941 */ /* 0x000fea0003800200 */
.L_x_485:
[----:B------:R-:W-:Y:S01]  /*18550*/  DADD R226, R244, -1 ;  /* 0xbff00000f4e27429 */ /* 0x000fe20000000000 */
[----:B------:R-:W-:Y:S01]  /*18560*/  IMAD.MOV.U32 R40, RZ, RZ, R224 ;  /* 0x000000ffff287224 */ /* 0x000fe200078e00e0 */
[----:B------:R-:W-:Y:S01]  /*18570*/  DADD R242, R222, 0.25 ;  /* 0x3fd00000def27429 */ /* 0x000fe20000000000 */
[----:B------:R-:W-:Y:S01]  /*18580*/  ISETP.GE.AND P3, PT, R245, RZ, PT ;  /* 0x000000fff500720c */ /* 0x000fe20003f66270 */
[C---:B------:R-:W-:Y:S01]  /*18590*/  DSETP.NEU.AND P0, PT, R244.reuse, RZ, PT ;  /* 0x000000fff400722a */ /* 0x040fe20003f0d000 */
[----:B------:R-:W-:Y:S01]  /*185a0*/  BSSY.RECONVERGENT B0, `(.L_x_486) ;  /* 0x0000013000007945 */ /* 0x000fe20003800200 */
[----:B------:R-:W-:Y:S02]  /*185b0*/  DSETP.NEU.AND P2, PT, R244, 1, PT ;  /* 0x3ff00000f400742a */ /* 0x000fe40003f4d000 */
[----:B------:R-:W-:Y:S02]  /*185c0*/  DADD R38, -RZ, -R40 ;  /* 0x00000000ff267229 */ /* 0x000fe40000000928 */
[----:B------:R-:W-:Y:S01]  /*185d0*/  LOP3.LUT R226, R227, 0x7ff00000, RZ, 0xc0, !PT ;  /* 0x7ff00000e3e27812 */ /* 0x000fe200078ec0ff */
[----:B------:R-:W-:-:S03]  /*185e0*/  DADD R222, -RZ, |R242| ;  /* 0x00000000ffde7229 */ /* 0x000fc600000005f2 */
[----:B------:R-:W-:-:S04]  /*185f0*/  ISETP.NE.AND P1, PT, R226, 0x7ff00000, PT ;  /* 0x7ff00000e200780c */ /* 0x000fc80003f25270 */
[----:B------:R-:W-:Y:S02]  /*18600*/  FSEL R38, R38, R224, !P3 ;  /* 0x000000e026267208 */ /* 0x000fe40005800000 */
[----:B------:R-:W-:Y:S01]  /*18610*/  FSEL R39, R39, R41, !P3 ;  /* 0x0000002927277208 */ /* 0x000fe20005800000 */
[----:B------:R-:W-:Y:S01]  /*18620*/  IMAD.MOV.U32 R40, RZ, RZ, R222 ;  /* 0x000000ffff287224 */ /* 0x000fe200078e00de */
[----:B------:R-:W-:Y:S02]  /*18630*/  @!P0 LOP3.LUT R39, R245, 0x7ff00000, RZ, 0xfc, !PT ;  /* 0x7ff00000f5278812 */ /* 0x000fe400078efcff */
[----:B------:R-:W-:Y:S02]  /*18640*/  FSEL R38, R38, RZ, P0 ;  /* 0x000000ff26267208 */ /* 0x000fe40000000000 */
[----:B------:R-:W-:Y:S01]  /*18650*/  MOV R37, R223 ;  /* 0x000000df00257202 */ /* 0x000fe20000000f00 */
[----:B------:R-:W-:Y:S06]  /*18660*/  @P1 BRA `(.L_x_487) ;  /* 0x0000000000181947 */ /* 0x000fec0003800000 */
[----:B------:R-:W-:-:S14]  /*18670*/  DSETP.NAN.AND P0, PT, R244, R244, PT ;  /* 0x000000f4f400722a */ /* 0x000fdc0003f08000 */
[----:B------:R-:W-:Y:S01]  /*18680*/  @P0 DADD R38, R244, -1 ;  /* 0xbff00000f4260429 */ /* 0x000fe20000000000 */
[----:B------:R-:W-:Y:S10]  /*18690*/  @P0 BRA `(.L_x_487) ;  /* 0x00000000000c0947 */ /* 0x000ff40003800000 */
[----:B------:R-:W-:-:S14]  /*186a0*/  DSETP.NEU.AND P0, PT, |R244|, +INF , PT ;  /* 0x7ff00000f400742a */ /* 0x000fdc0003f0d200 */
[----:B------:R-:W-:Y:S01]  /*186b0*/  @!P0 SEL R39, RZ, 0x80000000, P3 ;  /* 0x80000000ff278807 */ /* 0x000fe20001800000 */
[----:B------:R-:W-:-:S07]  /*186c0*/  @!P0 IMAD.MOV.U32 R38, RZ, RZ, RZ ;  /* 0x000000ffff268224 */ /* 0x000fce00078e00ff */
.L_x_487:
[----:B------:R-:W-:Y:S05]  /*186d0*/  BSYNC.RECONVERGENT B0 ;  /* 0x0000000000007941 */ /* 0x000fea0003800200 */
.L_x_486:
[----:B------:R-:W-:Y:S01]  /*186e0*/  BSSY.RECONVERGENT B0, `(.L_x_488) ;  /* 0x0000006000007945 */ /* 0x000fe20003800200 */
[----:B------:R-:W-:Y:S02]  /*186f0*/  FSEL R222, R38, RZ, P2 ;  /* 0x000000ff26de7208 */ /* 0x000fe40001000000 */
[----:B------:R-:W-:Y:S01]  /*18700*/  FSEL R223, R39, 1.875, P2 ;  /* 0x3ff0000027df7808 */ /* 0x000fe20001000000 */
[----:B------:R-:W-:Y:S01]  /*18710*/  IMAD.MOV.U32 R39, RZ, RZ, 0x40000000 ;  /* 0x40000000ff277424 */ /* 0x000fe200078e00ff */
[----:B------:R-:W-:-:S07]  /*18720*/  MOV R38, 0x18740 ;  /* 0x0001874000267802 */ /* 0x000fce0000000f00 */
[----:B------:R-:W-:Y:S05]  /*18730*/  CALL.REL.NOINC `($_Z12computeStatePdS_idS_iS_ii$__internal_accurate_pow) ;  /* 0x0000004000787944 */ /* 0x000fea0003c00000 */
[----:B------:R-:W-:Y:S05]  /*18740*/  BSYNC.RECONVERGENT B0 ;  /* 0x0000000000007941 */ /* 0x000fea0003800200 */
.L_x_488:
        /* <DEDUP_REMOVED lines=14> */
.L_x_490:
[----:B------:R-:W-:Y:S05]  /*18830*/  BSYNC.RECONVERGENT B0 ;  /* 0x0000000000007941 */ /* 0x000fea0003800200 */
.L_x_489:
        /* <DEDUP_REMOVED lines=22> */
.L_x_492:
[----:B------:R-:W-:Y:S05]  /*189a0*/  BSYNC.RECONVERGENT B1 ;  /* 0x0000000000017941 */ /* 0x000fea0003800200 */
.L_x_491:
[----:B------:R-:W-:Y:S01]  /*189b0*/  DADD R40, R40, 1 ;  /* 0x3ff0000028287429 */ /* 0x000fe20000000000 */
[----:B------:R-:W-:Y:S01]  /*189c0*/  BSSY.RECONVERGENT B0, `(.L_x_493) ;  /* 0x0000008000007945 */ /* 0x000fe20003800200 */
[----:B------:R-:W-:Y:S01]  /*189d0*/  IMAD.MOV.U32 R39, RZ, RZ, -0x40100000 ;  /* 0xbff00000ff277424 */ /* 0x000fe200078e00ff */
[----:B------:R-:W-:-:S07]  /*189e0*/  MOV R38, 0x18a40 ;  /* 0x00018a4000267802 */ /* 0x000fce0000000f00 */
[----:B------:R-:W-:Y:S02]  /*189f0*/  FSEL R244, R40, RZ, P4 ;  /* 0x000000ff28f47208 */ /* 0x000fe40002000000 */
[----:B------:R-:W-:-:S06]  /*18a00*/  FSEL R245, R41, 3.39453125, P4 ;  /* 0x4059400029f57808 */ /* 0x000fcc0002000000 */
[----:B------:R-:W-:-:S10]  /*18a10*/  DADD R40, -RZ, |R244| ;  /* 0x00000000ff287229 */ /* 0x000fd400000005f4 */
[----:B------:R-:W-:-:S07]  /*18a20*/  MOV R37, R41 ;  /* 0x0000002900257202 */ /* 0x000fce0000000f00 */
[----:B------:R-:W-:Y:S05]  /*18a30*/  CALL.REL.NOINC `($_Z12computeStatePdS_idS_iS_ii$__internal_accurate_pow) ;  /* 0x0000003c00b87944 */ /* 0x000fea0003c00000 */
[----:B------:R-:W-:Y:S05]  /*18a40*/  BSYNC.RECONVERGENT B0 ;  /* 0x0000000000007941 */ /* 0x000fea0003800200 */
.L_x_493:
[----:B------:R-:W-:Y:S01]  /*18a50*/  DADD R226, R244, -1 ;  /* 0xbff00000f4e27429 */ /* 0x000fe20000000000 */
[----:B------:R-:W-:Y:S01]  /*18a60*/  IMAD.MOV.U32 R40, RZ, RZ, R224 ;  /* 0x000000ffff287224 */ /* 0x000fe200078e00e0 */
[----:B------:R-:W-:Y:S01]  /*18a70*/  DADD R242, R54, 300 ;  /* 0x4072c00036f27429 */ /* 0x000fe20000000000 */
        /* <DEDUP_REMOVED lines=11> */
[----:B------:R-:W-:Y:S01]  /*18b30*/  @!P0 LOP3.LUT R39, R245, 0x7ff00000, RZ, 0xfc, !PT ;  /* 0x7ff00000f5278812 */ /* 0x000fe200078efcff */
[----:B------:R-:W-:Y:S01]  /*18b40*/  IMAD.MOV.U32 R37, RZ, RZ, R55 ;  /* 0x000000ffff257224 */ /* 0x000fe200078e0037 */
[----:B------:R-:W-:-:S03]  /*18b50*/  FSEL R38, R38, RZ, P0 ;  /* 0x000000ff26267208 */ /* 0x000fc60000000000 */
[----:B------:R-:W-:Y:S05]  /*18b60*/  @P1 BRA `(.L_x_495) ;  /* 0x0000000000181947 */ /* 0x000fea0003800000 */
[----:B------:R-:W-:-:S14]  /*18b70*/  DSETP.NAN.AND P0, PT, R244, R244, PT ;  /* 0x000000f4f400722a */ /* 0x000fdc0003f08000 */
[----:B------:R-:W-:Y:S01]  /*18b80*/  @P0 DADD R38, R244, -1 ;  /* 0xbff00000f4260429 */ /* 0x000fe20000000000 */
[----:B------:R-:W-:Y:S10]  /*18b90*/  @P0 BRA `(.L_x_495) ;  /* 0x00000000000c0947 */ /* 0x000ff40003800000 */
[----:B------:R-:W-:-:S14]  /*18ba0*/  DSETP.NEU.AND P0, PT, |R244|, +INF , PT ;  /* 0x7ff00000f400742a */ /* 0x000fdc0003f0d200 */
[----:B------:R-:W-:Y:S02]  /*18bb0*/  @!P0 SEL R39, RZ, 0x80000000, P3 ;  /* 0x80000000ff278807 */ /* 0x000fe40001800000 */
[----:B------:R-:W-:-:S07]  /*18bc0*/  @!P0 MOV R38, RZ ;  /* 0x000000ff00268202 */ /* 0x000fce0000000f00 */
.L_x_495:
[----:B------:R-:W-:Y:S05]  /*18bd0*/  BSYNC.RECONVERGENT B0 ;  /* 0x0000000000007941 */ /* 0x000fea0003800200 */
.L_x_494:
[----:B------:R-:W-:Y:S01]  /*18be0*/  BSSY.RECONVERGENT B0, `(.L_x_496) ;  /* 0x0000006000007945 */ /* 0x000fe20003800200 */
[----:B------:R-:W-:Y:S02]  /*18bf0*/  FSEL R54, R38, RZ, P2 ;  /* 0x000000ff26367208 */ /* 0x000fe40001000000 */
[----:B------:R-:W-:Y:S01]  /*18c00*/  FSEL R55, R39, 1.875, P2 ;  /* 0x3ff0000027377808 */ /* 0x000fe20001000000 */
[----:B------:R-:W-:Y:S01]  /*18c10*/  IMAD.MOV.U32 R39, RZ, RZ, 0x40000000 ;  /* 0x40000000ff277424 */ /* 0x000fe200078e00ff */
[----:B------:R-:W-:-:S07]  /*18c20*/  MOV R38, 0x18c40 ;  /* 0x00018c4000267802 */ /* 0x000fce0000000f00 */
[----:B------:R-:W-:Y:S05]  /*18c30*/  CALL.REL.NOINC `($_Z12computeStatePdS_idS_iS_ii$__internal_accurate_pow) ;  /* 0x0000003c00387944 */ /* 0x000fea0003c00000 */
[----:B------:R-:W-:Y:S05]  /*18c40*/  BSYNC.RECONVERGENT B0 ;  /* 0x0000000000007941 */ /* 0x000fea0003800200 */
.L_x_496:
        /* <DEDUP_REMOVED lines=14> */
.L_x_498:
[----:B------:R-:W-:Y:S05]  /*18d30*/  BSYNC.RECONVERGENT B0 ;  /* 0x0000000000007941 */ /* 0x000fea0003800200 */
.L_x_497:
[----:B------:R-:W0:Y:S01]  /*18d40*/  MUFU.RCP64H R41, R39 ;  /* 0x0000002700297308 */ /* 0x000e220000001800 */
[----:B------:R-:W-:Y:S01]  /*18d50*/  MOV R40, 0x1 ;  /* 0x0000000100287802 */ /* 0x000fe20000000f00 */
        /* <DEDUP_REMOVED lines=20> */
.L_x_500:
[----:B------:R-:W-:Y:S05]  /*18ea0*/  BSYNC.RECONVERGENT B1 ;  /* 0x0000000000017941 */ /* 0x000fea0003800200 */
.L_x_499:
[----:B------:R-:W-:Y:S01]  /*18eb0*/  DADD R40, R40, 1 ;  /* 0x3ff0000028287429 */ /* 0x000fe20000000000 */
[----:B------:R-:W-:Y:S01]  /*18ec0*/  BSSY.RECONVERGENT B0, `(.L_x_501) ;  /* 0x0000008000007945 */ /* 0x000fe20003800200 */
[----:B------:R-:W-:Y:S01]  /*18ed0*/  IMAD.MOV.U32 R39, RZ, RZ, -0x40100000 ;  /* 0xbff00000ff277424 */ /* 0x000fe200078e00ff */
[----:B------:R-:W-:-:S07]  /*18ee0*/  MOV R38, 0x18f40 ;  /* 0x00018f4000267802 */ /* 0x000fce0000000f00 */
[----:B------:R-:W-:Y:S02]  /*18ef0*/  FSEL R242, R40, -RZ, P4 ;  /* 0x800000ff28f27208 */ /* 0x000fe40002000000 */
[----:B------:R-:W-:-:S06]  /*18f00*/  FSEL R243, R41, 12.430511474609375, P4 ;  /* 0x4146e36029f37808 */ /* 0x000fcc0002000000 */
[----:B------:R-:W-:-:S10]  /*18f10*/  DADD R40, -RZ, |R242| ;  /* 0x00000000ff287229 */ /* 0x000fd400000005f2 */
[----:B------:R-:W-:-:S07]  /*18f20*/  IMAD.MOV.U32 R37, RZ, RZ, R41 ;  /* 0x000000ffff257224 */ /* 0x000fce00078e0029 */
[----:B------:R-:W-:Y:S05]  /*18f30*/  CALL.REL.NOINC `($_Z12computeStatePdS_idS_iS_ii$__internal_accurate_pow) ;  /* 0x0000003800787944 */ /* 0x000fea0003c00000 */
[----:B------:R-:W-:Y:S05]  /*18f40*/  BSYNC.RECONVERGENT B0 ;  /* 0x0000000000007941 */ /* 0x000fea0003800200 */
.L_x_501:
[----:B------:R-:W0:Y:S02]  /*18f50*/  LDC.64 R228, c[0x0][0x388] ;  /* 0x0000e200ffe47b82 */ /* 0x000e240000000a00 */
[----:B0-----:R-:W-:-:S05]  /*18f60*/  IMAD.WIDE R228, R35, 0x8, R228 ;  /* 0x0000000823e47825 */ /* 0x001fca00078e02e4 */
[----:B------:R0:W-:Y:S04]  /*18f70*/  STG.E.64 desc[UR6][R228.64], R102 ;  /* 0x00000066e4007986 */ /* 0x0001e8000c101b06 */
[----:B------:R-:W2:Y:S01]  /*18f80*/  LDG.E.64 R144, desc[UR6][R144.64] ;  /* 0x0000000690907981 */ /* 0x000ea2000c1e1b00 */
[----:B------:R-:W1:Y:S01]  /*18f90*/  MUFU.RCP64H R39, R99 ;  /* 0x0000006300277308 */ /* 0x000e620000001800 */
[----:B------:R-:W-:Y:S01]  /*18fa0*/  MOV R38, 0x1 ;  /* 0x0000000100267802 */ /* 0x000fe20000000f00 */
[----:B------:R-:W-:Y:S01]  /*18fb0*/  IMAD.MOV.U32 R40, RZ, RZ, R224 ;  /* 0x000000ffff287224 */ /* 0x000fe200078e00e0 */
[C---:B------:R-:W-:Y:S01]  /*18fc0*/  DSETP.NEU.AND P4, PT, R242.reuse, RZ, PT ;  /* 0x000000fff200722a */ /* 0x040fe20003f8d000 */
[----:B------:R-:W-:Y:S01]  /*18fd0*/  ISETP.GE.AND P3, PT, R243, RZ, PT ;  /* 0x000000fff300720c */ /* 0x000fe20003f66270 */
[----:B------:R-:W-:Y:S01]  /*18fe0*/  BSSY.RECONVERGENT B0, `(.L_x_502) ;  /* 0x000001d000007945 */ /* 0x000fe20003800200 */
[----:B------:R-:W-:-:S02]  /*18ff0*/  DSETP.NEU.AND P1, PT, R242, 1, PT ;  /* 0x3ff00000f200742a */ /* 0x000fc40003f2d000 */
[----:B0-----:R-:W-:Y:S02]  /*19000*/  DADD R228, R242, -1 ;  /* 0xbff00000f2e47429 */ /* 0x001fe40000000000 */
[----:B-1----:R-:W-:-:S08]  /*19010*/  DFMA R226, -R98, R38, 1 ;  /* 0x3ff0000062e2742b */ /* 0x002fd00000000126 */
[----:B------:R-:W-:-:S04]  /*19020*/  LOP3.LUT R228, R229, 0x7ff00000, RZ, 0xc0, !PT ;  /* 0x7ff00000e5e47812 */ /* 0x000fc800078ec0ff */
[----:B------:R-:W-:Y:S01]  /*19030*/  ISETP.NE.AND P5, PT, R228, 0x7ff00000, PT ;  /* 0x7ff00000e400780c */ /* 0x000fe20003fa5270 */
[----:B------:R-:W-:-:S08]  /*19040*/  DFMA R226, R226, R226, R226 ;  /* 0x000000e2e2e2722b */ /* 0x000fd000000000e2 */
[----:B------:R-:W-:-:S08]  /*19050*/  DFMA R226, R38, R226, R38 ;  /* 0x000000e226e2722b */ /* 0x000fd00000000026 */
[----:B------:R-:W-:Y:S02]  /*19060*/  DFMA R230, -R98, R226, 1 ;  /* 0x3ff0000062e6742b */ /* 0x000fe400000001e2 */
[----:B--2---:R-:W-:-:S06]  /*19070*/  DADD R38, -R144, R100 ;  /* 0x0000000090267229 */ /* 0x004fcc0000000164 */
[----:B------:R-:W-:-:S08]  /*19080*/  DFMA R100, R226, R230, R226 ;  /* 0x000000e6e264722b */ /* 0x000fd000000000e2 */
[----:B------:R-:W-:Y:S01]  /*19090*/  DMUL R226, R38, R100 ;  /* 0x0000006426e27228 */ /* 0x000fe20000000000 */
[----:B------:R-:W-:-:S07]  /*190a0*/  FSETP.GEU.AND P2, PT, |R39|, 6.5827683646048100446e-37, PT ;  /* 0x036000002700780b */ /* 0x000fce0003f4e200 */
[----:B------:R-:W-:-:S08]  /*190b0*/  DFMA R102, -R98, R226, R38 ;  /* 0x000000e26266722b */ /* 0x000fd00000000126 */
[----:B------:R-:W-:Y:S02]  /*190c0*/  DFMA R102, R100, R102, R226 ;  /* 0x000000666466722b */ /* 0x000fe400000000e2 */
[----:B------:R-:W-:-:S08]  /*190d0*/  DADD R100, -RZ, -R40 ;  /* 0x00000000ff647229 */ /* 0x000fd00000000928 */
[----:B------:R-:W-:Y:S02]  /*190e0*/  FFMA R37, RZ, R99, R103 ;  /* 0x00000063ff257223 */ /* 0x000fe40000000067 */
[----:B------:R-:W-:Y:S02]  /*190f0*/  FSEL R40, R100, R224, !P3 ;  /* 0x000000e064287208 */ /* 0x000fe40005800000 */
[----:B------:R-:W-:Y:S02]  /*19100*/  FSEL R41, R101, R41, !P3 ;  /* 0x0000002965297208 */ /* 0x000fe40005800000 */
[----:B------:R-:W-:Y:S02]  /*19110*/  FSETP.GT.AND P0, PT, |R37|, 1.469367938527859385e-39, PT ;  /* 0x001000002500780b */ /* 0x000fe40003f04200 */
[----:B------:R-:W-:Y:S02]  /*19120*/  @!P4 LOP3.LUT R41, R243, 0x7ff00000, RZ, 0xfc, !PT ;  /* 0x7ff00000f329c812 */ /* 0x000fe400078efcff */
[----:B------:R-:W-:Y:S01]  /*19130*/  FSEL R40, R40, RZ, P4 ;  /* 0x000000ff28287208 */ /* 0x000fe20002000000 */
[----:B------:R-:W-:Y:S08]  /*19140*/  @P5 BRA `(.L_x_503) ;  /* 0x0000000000185947 */ /* 0x000ff00003800000 */
[----:B------:R-:W-:-:S14]  /*19150*/  DSETP.NAN.AND P4, PT, R242, R242, PT ;  /* 0x000000f2f200722a */ /* 0x000fdc0003f88000 */
[----:B------:R-:W-:Y:S01]  /*19160*/  @P4 DADD R40, R242, -1 ;  /* 0xbff00000f2284429 */ /* 0x000fe20000000000 */
[----:B------:R-:W-:Y:S10]  /*19170*/  @P4 BRA `(.L_x_503) ;  /* 0x00000000000c4947 */ /* 0x000ff40003800000 */
[----:B------:R-:W-:-:S14]  /*19180*/  DSETP.NEU.AND P4, PT, |R242|, +INF , PT ;  /* 0x7ff00000f200742a */ /* 0x000fdc0003f8d200 */
[----:B------:R-:W-:Y:S01]  /*19190*/  @!P4 SEL R41, RZ, 0x80000000, P3 ;  /* 0x80000000ff29c807 */ /* 0x000fe20001800000 */
[----:B------:R-:W-:-:S07]  /*191a0*/  @!P4 IMAD.MOV.U32 R40, RZ, RZ, RZ ;  /* 0x000000ffff28c224 */ /* 0x000fce00078e00ff */
.L_x_503:
[----:B------:R-:W-:Y:S05]  /*191b0*/  BSYNC.RECONVERGENT B0 ;  /* 0x0000000000007941 */ /* 0x000fea0003800200 */
.L_x_502:
[----:B------:R-:W-:Y:S01]  /*191c0*/  BSSY.RECONVERGENT B1, `(.L_x_504) ;  /* 0x000000b000017945 */ /* 0x000fe20003800200 */
[----:B------:R-:W-:Y:S02]  /*191d0*/  FSEL R100, R40, RZ, P1 ;  /* 0x000000ff28647208 */ /* 0x000fe40000800000 */
[----:B------:R-:W-:Y:S01]  /*191e0*/  FSEL R101, R41, 1.875, P1 ;  /* 0x3ff0000029657808 */ /* 0x000fe20000800000 */
[----:B------:R-:W-:Y:S06]  /*191f0*/  @P0 BRA P2, `(.L_x_505) ;  /* 0x00000000001c0947 */ /* 0x000fec0001000000 */
[----:B------:R-:W-:Y:S01]  /*19200*/  IMAD.MOV.U32 R224, RZ, RZ, R38 ;  /* 0x000000ffffe07224 */ /* 0x000fe200078e0026 */
[----:B------:R-:W-:Y:S01]  /*19210*/  MOV R40, R98 ;  /* 0x0000006200287202 */ /* 0x000fe20000000f00 */
[----:B------:R-:W-:Y:S01]  /*19220*/  IMAD.MOV.U32 R37, RZ, RZ, R99 ;  /* 0x000000ffff257224 */ /* 0x000fe200078e0063 */
[----:B------:R-:W-:-:S07]  /*19230*/  MOV R38, 0x19250 ;  /* 0x0001925000267802 */ /* 0x000fce0000000f00 */
[----:B------:R-:W-:Y:S05]  /*19240*/  CALL.REL.NOINC `($__internal_4_$__cuda_sm20_div_rn_f64_full) ;  /* 0x0000002c00787944 */ /* 0x000fea0003c00000 */
[----:B------:R-:W-:Y:S02]  /*19250*/  IMAD.MOV.U32 R102, RZ, RZ, R40 ;  /* 0x000000ffff667224 */ /* 0x000fe400078e0028 */
[----:B------:R-:W-:-:S07]  /*19260*/  IMAD.MOV.U32 R103, RZ, RZ, R37 ;  /* 0x000000ffff677224 */ /* 0x000fce00078e0025 */
.L_x_505:
[----:B------:R-:W-:Y:S05]  /*19270*/  BSYNC.RECONVERGENT B1 ;  /* 0x0000000000017941 */ /* 0x000fea0003800200 */
.L_x_504:
[----:B------:R-:W-:-:S08]  /*19280*/  DFMA R102, R102, UR8, R144 ;  /* 0x0000000866667c2b */ /* 0x000fd00008000090 */
[----:B------:R-:W-:-:S14]  /*19290*/  DSETP.NE.AND P0, PT, |R102|, +INF , PT ;  /* 0x7ff000006600742a */ /* 0x000fdc0003f05200 */
[----:B------:R0:W-:Y:S04]  /*192a0*/  @P0 STG.E.64 desc[UR6][R176.64], R102 ;  /* 0x00000066b0000986 */ /* 0x0001e8000c101b06 */
[----:B------:R0:W-:Y:S04]  /*192b0*/  @!P0 STG.E.64 desc[UR6][R176.64], R144 ;  /* 0x00000090b0008986 */ /* 0x0001e8000c101b06 */
[----:B------:R-:W2:Y:S01]  /*192c0*/  LDG.E.64 R134, desc[UR6][R134.64] ;  /* 0x0000000686867981 */ /* 0x000ea2000c1e1b00 */
[----:B------:R-:W1:Y:S01]  /*192d0*/  MUFU.RCP64H R39, R93 ;  /* 0x0000005d00277308 */ /* 0x000e620000001800 */
[----:B------:R-:W-:Y:S01]  /*192e0*/  MOV R38, 0x1 ;  /* 0x0000000100267802 */ /* 0x000fe20000000f00 */
[----:B------:R-:W-:Y:S05]  /*192f0*/  BSSY.RECONVERGENT B1, `(.L_x_506) ;  /* 0x0000014000017945 */ /* 0x000fea0003800200 */
[----:B-1----:R-:W-:-:S08]  /*19300*/  DFMA R40, R38, -R92, 1 ;  /* 0x3ff000002628742b */ /* 0x002fd0000000085c */
[----:B------:R-:W-:-:S08]  /*19310*/  DFMA R40, R40, R40, R40 ;  /* 0x000000282828722b */ /* 0x000fd00000000028 */
[----:B------:R-:W-:-:S08]  /*19320*/  DFMA R40, R38, R40, R38 ;  /* 0x000000282628722b */ /* 0x000fd00000000026 */
[----:B------:R-:W-:-:S08]  /*19330*/  DFMA R38, R40, -R92, 1 ;  /* 0x3ff000002826742b */ /* 0x000fd0000000085c */
[----:B------:R-:W-:Y:S02]  /*19340*/  DFMA R38, R40, R38, R40 ;  /* 0x000000262826722b */ /* 0x000fe40000000028 */
[----:B--2---:R-:W-:-:S08]  /*19350*/  DADD R224, -R134, R96 ;  /* 0x0000000086e07229 */ /* 0x004fd00000000160 */
[----:B------:R-:W-:Y:S02]  /*19360*/  DMUL R40, R224, R38 ;  /* 0x00000026e0287228 */ /* 0x000fe40000000000 */
[----:B------:R-:W-:-:S06]  /*19370*/  FSETP.GEU.AND P1, PT, |R225|, 6.5827683646048100446e-37, PT ;  /* 0x03600000e100780b */ /* 0x000fcc0003f2e200 */
[----:B------:R-:W-:-:S08]  /*19380*/  DFMA R96, R40, -R92, R224 ;  /* 0x8000005c2860722b */ /* 0x000fd000000000e0 */
[----:B------:R-:W-:-:S10]  /*19390*/  DFMA R40, R38, R96, R40 ;  /* 0x000000602628722b */ /* 0x000fd40000000028 */
[----:B------:R-:W-:-:S05]  /*193a0*/  FFMA R37, RZ, R93, R41 ;  /* 0x0000005dff257223 */ /* 0x000fca0000000029 */
[----:B------:R-:W-:-:S13]  /*193b0*/  FSETP.GT.AND P0, PT, |R37|, 1.469367938527859385e-39, PT ;  /* 0x001000002500780b */ /* 0x000fda0003f04200 */
[----:B0-----:R-:W-:Y:S05]  /*193c0*/  @P0 BRA P1, `(.L_x_507) ;  /* 0x0000000000180947 */ /* 0x001fea0000800000 */
[----:B------:R-:W-:Y:S01]  /*193d0*/  IMAD.MOV.U32 R39, RZ, RZ, R225 ;  /* 0x000000ffff277224 */ /* 0x000fe200078e00e1 */
[----:B------:R-:W-:Y:S01]  /*193e0*/  MOV R38, 0x19420 ;  /* 0x0001942000267802 */ /* 0x000fe20000000f00 */
[----:B------:R-:W-:Y:S02]  /*193f0*/  IMAD.MOV.U32 R40, RZ, RZ, R92 ;  /* 0x000000ffff287224 */ /* 0x000fe400078e005c */
[----:B------:R-:W-:-:S07]  /*19400*/  IMAD.MOV.U32 R37, RZ, RZ, R93 ;  /* 0x000000ffff257224 */ /* 0x000fce00078e005d */
[----:B------:R-:W-:Y:S05]  /*19410*/  CALL.REL.NOINC `($__internal_4_$__cuda_sm20_div_rn_f64_full) ;  /* 0x0000002c00047944 */ /* 0x000fea0003c00000 */
[----:B------:R-:W-:-:S07]  /*19420*/  MOV R41, R37 ;  /* 0x0000002500297202 */ /* 0x000fce0000000f00 */
.L_x_507:
[----:B------:R-:W-:Y:S05]  /*19430*/  BSYNC.RECONVERGENT B1 ;  /* 0x0000000000017941 */ /* 0x000fea0003800200 */
.L_x_506:
[----:B------:R-:W-:-:S08]  /*19440*/  DFMA R96, R40, UR8, R134 ;  /* 0x0000000828607c2b */ /* 0x000fd00008000086 */
[----:B------:R-:W-:-:S14]  /*19450*/  DSETP.NE.AND P0, PT, |R96|, +INF , PT ;  /* 0x7ff000006000742a */ /* 0x000fdc0003f05200 */
[----:B------:R0:W-:Y:S04]  /*19460*/  @P0 STG.E.64 desc[UR6][R174.64], R96 ;  /* 0x00000060ae000986 */ /* 0x0001e8000c101b06 */
[----:B------:R0:W-:Y:S04]  /*19470*/  @!P0 STG.E.64 desc[UR6][R174.64], R134 ;  /* 0x00000086ae008986 */ /* 0x0001e8000c101b06 */
[----:B------:R-:W2:Y:S01]  /*19480*/  LDG.E.64 R132, desc[UR6][R132.64] ;  /* 0x0000000684847981 */ /* 0x000ea2000c1e1b00 */
[----:B------:R-:W1:Y:S01]  /*19490*/  MUFU.RCP64H R39, R91 ;  /* 0x0000005b00277308 */ /* 0x000e620000001800 */
[----:B------:R-:W-:Y:S01]  /*194a0*/  VIADD R38, R91, 0x300402 ;  /* 0x003004025b267836 */ /* 0x000fe20000000000 */
[----:B------:R-:W-:Y:S04]  /*194b0*/  BSSY.RECONVERGENT B1, `(.L_x_508) ;  /* 0x0000011000017945 */ /* 0x000fe80003800200 */
[----:B------:R-:W-:Y:S01]  /*194c0*/  FSETP.GEU.AND P0, PT, |R38|, 5.8789094863358348022e-39, PT ;  /* 0x004004022600780b */ /* 0x000fe20003f0e200 */
[----:B-1----:R-:W-:-:S08]  /*194d0*/  DFMA R40, -R90, R38, 1 ;  /* 0x3ff000005a28742b */ /* 0x002fd00000000126 */
[----:B------:R-:W-:-:S08]  /*194e0*/  DFMA R40, R40, R40, R40 ;  /* 0x000000282828722b */ /* 0x000fd00000000028 */
[----:B------:R-:W-:-:S08]  /*194f0*/  DFMA R40, R38, R40, R38 ;  /* 0x000000282628722b */ /* 0x000fd00000000026 */
[----:B------:R-:W-:-:S08]  /*19500*/  DFMA R92, -R90, R40, 1 ;  /* 0x3ff000005a5c742b */ /* 0x000fd00000000128 */
[----:B------:R-:W-:Y:S02]  /*19510*/  DFMA R92, R40, R92, R40 ;  /* 0x0000005c285c722b */ /* 0x000fe40000000028 */
[----:B--2---:R-:W-:Y:S01]  /*19520*/  DADD R94, -R132, R94 ;  /* 0x00000000845e7229 */ /* 0x004fe2000000015e */
[----:B0-----:R-:W-:Y:S10]  /*19530*/  @P0 BRA `(.L_x_509) ;  /* 0x0000000000200947 */ /* 0x001ff40003800000 */
[----:B------:R-:W-:Y:S01]  /*19540*/  LOP3.LUT R38, R91, 0x7fffffff, RZ, 0xc0, !PT ;  /* 0x7fffffff5b267812 */ /* 0x000fe200078ec0ff */
[----:B------:R-:W-:Y:S01]  /*19550*/  IMAD.MOV.U32 R224, RZ, RZ, R90 ;  /* 0x000000ffffe07224 */ /* 0x000fe200078e005a */
[----:B------:R-:W-:Y:S01]  /*19560*/  MOV R40, 0x195a0 ;  /* 0x000195a000287802 */ /* 0x000fe20000000f00 */
[----:B------:R-:W-:Y:S01]  /*19570*/  IMAD.MOV.U32 R225, RZ, RZ, R91 ;  /* 0x000000ffffe17224 */ /* 0x000fe200078e005b */
[----:B------:R-:W-:-:S07]  /*19580*/  IADD3 R38, PT, PT, R38, -0x100000, RZ ;  /* 0xfff0000026267810 */ /* 0x000fce0007ffe0ff */
[----:B------:R-:W-:Y:S05]  /*19590*/  CALL.REL.NOINC `($__internal_3_$__cuda_sm20_dblrcp_rn_slowpath_v3) ;  /* 0x0000002800047944 */ /* 0x000fea0003c00000 */
[----:B------:R-:W-:Y:S02]  /*195a0*/  IMAD.MOV.U32 R92, RZ, RZ, R38 ;  /* 0x000000ffff5c7224 */ /* 0x000fe400078e0026 */
[----:B------:R-:W-:-:S07]  /*195b0*/  IMAD.MOV.U32 R93, RZ, RZ, R39 ;  /* 0x000000ffff5d7224 */ /* 0x000fce00078e0027 */
.L_x_509:
[----:B------:R-:W-:Y:S05]  /*195c0*/  BSYNC.RECONVERGENT B1 ;  /* 0x0000000000017941 */ /* 0x000fea0003800200 */
.L_x_508:
[----:B------:R-:W0:Y:S01]  /*195d0*/  MUFU.RCP64H R39, R93 ;  /* 0x0000005d00277308 */ /* 0x000e220000001800 */
[----:B------:R-:W-:Y:S01]  /*195e0*/  IMAD.MOV.U32 R38, RZ, RZ, 0x1 ;  /* 0x00000001ff267424 */ /* 0x000fe200078e00ff */
[----:B------:R-:W-:Y:S01]  /*195f0*/  FSETP.GEU.AND P1, PT, |R95|, 6.5827683646048100446e-37, PT ;  /* 0x036000005f00780b */ /* 0x000fe20003f2e200 */
[----:B------:R-:W-:Y:S04]  /*19600*/  BSSY.RECONVERGENT B1, `(.L_x_510) ;  /* 0x0000013000017945 */ /* 0x000fe80003800200 */
        /* <DEDUP_REMOVED lines=18> */
.L_x_511:
[----:B------:R-:W-:Y:S05]  /*19730*/  BSYNC.RECONVERGENT B1 ;  /* 0x0000000000017941 */ /* 0x000fea0003800200 */
.L_x_510:
[----:B------:R-:W-:-:S08]  /*19740*/  DFMA R92, R40, UR8, R132 ;  /* 0x00000008285c7c2b */ /* 0x000fd00008000084 */
[----:B------:R-:W-:-:S14]  /*19750*/  DSETP.NE.AND P0, PT, |R92|, +INF , PT ;  /* 0x7ff000005c00742a */ /* 0x000fdc0003f05200 */
[----:B------:R0:W-:Y:S04]  /*19760*/  @P0 STG.E.64 desc[UR6][R172.64], R92 ;  /* 0x0000005cac000986 */ /* 0x0001e8000c101b06 */
[----:B------:R0:W-:Y:S04]  /*19770*/  @!P0 STG.E.64 desc[UR6][R172.64], R132 ;  /* 0x00000084ac008986 */ /* 0x0001e8000c101b06 */
[----:B------:R-:W5:Y:S01]  /*19780*/  LDG.E.64 R142, desc[UR6][R142.64] ;  /* 0x000000068e8e7981 */ /* 0x000f62000c1e1b00 */
        /* <DEDUP_REMOVED lines=8> */
[----:B------:R-:W-:Y:S01]  /*19810*/  DFMA R38, R40, R90, R40 ;  /* 0x0000005a2826722b */ /* 0x000fe20000000028 */
[----:B0-----:R-:W-:Y:S10]  /*19820*/  @P0 BRA `(.L_x_513) ;  /* 0x0000000000180947 */ /* 0x001ff40003800000 */
[----:B------:R-:W-:Y:S01]  /*19830*/  LOP3.LUT R38, R89, 0x7fffffff, RZ, 0xc0, !PT ;  /* 0x7fffffff59267812 */ /* 0x000fe200078ec0ff */
[----:B------:R-:W-:Y:S01]  /*19840*/  IMAD.MOV.U32 R224, RZ, RZ, R88 ;  /* 0x000000ffffe07224 */ /* 0x000fe200078e0058 */
[----:B------:R-:W-:Y:S01]  /*19850*/  MOV R40, 0x19890 ;  /* 0x0001989000287802 */ /* 0x000fe20000000f00 */
[----:B------:R-:W-:Y:S01]  /*19860*/  IMAD.MOV.U32 R225, RZ, RZ, R89 ;  /* 0x000000ffffe17224 */ /* 0x000fe200078e0059 */
[----:B------:R-:W-:-:S07]  /*19870*/  IADD3 R38, PT, PT, R38, -0x100000, RZ ;  /* 0xfff0000026267810 */ /* 0x000fce0007ffe0ff */
[----:B-----5:R-:W-:Y:S05]  /*19880*/  CALL.REL.NOINC `($__internal_3_$__cuda_sm20_dblrcp_rn_slowpath_v3) ;  /* 0x0000002400487944 */ /* 0x020fea0003c00000 */
.L_x_513:
[----:B------:R-:W-:Y:S05]  /*19890*/  BSYNC.RECONVERGENT B1 ;  /* 0x0000000000017941 */ /* 0x000fea0003800200 */
.L_x_512:
[----:B------:R-:W0:Y:S01]  /*198a0*/  MUFU.RCP64H R41, R87 ;  /* 0x0000005700297308 */ /* 0x000e220000001800 */
[----:B------:R-:W-:Y:S01]  /*198b0*/  IMAD.MOV.U32 R40, RZ, RZ, 0x1 ;  /* 0x00000001ff287424 */ /* 0x000fe200078e00ff */
[----:B-----5:R-:W-:Y:S01]  /*198c0*/  DADD R224, -R142, R38 ;  /* 0x000000008ee07229 */ /* 0x020fe20000000126 */
[----:B------:R-:W-:Y:S09]  /*198d0*/  BSSY.RECONVERGENT B1, `(.L_x_514) ;  /* 0x0000013000017945 */ /* 0x000ff20003800200 */
        /* <DEDUP_REMOVED lines=18> */
.L_x_515:
[----:B------:R-:W-:Y:S05]  /*19a00*/  BSYNC.RECONVERGENT B1 ;  /* 0x0000000000017941 */ /* 0x000fea0003800200 */
.L_x_514:
        /* <DEDUP_REMOVED lines=17> */
[----:B------:R-:W-:Y:S02]  /*19b20*/  MOV R225, R85 ;  /* 0x0000005500e17202 */ /* 0x000fe40000000f00 */
[----:B------:R-:W-:Y:S01]  /*19b30*/  MOV R40, 0x19b60 ;  /* 0x00019b6000287802 */ /* 0x000fe20000000f00 */
[----:B------:R-:W-:-:S07]  /*19b40*/  VIADD R38, R38, 0xfff00000 ;  /* 0xfff0000026267836 */ /* 0x000fce0000000000 */
[----:B-----5:R-:W-:Y:S05]  /*19b50*/  CALL.REL.NOINC `($__internal_3_$__cuda_sm20_dblrcp_rn_slowpath_v3) ;  /* 0x0000002000947944 */ /* 0x020fea0003c00000 */
.L_x_517:
[----:B------:R-:W-:Y:S05]  /*19b60*/  BSYNC.RECONVERGENT B1 ;  /* 0x0000000000017941 */ /* 0x000fea0003800200 */
.L_x_516:
        /* <DEDUP_REMOVED lines=22> */
.L_x_519:
[----:B------:R-:W-:Y:S05]  /*19cd0*/  BSYNC.RECONVERGENT B1 ;  /* 0x0000000000017941 */ /* 0x000fea0003800200 */
.L_x_518:
[----:B------:R-:W-:-:S08]  /*19ce0*/  DFMA R82, R40, UR8, R140 ;  /* 0x0000000828527c2b */ /* 0x000fd0000800008c */
[----:B------:R-:W-:-:S14]  /*19cf0*/  DSETP.NE.AND P0, PT, |R82|, +INF , PT ;  /* 0x7ff000005200742a */ /* 0x000fdc0003f05200 */
[----:B------:R0:W-:Y:S04]  /*19d00*/  @P0 STG.E.64 desc[UR6][R168.64], R82 ;  /* 0x00000052a8000986 */ /* 0x0001e8000c101b06 */
[----:B------:R0:W-:Y:S04]  /*19d10*/  @!P0 STG.E.64 desc[UR6][R168.64], R140 ;  /* 0x0000008ca8008986 */ /* 0x0001e8000c101b06 */
[----:B------:R-:W2:Y:S01]  /*19d20*/  LDG.E.64 R138, desc[UR6][R138.64] ;  /* 0x000000068a8a7981 */ /* 0x000ea2000c1e1b00 */
[----:B------:R-:W1:Y:S01]  /*19d30*/  MUFU.RCP64H R39, R81 ;  /* 0x0000005100277308 */ /* 0x000e620000001800 */
[----:B------:R-:W-:Y:S01]  /*19d40*/  IMAD.MOV.U32 R38, RZ, RZ, 0x1 ;  /* 0x00000001ff267424 */ /* 0x000fe200078e00ff */
[----:B------:R-:W-:Y:S01]  /*19d50*/  UMOV UR12, 0x51eb851f ;  /* 0x51eb851f000c7882 */ /* 0x000fe20000000000 */
[----:B------:R-:W-:Y:S01]  /*19d60*/  UMOV UR13, 0x3fd51eb8 ;  /* 0x3fd51eb8000d7882 */ /* 0x000fe20000000000 */
[----:B------:R-:W-:Y:S01]  /*19d70*/  BSSY.RECONVERGENT B1, `(.L_x_520) ;  /* 0x0000015000017945 */ /* 0x000fe20003800200 */
[----:B------:R-:W-:-:S02]  /*19d80*/  DADD R6, R6, UR12 ;  /* 0x0000000c06067e29 */ /* 0x000fc40008000000 */
[----:B-1----:R-:W-:-:S08]  /*19d90*/  DFMA R40, -R80, R38, 1 ;  /* 0x3ff000005028742b */ /* 0x002fd00000000126 */
[----:B------:R-:W-:-:S08]  /*19da0*/  DFMA R40, R40, R40, R40 ;  /* 0x000000282828722b */ /* 0x000fd00000000028 */
[----:B------:R-:W-:-:S08]  /*19db0*/  DFMA R40, R38, R40, R38 ;  /* 0x000000282628722b */ /* 0x000fd00000000026 */
[----:B------:R-:W-:-:S08]  /*19dc0*/  DFMA R38, -R80, R40, 1 ;  /* 0x3ff000005026742b */ /* 0x000fd00000000128 */
[----:B------:R-:W-:Y:S02]  /*19dd0*/  DFMA R38, R40, R38, R40 ;  /* 0x000000262826722b */ /* 0x000fe40000000028 */
[----:B--2---:R-:W-:-:S08]  /*19de0*/  DADD R224, -R138, R6 ;  /* 0x000000008ae07229 */ /* 0x004fd00000000106 */
[----:B------:R-:W-:Y:S02]  /*19df0*/  DMUL R40, R224, R38 ;  /* 0x00000026e0287228 */ /* 0x000fe40000000000 */
[----:B------:R-:W-:-:S06]  /*19e00*/  FSETP.GEU.AND P1, PT, |R225|, 6.5827683646048100446e-37, PT ;  /* 0x03600000e100780b */ /* 0x000fcc0003f2e200 */
[----:B------:R-:W-:-:S08]  /*19e10*/  DFMA R6, -R80, R40, R224 ;  /* 0x000000285006722b */ /* 0x000fd000000001e0 */
[----:B------:R-:W-:-:S10]  /*19e20*/  DFMA R40, R38, R6, R40 ;  /* 0x000000062628722b */ /* 0x000fd40000000028 */
[----:B------:R-:W-:-:S05]  /*19e30*/  FFMA R6, RZ, R81, R41 ;  /* 0x00000051ff067223 */ /* 0x000fca0000000029 */
[----:B------:R-:W-:-:S13]  /*19e40*/  FSETP.GT.AND P0, PT, |R6|, 1.469367938527859385e-39, PT ;  /* 0x001000000600780b */ /* 0x000fda0003f04200 */
[----:B0-----:R-:W-:Y:S05]  /*19e50*/  @P0 BRA P1, `(.L_x_521) ;  /* 0x0000000000180947 */ /* 0x001fea0000800000 */
[----:B------:R-:W-:Y:S01]  /*19e60*/  MOV R39, R225 ;  /* 0x000000e100277202 */ /* 0x000fe20000000f00 */
[----:B------:R-:W-:Y:S01]  /*19e70*/  IMAD.MOV.U32 R40, RZ, RZ, R80 ;  /* 0x000000ffff287224 */ /* 0x000fe200078e0050 */
[----:B------:R-:W-:Y:S01]  /*19e80*/  MOV R38, 0x19eb0 ;  /* 0x00019eb000267802 */ /* 0x000fe20000000f00 */
[----:B------:R-:W-:-:S07]  /*19e90*/  IMAD.MOV.U32 R37, RZ, RZ, R81 ;  /* 0x000000ffff257224 */ /* 0x000fce00078e0051 */
[----:B------:R-:W-:Y:S05]  /*19ea0*/  CALL.REL.NOINC `($__internal_4_$__cuda_sm20_div_rn_f64_full) ;  /* 0x0000002000607944 */ /* 0x000fea0003c00000 */
[----:B------:R-:W-:-:S07]  /*19eb0*/  IMAD.MOV.U32 R41, RZ, RZ, R37 ;  /* 0x000000ffff297224 */ /* 0x000fce00078e0025 */
.L_x_521:
[----:B------:R-:W-:Y:S05]  /*19ec0*/  BSYNC.RECONVERGENT B1 ;  /* 0x0000000000017941 */ /* 0x000fea0003800200 */
.L_x_520:
[----:B------:R-:W-:-:S08]  /*19ed0*/  DFMA R40, R40, UR8, R138 ;  /* 0x0000000828287c2b */ /* 0x000fd0000800008a */
[----:B------:R-:W-:-:S14]  /*19ee0*/  DSETP.NE.AND P0, PT, |R40|, +INF , PT ;  /* 0x7ff000002800742a */ /* 0x000fdc0003f05200 */
[----:B------:R0:W-:Y:S04]  /*19ef0*/  @P0 STG.E.64 desc[UR6][R166.64], R40 ;  /* 0x00000028a6000986 */ /* 0x0001e8000c101b06 */
[----:B------:R1:W-:Y:S04]  /*19f00*/  @!P0 STG.E.64 desc[UR6][R166.64], R138 ;  /* 0x0000008aa6008986 */ /* 0x0003e8000c101b06 */
[----:B------:R-:W5:Y:S01]  /*19f10*/  LDG.E.64 R136, desc[UR6][R136.64] ;  /* 0x0000000688887981 */ /* 0x000f62000c1e1b00 */
[----:B------:R-:W-:Y:S01]  /*19f20*/  DADD R78, R78, 1 ;  /* 0x3ff000004e4e7429 */ /* 0x000fe20000000000 */
[----:B------:R-:W-:Y:S01]  /*19f30*/  MOV R6, 0x1 ;  /* 0x0000000100067802 */ /* 0x000fe20000000f00 */
[----:B------:R-:W-:Y:S01]  /*19f40*/  UMOV UR12, 0x33333333 ;  /* 0x33333333000c7882 */ /* 0x000fe20000000000 */
[----:B------:R-:W-:Y:S01]  /*19f50*/  UMOV UR13, 0x3fe33333 ;  /* 0x3fe33333000d7882 */ /* 0x000fe20000000000 */
[----:B------:R-:W-:Y:S02]  /*19f60*/  BSSY.RECONVERGENT B1, `(.L_x_522) ;  /* 0x0000014000017945 */ /* 0x000fe40003800200 */
[----:B------:R-:W2:Y:S02]  /*19f70*/  MUFU.RCP64H R7, R79 ;  /* 0x0000004f00077308 */ /* 0x000ea40000001800 */
[----:B--2---:R-:W-:-:S08]  /*19f80*/  DFMA R38, -R78, R6, 1 ;  /* 0x3ff000004e26742b */ /* 0x004fd00000000106 */
[----:B------:R-:W-:-:S08]  /*19f90*/  DFMA R38, R38, R38, R38 ;  /* 0x000000262626722b */ /* 0x000fd00000000026 */
[----:B------:R-:W-:-:S08]  /*19fa0*/  DFMA R38, R6, R38, R6 ;  /* 0x000000260626722b */ /* 0x000fd00000000006 */
[----:B------:R-:W-:-:S08]  /*19fb0*/  DFMA R6, -R78, R38, 1 ;  /* 0x3ff000004e06742b */ /* 0x000fd00000000126 */
[----:B------:R-:W-:-:S08]  /*19fc0*/  DFMA R6, R38, R6, R38 ;  /* 0x000000062606722b */ /* 0x000fd00000000026 */
[----:B0-----:R-:W-:-:S08]  /*19fd0*/  DMUL R40, R6, UR12 ;  /* 0x0000000c06287c28 */ /* 0x001fd00008000000 */
[----:B------:R-:W-:-:S08]  /*19fe0*/  DFMA R38, -R78, R40, UR12 ;  /* 0x0000000c4e267e2b */ /* 0x000fd00008000128 */
[----:B------:R-:W-:-:S10]  /*19ff0*/  DFMA R40, R6, R38, R40 ;  /* 0x000000260628722b */ /* 0x000fd40000000028 */
[----:B------:R-:W-:-:S05]  /*1a000*/  FFMA R6, RZ, R79, R41 ;  /* 0x0000004fff067223 */ /* 0x000fca0000000029 */
[----:B------:R-:W-:-:S13]  /*1a010*/  FSETP.GT.AND P0, PT, |R6|, 1.469367938527859385e-39, PT ;  /* 0x001000000600780b */ /* 0x000fda0003f04200 */
[----:B-1----:R-:W-:Y:S05]  /*1a020*/  @P0 BRA `(.L_x_523) ;  /* 0x00000000001c0947 */ /* 0x002fea0003800000 */
[----:B------:R-:W-:Y:S01]  /*1a030*/  IMAD.MOV.U32 R40, RZ, RZ, R78 ;  /* 0x000000ffff287224 */ /* 0x000fe200078e004e */
[----:B------:R-:W-:Y:S01]  /*1a040*/  MOV R39, 0x3fe33333 ;  /* 0x3fe3333300277802 */ /* 0x000fe20000000f00 */
[----:B------:R-:W-:Y:S01]  /*1a050*/  IMAD.MOV.U32 R37, RZ, RZ, R79 ;  /* 0x000000ffff257224 */ /* 0x000fe200078e004f */
[----:B------:R-:W-:Y:S01]  /*1a060*/  MOV R38, 0x1a090 ;  /* 0x0001a09000267802 */ /* 0x000fe20000000f00 */
[----:B------:R-:W-:-:S07]  /*1a070*/  IMAD.MOV.U32 R224, RZ, RZ, 0x33333333 ;  /* 0x33333333ffe07424 */ /* 0x000fce00078e00ff */
[----:B-----5:R-:W-:Y:S05]  /*1a080*/  CALL.REL.NOINC `($__internal_4_$__cuda_sm20_div_rn_f64_full) ;  /* 0x0000001c00e87944 */ /* 0x020fea0003c00000 */
[----:B------:R-:W-:-:S07]  /*1a090*/  IMAD.MOV.U32 R41, RZ, RZ, R37 ;  /* 0x000000ffff297224 */ /* 0x000fce00078e0025 */
.L_x_523:
[----:B------:R-:W-:Y:S05]  /*1a0a0*/  BSYNC.RECONVERGENT B1 ;  /* 0x0000000000017941 */ /* 0x000fea0003800200 */
.L_x_522:
[----:B------:R-:W0:Y:S01]  /*1a0b0*/  MUFU.RCP64H R7, R77 ;  /* 0x0000004d00077308 */ /* 0x000e220000001800 */
[----:B------:R-:W-:Y:S01]  /*1a0c0*/  IMAD.MOV.U32 R6, RZ, RZ, 0x1 ;  /* 0x00000001ff067424 */ /* 0x000fe200078e00ff */
[----:B------:R-:W-:Y:S01]  /*1a0d0*/  UMOV UR12, 0x9999999a ;  /* 0x9999999a000c7882 */ /* 0x000fe20000000000 */
[----:B------:R-:W-:Y:S01]  /*1a0e0*/  UMOV UR13, 0x3fd99999 ;  /* 0x3fd99999000d7882 */ /* 0x000fe20000000000 */
[----:B------:R-:W-:Y:S01]  /*1a0f0*/  DSETP.NEU.AND P0, PT, R4, 1, PT ;  /* 0x3ff000000400742a */ /* 0x000fe20003f0d000 */
[----:B------:R-:W-:Y:S01]  /*1a100*/  BSSY.RECONVERGENT B1, `(.L_x_524) ;  /* 0x0000017000017945 */ /* 0x000fe20003800200 */
[----:B------:R-:W-:Y:S02]  /*1a110*/  DADD R40, R40, UR12 ;  /* 0x0000000c28287e29 */ /* 0x000fe40008000000 */
[----:B0-----:R-:W-:-:S08]  /*1a120*/  DFMA R38, -R76, R6, 1 ;  /* 0x3ff000004c26742b */ /* 0x001fd00000000106 */
[----:B------:R-:W-:-:S08]  /*1a130*/  DFMA R38, R38, R38, R38 ;  /* 0x000000262626722b */ /* 0x000fd00000000026 */
[----:B------:R-:W-:Y:S01]  /*1a140*/  DFMA R38, R6, R38, R6 ;  /* 0x000000260626722b */ /* 0x000fe20000000006 */
[----:B------:R-:W-:Y:S02]  /*1a150*/  FSEL R6, R40, 2.72008302207532160516e+23, P0 ;  /* 0x6666666628067808 */ /* 0x000fe40000000000 */
[----:B------:R-:W-:-:S05]  /*1a160*/  FSEL R7, R41, 1.7999999523162841797, P0 ;  /* 0x3fe6666629077808 */ /* 0x000fca0000000000 */
[----:B------:R-:W-:Y:S02]  /*1a170*/  DFMA R4, -R76, R38, 1 ;  /* 0x3ff000004c04742b */ /* 0x000fe40000000126 */
[----:B-----5:R-:W-:-:S06]  /*1a180*/  DADD R224, -R136, R6 ;  /* 0x0000000088e07229 */ /* 0x020fcc0000000106 */
        /* <DEDUP_REMOVED lines=14> */
.L_x_525:
[----:B------:R-:W-:Y:S05]  /*1a270*/  BSYNC.RECONVERGENT B1 ;  /* 0x0000000000017941 */ /* 0x000fea0003800200 */
.L_x_524:
        /* <DEDUP_REMOVED lines=21> */
.L_x_527:
[----:B------:R-:W-:Y:S05]  /*1a3d0*/  BSYNC.RECONVERGENT B1 ;  /* 0x0000000000017941 */ /* 0x000fea0003800200 */
.L_x_526:
        /* <DEDUP_REMOVED lines=21> */
[----:B------:R-:W-:-:S07]  /*1a530*/  IMAD.MOV.U32 R41, RZ, RZ, R37 ;  /* 0x000000ffff297224 */ /* 0x000fce00078e0025 */
.L_x_529:
[----:B------:R-:W-:Y:S05]  /*1a540*/  BSYNC.RECONVERGENT B1 ;  /* 0x0000000000017941 */ /* 0x000fea0003800200 */
.L_x_528:
[----:B------:R-:W-:-:S08]  /*1a550*/  DFMA R40, R40, UR8, R126 ;  /* 0x0000000828287c2b */ /* 0x000fd0000800007e */
[----:B------:R-:W-:-:S14]  /*1a560*/  DSETP.NE.AND P0, PT, |R40|, +INF , PT ;  /* 0x7ff000002800742a */ /* 0x000fdc0003f05200 */
[----:B------:R0:W-:Y:S04]  /*1a570*/  @P0 STG.E.64 desc[UR6][R162.64], R40 ;  /* 0x00000028a2000986 */ /* 0x0001e8000c101b06 */
[----:B------:R0:W-:Y:S04]  /*1a580*/  @!P0 STG.E.64 desc[UR6][R162.64], R126 ;  /* 0x0000007ea2008986 */ /* 0x0001e8000c101b06 */
[----:B------:R-:W5:Y:S01]  /*1a590*/  LDG.E.64 R122, desc[UR6][R122.64] ;  /* 0x000000067a7a7981 */ /* 0x000f62000c1e1b00 */
[----:B------:R-:W1:Y:S01]  /*1a5a0*/  MUFU.RCP64H R5, R71 ;  /* 0x0000004700057308 */ /* 0x000e620000001800 */
[----:B------:R-:W-:Y:S01]  /*1a5b0*/  IADD3 R4, PT, PT, R71, 0x300402, RZ ;  /* 0x0030040247047810 */ /* 0x000fe20007ffe0ff */
[----:B------:R-:W-:Y:S03]  /*1a5c0*/  BSSY.RECONVERGENT B1, `(.L_x_530) ;  /* 0x000000e000017945 */ /* 0x000fe60003800200 */
[----:B------:R-:W-:-:S02]  /*1a5d0*/  FSETP.GEU.AND P0, PT, |R4|, 5.8789094863358348022e-39, PT ;  /* 0x004004020400780b */ /* 0x000fc40003f0e200 */
        /* <DEDUP_REMOVED lines=9> */
[----:B------:R-:W-:Y:S02]  /*1a670*/  IMAD.MOV.U32 R225, RZ, RZ, R71 ;  /* 0x000000ffffe17224 */ /* 0x000fe400078e0047 */
[----:B------:R-:W-:-:S07]  /*1a680*/  VIADD R38, R38, 0xfff00000 ;  /* 0xfff0000026267836 */ /* 0x000fce0000000000 */
[----:B-----5:R-:W-:Y:S05]  /*1a690*/  CALL.REL.NOINC `($__internal_3_$__cuda_sm20_dblrcp_rn_slowpath_v3) ;  /* 0x0000001400c47944 */ /* 0x020fea0003c00000 */
.L_x_531:
[----:B------:R-:W-:Y:S05]  /*1a6a0*/  BSYNC.RECONVERGENT B1 ;  /* 0x0000000000017941 */ /* 0x000fea0003800200 */
.L_x_530:
[----:B------:R-:W-:Y:S01]  /*1a6b0*/  DADD R68, R68, 3 ;  /* 0x4008000044447429 */ /* 0x000fe20000000000 */
[----:B------:R-:W-:Y:S01]  /*1a6c0*/  MOV R4, 0x1 ;  /* 0x0000000100047802 */ /* 0x000fe20000000f00 */
[----:B-----5:R-:W-:Y:S01]  /*1a6d0*/  DADD R38, -R122, R38 ;  /* 0x000000007a267229 */ /* 0x020fe20000000126 */
        /* <DEDUP_REMOVED lines=19> */
[----:B------:R-:W-:-:S07]  /*1a810*/  MOV R41, R37 ;  /* 0x0000002500297202 */ /* 0x000fce0000000f00 */
.L_x_533:
[----:B------:R-:W-:Y:S05]  /*1a820*/  BSYNC.RECONVERGENT B1 ;  /* 0x0000000000017941 */ /* 0x000fea0003800200 */
.L_x_532:
        /* <DEDUP_REMOVED lines=21> */
.L_x_535:
[----:B------:R-:W-:Y:S05]  /*1a980*/  BSYNC.RECONVERGENT B1 ;  /* 0x0000000000017941 */ /* 0x000fea0003800200 */
.L_x_534:
        /* <DEDUP_REMOVED lines=22> */
.L_x_537:
[----:B------:R-:W-:Y:S05]  /*1aaf0*/  BSYNC.RECONVERGENT B1 ;  /* 0x0000000000017941 */ /* 0x000fea0003800200 */
.L_x_536:
        /* <DEDUP_REMOVED lines=21> */
.L_x_539:
[----:B------:R-:W-:Y:S05]  /*1ac50*/  BSYNC.RECONVERGENT B1 ;  /* 0x0000000000017941 */ /* 0x000fea0003800200 */
.L_x_538:
        /* <DEDUP_REMOVED lines=22> */
.L_x_541:
[----:B------:R-:W-:Y:S05]  /*1adc0*/  BSYNC.RECONVERGENT B1 ;  /* 0x0000000000017941 */ /* 0x000fea0003800200 */
.L_x_540:
        /* <DEDUP_REMOVED lines=21> */
.L_x_543:
[----:B------:R-:W-:Y:S05]  /*1af20*/  BSYNC.RECONVERGENT B1 ;  /* 0x0000000000017941 */ /* 0x000fea0003800200 */
.L_x_542:
        /* <DEDUP_REMOVED lines=22> */
.L_x_545:
[----:B------:R-:W-:Y:S05]  /*1b090*/  BSYNC.RECONVERGENT B1 ;  /* 0x0000000000017941 */ /* 0x000fea0003800200 */
.L_x_544:
[----:B------:R-:W-:-:S08]  /*1b0a0*/  DFMA R40, R40, UR8, R116 ;  /* 0x0000000828287c2b */ /* 0x000fd00008000074 */
[----:B------:R-:W-:-:S14]  /*1b0b0*/  DSETP.NE.AND P0, PT, |R40|, +INF , PT ;  /* 0x7ff000002800742a */ /* 0x000fdc0003f05200 */
[----:B------:R0:W-:Y:S04]  /*1b0c0*/  @P0 STG.E.64 desc[UR6][R154.64], R40 ;  /* 0x000000289a000986 */ /* 0x0001e8000c101b06 */
[----:B------:R-:W-:Y:S04]  /*1b0d0*/  @!P0 STG.E.64 desc[UR6][R154.64], R116 ;  /* 0x000000749a008986 */ /* 0x000fe8000c101b06 */
[----:B------:R-:W2:Y:S04]  /*1b0e0*/  LDG.E.64 R4, desc[UR6][R128.64] ;  /* 0x0000000680047981 */ /* 0x000ea8000c1e1b00 */
[----:B------:R1:W3:Y:S01]  /*1b0f0*/  LDG.E.64 R52, desc[UR6][R46.64] ;  /* 0x000000062e347981 */ /* 0x0002e2000c1e1b00 */
[----:B------:R-:W-:Y:S01]  /*1b100*/  UMOV UR12, 0x39ffd60f ;  /* 0x39ffd60f000c7882 */ /* 0x000fe20000000000 */
[----:B------:R-:W-:-:S02]  /*1b110*/  UMOV UR13, 0x3f0797cc ;  /* 0x3f0797cc000d7882 */ /* 0x000fc40000000000 */
[----:B------:R-:W-:Y:S01]  /*1b120*/  DMUL R48, R48, -UR12 ;  /* 0x8000000c30307c28 */ /* 0x000fe20008000000 */
[----:B------:R-:W-:Y:S01]  /*1b130*/  UMOV UR12, 0x47ae147b ;  /* 0x47ae147b000c7882 */ /* 0x000fe20000000000 */
[----:B------:R-:W-:Y:S01]  /*1b140*/  UMOV UR13, 0x3f747ae1 ;  /* 0x3f747ae1000d7882 */ /* 0x000fe20000000000 */
[----:B-1----:R-:W-:Y:S01]  /*1b150*/  MOV R46, 0x6f5a6710 ;  /* 0x6f5a6710002e7802 */ /* 0x002fe20000000f00 */
[----:B------:R-:W-:Y:S01]  /*1b160*/  IMAD.MOV.U32 R47, RZ, RZ, 0x40a8bafb ;  /* 0x40a8bafbff2f7424 */ /* 0x000fe200078e00ff */
[----:B------:R-:W-:-:S03]  /*1b170*/  DADD R10, R104, R10 ;  /* 0x00000000680a7229 */ /* 0x000fc6000000000a */
[----:B--2---:R-:W-:Y:S02]  /*1b180*/  DMUL R4, R48, R4 ;  /* 0x0000000430047228 */ /* 0x004fe40000000000 */
[----:B---3--:R-:W-:-:S06]  /*1b190*/  DADD R6, -R52, 1 ;  /* 0x3ff0000034067429 */ /* 0x008fcc0000000100 */
[----:B------:R-:W-:-:S08]  /*1b1a0*/  DMUL R4, R52, R4 ;  /* 0x0000000434047228 */ /* 0x000fd00000000000 */
[----:B------:R-:W-:-:S08]  /*1b1b0*/  DFMA R4, R6, UR12, R4 ;  /* 0x0000000c06047c2b */ /* 0x000fd00008000004 */
[----:B0-----:R-:W-:-:S08]  /*1b1c0*/  DFMA R40, R4, UR8, R52 ;  /* 0x0000000804287c2b */ /* 0x001fd00008000034 */
[----:B------:R-:W-:-:S14]  /*1b1d0*/  DSETP.NE.AND P0, PT, |R40|, +INF , PT ;  /* 0x7ff000002800742a */ /* 0x000fdc0003f05200 */
[----:B------:R0:W-:Y:S04]  /*1b1e0*/  @P0 STG.E.64 desc[UR6][R152.64], R40 ;  /* 0x0000002898000986 */ /* 0x0001e8000c101b06 */
[----:B------:R1:W-:Y:S04]  /*1b1f0*/  @!P0 STG.E.64 desc[UR6][R152.64], R52 ;  /* 0x0000003498008986 */ /* 0x0003e8000c101b06 */
[----:B------:R-:W5:Y:S01]  /*1b200*/  LDG.E.64 R146, desc[UR6][R146.64] ;  /* 0x0000000692927981 */ /* 0x000f62000c1e1b00 */
[----:B------:R-:W2:Y:S01]  /*1b210*/  MUFU.RCP64H R7, 3165.490234375 ;  /* 0x40a8bafb00077908 */ /* 0x000ea20000001800 */
[----:B------:R-:W-:Y:S01]  /*1b220*/  IMAD.MOV.U32 R6, RZ, RZ, 0x1 ;  /* 0x00000001ff067424 */ /* 0x000fe200078e00ff */
[----:B------:R-:W-:Y:S01]  /*1b230*/  DADD R4, R108, R108 ;  /* 0x000000006c047229 */ /* 0x000fe2000000006c */
[----:B------:R-:W-:Y:S01]  /*1b240*/  UMOV UR12, 0x28130d2e ;  /* 0x28130d2e000c7882 */ /* 0x000fe20000000000 */
[----:B------:R-:W-:Y:S01]  /*1b250*/  UMOV UR13, 0x3f2833f7 ;  /* 0x3f2833f7000d7882 */ /* 0x000fe20000000000 */
[----:B------:R-:W-:Y:S05]  /*1b260*/  BSSY.RECONVERGENT B1, `(.L_x_546) ;  /* 0x0000016000017945 */ /* 0x000fea0003800200 */
[----:B------:R-:W-:-:S02]  /*1b270*/  DADD R4, R10, -R4 ;  /* 0x000000000a047229 */ /* 0x000fc40000000804 */
[----:B--2---:R-:W-:-:S06]  /*1b280*/  DFMA R38, R6, -R46, 1 ;  /* 0x3ff000000626742b */ /* 0x004fcc000000082e */
[----:B------:R-:W-:Y:S02]  /*1b290*/  DMUL R4, R4, -1000000 ;  /* 0xc12e848004047828 */ /* 0x000fe40000000000 */
[----:B------:R-:W-:-:S06]  /*1b2a0*/  DFMA R38, R38, R38, R38 ;  /* 0x000000262626722b */ /* 0x000fcc0000000026 */
[----:B------:R-:W-:Y:S02]  /*1b2b0*/  DMUL R224, R4, UR12 ;  /* 0x0000000c04e07c28 */ /* 0x000fe40008000000 */
[----:B------:R-:W-:-:S08]  /*1b2c0*/  DFMA R38, R6, R38, R6 ;  /* 0x000000260626722b */ /* 0x000fd00000000006 */
[----:B------:R-:W-:Y:S01]  /*1b2d0*/  FSETP.GEU.AND P1, PT, |R225|, 6.5827683646048100446e-37, PT ;  /* 0x03600000e100780b */ /* 0x000fe20003f2e200 */
[----:B------:R-:W-:-:S08]  /*1b2e0*/  DFMA R6, R38, -R46, 1 ;  /* 0x3ff000002606742b */ /* 0x000fd0000000082e */
[----:B------:R-:W-:-:S08]  /*1b2f0*/  DFMA R6, R38, R6, R38 ;  /* 0x000000062606722b */ /* 0x000fd00000000026 */
[----:B0-----:R-:W-:-:S08]  /*1b300*/  DMUL R40, R224, R6 ;  /* 0x00000006e0287228 */ /* 0x001fd00000000000 */
[----:B------:R-:W-:-:S08]  /*1b310*/  DFMA R4, R40, -R46, R224 ;  /* 0x8000002e2804722b */ /* 0x000fd000000000e0 */
[----:B------:R-:W-:-:S10]  /*1b320*/  DFMA R40, R6, R4, R40 ;  /* 0x000000040628722b */ /* 0x000fd40000000028 */
[----:B------:R-:W-:-:S05]  /*1b330*/  FFMA R4, RZ, 5.2728247642517089844, R41 ;  /* 0x40a8bafbff047823 */ /* 0x000fca0000000029 */
[----:B------:R-:W-:-:S13]  /*1b340*/  FSETP.GT.AND P0, PT, |R4|, 1.469367938527859385e-39, PT ;  /* 0x001000000400780b */ /* 0x000fda0003f04200 */
[----:B-1----:R-:W-:Y:S05]  /*1b350*/  @P0 BRA P1, `(.L_x_547) ;  /* 0x0000000000180947 */ /* 0x002fea0000800000 */
[----:B------:R-:W-:Y:S01]  /*1b360*/  IMAD.MOV.U32 R39, RZ, RZ, R225 ;  /* 0x000000ffff277224 */ /* 0x000fe200078e00e1 */
[----:B------:R-:W-:Y:S01]  /*1b370*/  MOV R40, 0x6f5a6710 ;  /* 0x6f5a671000287802 */ /* 0x000fe20000000f00 */
[----:B------:R-:W-:Y:S01]  /*1b380*/  IMAD.MOV.U32 R37, RZ, RZ, 0x40a8bafb ;  /* 0x40a8bafbff257424 */ /* 0x000fe200078e00ff */
[----:B------:R-:W-:-:S07]  /*1b390*/  MOV R38, 0x1b3b0 ;  /* 0x0001b3b000267802 */ /* 0x000fce0000000f00 */
[----:B-----5:R-:W-:Y:S05]  /*1b3a0*/  CALL.REL.NOINC `($__internal_4_$__cuda_sm20_div_rn_f64_full) ;  /* 0x0000000c00207944 */ /* 0x020fea0003c00000 */
[----:B------:R-:W-:-:S07]  /*1b3b0*/  IMAD.MOV.U32 R41, RZ, RZ, R37 ;  /* 0x000000ffff297224 */ /* 0x000fce00078e0025 */
.L_x_547:
[----:B------:R-:W-:Y:S05]  /*1b3c0*/  BSYNC.RECONVERGENT B1 ;  /* 0x0000000000017941 */ /* 0x000fea0003800200 */
.L_x_546:
[----:B------:R-:W-:Y:S01]  /*1b3d0*/  DADD R4, R50, -R2 ;  /* 0x0000000032047229 */ /* 0x000fe20000000802 */
[----:B------:R-:W-:Y:S01]  /*1b3e0*/  UMOV UR12, 0x2ad29e2f ;  /* 0x2ad29e2f000c7882 */ /* 0x000fe20000000000 */
[----:B------:R-:W-:-:S06]  /*1b3f0*/  UMOV UR13, 0x3fb112aa ;  /* 0x3fb112aa000d7882 */ /* 0x000fcc0000000000 */
[----:B------:R-:W-:-:S08]  /*1b400*/  DFMA R4, R4, UR12, R40 ;  /* 0x0000000c04047c2b */ /* 0x000fd00008000028 */
[----:B------:R-:W-:-:S08]  /*1b410*/  DADD R4, R42, R4 ;  /* 0x000000002a047229 */ /* 0x000fd00000000004 */
[----:B------:R-:W-:-:S08]  /*1b420*/  DMUL R4, R4, R222 ;  /* 0x000000de04047228 */ /* 0x000fd00000000000 */
[----:B-----5:R-:W-:-:S08]  /*1b430*/  DFMA R38, R4, UR8, R146 ;  /* 0x0000000804267c2b */ /* 0x020fd00008000092 */
[----:B------:R-:W-:-:S14]  /*1b440*/  DSETP.NE.AND P0, PT, |R38|, +INF , PT ;  /* 0x7ff000002600742a */ /* 0x000fdc0003f05200 */
[----:B------:R0:W-:Y:S04]  /*1b450*/  @P0 STG.E.64 desc[UR6][R182.64], R38 ;  /* 0x00000026b6000986 */ /* 0x0001e8000c101b06 */
[----:B------:R1:W-:Y:S04]  /*1b460*/  @!P0 STG.E.64 desc[UR6][R182.64], R146 ;  /* 0x00000092b6008986 */ /* 0x0003e8000c101b06 */
[----:B------:R-:W5:Y:S01]  /*1b470*/  LDG.E.64 R128, desc[UR6][R128.64] ;  /* 0x0000000680807981 */ /* 0x000f62000c1e1b00 */
[----:B------:R-:W2:Y:S01]  /*1b480*/  MUFU.RCP64H R5, 10.5516357421875 ;  /* 0x40251a7000057908 */ /* 0x000ea20000001800 */
[----:B------:R-:W-:Y:S01]  /*1b490*/  IMAD.MOV.U32 R10, RZ, RZ, 0x28687341 ;  /* 0x28687341ff0a7424 */ /* 0x000fe200078e00ff */
[----:B------:R-:W-:Y:S01]  /*1b4a0*/  MOV R11, 0x40251a70 ;  /* 0x40251a70000b7802 */ /* 0x000fe20000000f00 */
[----:B------:R-:W-:Y:S01]  /*1b4b0*/  IMAD.MOV.U32 R4, RZ, RZ, 0x1 ;  /* 0x00000001ff047424 */ /* 0x000fe200078e00ff */
[----:B------:R-:W-:Y:S01]  /*1b4c0*/  DMUL R14, R14, -1000000 ;  /* 0xc12e84800e0e7828 */ /* 0x000fe20000000000 */
[----:B------:R-:W-:Y:S01]  /*1b4d0*/  UMOV UR12, 0x28130d2e ;  /* 0x28130d2e000c7882 */ /* 0x000fe20000000000 */
[----:B------:R-:W-:Y:S01]  /*1b4e0*/  UMOV UR13, 0x3f2833f7 ;  /* 0x3f2833f7000d7882 */ /* 0x000fe20000000000 */
[----:B------:R-:W-:Y:S05]  /*1b4f0*/  BSSY.RECONVERGENT B1, `(.L_x_548) ;  /* 0x0000014000017945 */ /* 0x000fea0003800200 */
[----:B0-----:R-:W-:-:S02]  /*1b500*/  DMUL R38, R14, UR12 ;  /* 0x0000000c0e267c28 */ /* 0x001fc40008000000 */
[----:B--2---:R-:W-:-:S08]  /*1b510*/  DFMA R6, R4, -R10, 1 ;  /* 0x3ff000000406742b */ /* 0x004fd0000000080a */
        /* <DEDUP_REMOVED lines=8> */
[----:B------:R-:W-:-:S05]  /*1b5a0*/  FFMA R4, RZ, 2.579738616943359375, R41 ;  /* 0x40251a70ff047823 */ /* 0x000fca0000000029 */
        /* <DEDUP_REMOVED lines=8> */
.L_x_549:
[----:B------:R-:W-:Y:S05]  /*1b630*/  BSYNC.RECONVERGENT B1 ;  /* 0x0000000000017941 */ /* 0x000fea0003800200 */
.L_x_548:
[----:B------:R-:W-:Y:S01]  /*1b640*/  UMOV UR12, 0x6a2ed15f ;  /* 0x6a2ed15f000c7882 */ /* 0x000fe20000000000 */
[----:B------:R-:W-:Y:S02]  /*1b650*/  UMOV UR13, 0x403401df ;  /* 0x403401df000d7882 */ /* 0x000fe40000000000 */
[----:B------:R-:W-:-:S08]  /*1b660*/  DFMA R40, R44, UR12, R40 ;  /* 0x0000000c2c287c2b */ /* 0x000fd00008000028 */
[----:B------:R-:W-:-:S08]  /*1b670*/  DFMA R40, R42, -300, R40 ;  /* 0xc072c0002a28782b */ /* 0x000fd00000000028 */
[----:B------:R-:W-:-:S08]  /*1b680*/  DMUL R40, R40, R54 ;  /* 0x0000003628287228 */ /* 0x000fd00000000000 */
[----:B-----5:R-:W-:-:S08]  /*1b690*/  DFMA R40, R40, UR8, R128 ;  /* 0x0000000828287c2b */ /* 0x020fd00008000080 */
[----:B------:R-:W-:-:S14]  /*1b6a0*/  DSETP.NE.AND P0, PT, |R40|, +INF , PT ;  /* 0x7ff000002800742a */ /* 0x000fdc0003f05200 */
[----:B------:R0:W-:Y:S04]  /*1b6b0*/  @P0 STG.E.64 desc[UR6][R180.64], R40 ;  /* 0x00000028b4000986 */ /* 0x0001e8000c101b06 */
[----:B------:R1:W-:Y:S04]  /*1b6c0*/  @!P0 STG.E.64 desc[UR6][R180.64], R128 ;  /* 0x00000080b4008986 */ /* 0x0003e8000c101b06 */
[----:B------:R-:W2:Y:S01]  /*1b6d0*/  LDG.E.64 R56, desc[UR6][R56.64] ;  /* 0x0000000638387981 */ /* 0x000ea2000c1e1b00 */
[----:B------:R-:W-:-:S08]  /*1b6e0*/  DADD R2, -R50, R2 ;  /* 0x0000000032027229 */ /* 0x000fd00000000102 */
[----:B------:R-:W-:-:S08]  /*1b6f0*/  DADD R2, -R44, R2 ;  /* 0x000000002c027229 */ /* 0x000fd00000000102 */
[----:B------:R-:W-:Y:S01]  /*1b700*/  DMUL R2, R2, R100 ;  /* 0x0000006402027228 */ /* 0x000fe20000000000 */
[----:B------:R-:W-:Y:S02]  /*1b710*/  IMAD.MOV.U32 R6, RZ, RZ, 0x6f5a6710 ;  /* 0x6f5a6710ff067424 */ /* 0x000fe400078e00ff */
[----:B------:R-:W-:Y:S01]  /*1b720*/  IMAD.MOV.U32 R7, RZ, RZ, 0x4098bafb ;  /* 0x4098bafbff077424 */ /* 0x000fe200078e00ff */
[----:B------:R-:W-:-:S08]  /*1b730*/  DFMA R108, R108, 3, R130 ;  /* 0x400800006c6c782b */ /* 0x000fd00000000082 */
[----:B------:R-:W-:-:S08]  /*1b740*/  DFMA R108, R12, 3, R108 ;  /* 0x400800000c6c782b */ /* 0x000fd0000000006c */
[----:B------:R-:W-:Y:S02]  /*1b750*/  DADD R108, R106, R108 ;  /* 0x000000006a6c7229 */ /* 0x000fe4000000006c */
[----:B--2---:R-:W-:-:S08]  /*1b760*/  DFMA R10, R2, UR8, R56 ;  /* 0x00000008020a7c2b */ /* 0x004fd00008000038 */
[----:B------:R-:W-:-:S14]  /*1b770*/  DSETP.NE.AND P0, PT, |R10|, +INF , PT ;  /* 0x7ff000000a00742a */ /* 0x000fdc0003f05200 */
[----:B------:R1:W-:Y:S04]  /*1b780*/  @P0 STG.E.64 desc[UR6][R178.64], R10 ;  /* 0x0000000ab2000986 */ /* 0x0003e8000c101b06 */
[----:B------:R1:W-:Y:S04]  /*1b790*/  @!P0 STG.E.64 desc[UR6][R178.64], R56 ;  /* 0x00000038b2008986 */ /* 0x0003e8000c101b06 */
[----:B------:R-:W5:Y:S01]  /*1b7a0*/  LDG.E.64 R184, desc[UR6][R184.64] ;  /* 0x00000006b8b87981 */ /* 0x000f62000c1e1b00 */
[----:B------:R-:W2:Y:S01]  /*1b7b0*/  MUFU.RCP64H R3, 1582.7451171875 ;  /* 0x4098bafb00037908 */ /* 0x000ea20000001800 */
[----:B------:R-:W-:Y:S01]  /*1b7c0*/  MOV R2, 0x1 ;  /* 0x0000000100027802 */ /* 0x000fe20000000f00 */
[----:B------:R-:W-:Y:S01]  /*1b7d0*/  DMUL R108, R108, -1000000 ;  /* 0xc12e84806c6c7828 */ /* 0x000fe20000000000 */
[----:B------:R-:W-:Y:S01]  /*1b7e0*/  UMOV UR12, 0x28130d2e ;  /* 0x28130d2e000c7882 */ /* 0x000fe20000000000 */
[----:B------:R-:W-:Y:S01]  /*1b7f0*/  UMOV UR13, 0x3f2833f7 ;  /* 0x3f2833f7000d7882 */ /* 0x000fe20000000000 */
[----:B------:R-:W-:Y:S05]  /*1b800*/  BSSY.RECONVERGENT B1, `(.L_x_550) ;  /* 0x0000014000017945 */ /* 0x000fea0003800200 */
[----:B------:R-:W-:-:S02]  /*1b810*/  DMUL R38, R108, UR12 ;  /* 0x0000000c6c267c28 */ /* 0x000fc40008000000 */
[----:B--2---:R-:W-:-:S08]  /*1b820*/  DFMA R4, R2, -R6, 1 ;  /* 0x3ff000000204742b */ /* 0x004fd00000000806 */
[----:B------:R-:W-:Y:S01]  /*1b830*/  FSETP.GEU.AND P1, PT, |R39|, 6.5827683646048100446e-37, PT ;  /* 0x036000002700780b */ /* 0x000fe20003f2e200 */
[----:B------:R-:W-:-:S08]  /*1b840*/  DFMA R4, R4, R4, R4 ;  /* 0x000000040404722b */ /* 0x000fd00000000004 */
[----:B------:R-:W-:-:S08]  /*1b850*/  DFMA R4, R2, R4, R2 ;  /* 0x000000040204722b */ /* 0x000fd00000000002 */
[----:B------:R-:W-:-:S08]  /*1b860*/  DFMA R2, R4, -R6, 1 ;  /* 0x3ff000000402742b */ /* 0x000fd00000000806 */
[----:B------:R-:W-:-:S08]  /*1b870*/  DFMA R2, R4, R2, R4 ;  /* 0x000000020402722b */ /* 0x000fd00000000004 */
[----:B0-----:R-:W-:-:S08]  /*1b880*/  DMUL R40, R38, R2 ;  /* 0x0000000226287228 */ /* 0x001fd00000000000 */
[----:B------:R-:W-:-:S08]  /*1b890*/  DFMA R4, R40, -R6, R38 ;  /* 0x800000062804722b */ /* 0x000fd00000000026 */
[----:B------:R-:W-:-:S10]  /*1b8a0*/  DFMA R40, R2, R4, R40 ;  /* 0x000000040228722b */ /* 0x000fd40000000028 */
[----:B------:R-:W-:-:S05]  /*1b8b0*/  FFMA R2, RZ, 4.7728247642517089844, R41 ;  /* 0x4098bafbff027823 */ /* 0x000fca0000000029 */
[----:B------:R-:W-:-:S13]  /*1b8c0*/  FSETP.GT.AND P0, PT, |R2|, 1.469367938527859385e-39, PT ;  /* 0x001000000200780b */ /* 0x000fda0003f04200 */
[----:B-1----:R-:W-:Y:S05]  /*1b8d0*/  @P0 BRA P1, `(.L_x_551) ;  /* 0x0000000000180947 */ /* 0x002fea0000800000 */
[----:B------:R-:W-:Y:S01]  /*1b8e0*/  IMAD.MOV.U32 R224, RZ, RZ, R38 ;  /* 0x000000ffffe07224 */ /* 0x000fe200078e0026 */
[----:B------:R-:W-:Y:S01]  /*1b8f0*/  MOV R38, 0x1b930 ;  /* 0x0001b93000267802 */ /* 0x000fe20000000f00 */
[----:B------:R-:W-:Y:S02]  /*1b900*/  IMAD.MOV.U32 R40, RZ, RZ, 0x6f5a6710 ;  /* 0x6f5a6710ff287424 */ /* 0x000fe400078e00ff */
[----:B------:R-:W-:-:S07]  /*1b910*/  IMAD.MOV.U32 R37, RZ, RZ, 0x4098bafb ;  /* 0x4098bafbff257424 */ /* 0x000fce00078e00ff */
[----:B-----5:R-:W-:Y:S05]  /*1b920*/  CALL.REL.NOINC `($__internal_4_$__cuda_sm20_div_rn_f64_full) ;  /* 0x0000000400c07944 */ /* 0x020fea0003c00000 */
[----:B------:R-:W-:-:S07]  /*1b930*/  MOV R41, R37 ;  /* 0x0000002500297202 */ /* 0x000fce0000000f00 */
.L_x_551:
[----:B------:R-:W-:Y:S05]  /*1b940*/  BSYNC.RECONVERGENT B1 ;  /* 0x0000000000017941 */ /* 0x000fea0003800200 */
.L_x_550:
[----:B-----5:R-:W-:-:S08]  /*1b950*/  DFMA R40, R40, UR8, R184 ;  /* 0x0000000828287c2b */ /* 0x020fd000080000b8 */
[----:B------:R-:W-:-:S14]  /*1b960*/  DSETP.NE.AND P0, PT, |R40|, +INF , PT ;  /* 0x7ff000002800742a */ /* 0x000fdc0003f05200 */
[----:B------:R0:W-:Y:S04]  /*1b970*/  @P0 STG.E.64 desc[UR6][R150.64], R40 ;  /* 0x0000002896000986 */ /* 0x0001e8000c101b06 */
[----:B------:R1:W-:Y:S04]  /*1b980*/  @!P0 STG.E.64 desc[UR6][R150.64], R184 ;  /* 0x000000b896008986 */ /* 0x0003e8000c101b06 */
[----:B------:R-:W5:Y:S01]  /*1b990*/  LDG.E.64 R148, desc[UR6][R148.64] ;  /* 0x0000000694947981 */ /* 0x000f62000c1e1b00 */
[----:B------:R-:W2:Y:S01]  /*1b9a0*/  MUFU.RCP64H R3, 1582.7451171875 ;  /* 0x4098bafb00037908 */ /* 0x000ea20000001800 */
[----:B------:R-:W-:Y:S01]  /*1b9b0*/  DADD R114, R120, R114 ;  /* 0x0000000078727229 */ /* 0x000fe20000000072 */
[----:B------:R-:W-:Y:S01]  /*1b9c0*/  IMAD.MOV.U32 R4, RZ, RZ, 0x6f5a6710 ;  /* 0x6f5a6710ff047424 */ /* 0x000fe200078e00ff */
[----:B------:R-:W-:Y:S01]  /*1b9d0*/  DADD R12, R12, R12 ;  /* 0x000000000c0c7229 */ /* 0x000fe2000000000c */
[----:B------:R-:W-:Y:S01]  /*1b9e0*/  IMAD.MOV.U32 R5, RZ, RZ, 0x4098bafb ;  /* 0x4098bafbff057424 */ /* 0x000fe200078e00ff */
[----:B------:R-:W-:Y:S01]  /*1b9f0*/  UMOV UR12, 0x28130d2e ;  /* 0x28130d2e000c7882 */ /* 0x000fe20000000000 */
[----:B------:R-:W-:Y:S01]  /*1ba00*/  IMAD.MOV.U32 R2, RZ, RZ, 0x1 ;  /* 0x00000001ff027424 */ /* 0x000fe200078e00ff */
[----:B------:R-:W-:Y:S01]  /*1ba10*/  UMOV UR13, 0x3f2833f7 ;  /* 0x3f2833f7000d7882 */ /* 0x000fe20000000000 */
[----:B------:R-:W-:Y:S01]  /*1ba20*/  BSSY.RECONVERGENT B1, `(.L_x_552) ;  /* 0x0000019000017945 */ /* 0x000fe20003800200 */
[----:B------:R-:W-:-:S03]  /*1ba30*/  DADD R114, R112, R114 ;  /* 0x0000000070727229 */ /* 0x000fc60000000072 */
[----:B--2---:R-:W-:-:S05]  /*1ba40*/  DFMA R6, R2, -R4, 1 ;  /* 0x3ff000000206742b */ /* 0x004fca0000000804 */
[----:B------:R-:W-:-:S03]  /*1ba50*/  DADD R114, R110, R114 ;  /* 0x000000006e727229 */ /* 0x000fc60000000072 */
[----:B------:R-:W-:-:S05]  /*1ba60*/  DFMA R6, R6, R6, R6 ;  /* 0x000000060606722b */ /* 0x000fca0000000006 */
[----:B------:R-:W-:-:S03]  /*1ba70*/  DADD R12, R114, -R12 ;  /* 0x00000000720c7229 */ /* 0x000fc6000000080c */
[----:B------:R-:W-:-:S05]  /*1ba80*/  DFMA R6, R2, R6, R2 ;  /* 0x000000060206722b */ /* 0x000fca0000000002 */
[----:B------:R-:W-:-:S03]  /*1ba90*/  DADD R12, R12, R8 ;  /* 0x000000000c0c7229 */ /* 0x000fc60000000008 */
[----:B------:R-:W-:-:S05]  /*1baa0*/  DFMA R2, R6, -R4, 1 ;  /* 0x3ff000000602742b */ /* 0x000fca0000000804 */
[----:B------:R-:W-:-:S03]  /*1bab0*/  DMUL R12, R12, -100000 ;  /* 0xc0f86a000c0c7828 */ /* 0x000fc60000000000 */
[----:B------:R-:W-:-:S05]  /*1bac0*/  DFMA R6, R6, R2, R6 ;  /* 0x000000020606722b */ /* 0x000fca0000000006 */
[----:B------:R-:W-:-:S08]  /*1bad0*/  DMUL R38, R12, UR12 ;  /* 0x0000000c0c267c28 */ /* 0x000fd00008000000 */
[----:B0-----:R-:W-:Y:S02]  /*1bae0*/  DMUL R40, R6, R38 ;  /* 0x0000002606287228 */ /* 0x001fe40000000000 */
[----:B------:R-:W-:-:S06]  /*1baf0*/  FSETP.GEU.AND P1, PT, |R39|, 6.5827683646048100446e-37, PT ;  /* 0x036000002700780b */ /* 0x000fcc0003f2e200 */
[----:B------:R-:W-:-:S08]  /*1bb00*/  DFMA R2, R40, -R4, R38 ;  /* 0x800000042802722b */ /* 0x000fd00000000026 */
[----:B------:R-:W-:-:S10]  /*1bb10*/  DFMA R40, R6, R2, R40 ;  /* 0x000000020628722b */ /* 0x000fd40000000028 */
[----:B------:R-:W-:-:S05]  /*1bb20*/  FFMA R2, RZ, 4.7728247642517089844, R41 ;  /* 0x4098bafbff027823 */ /* 0x000fca0000000029 */
[----:B------:R-:W-:-:S13]  /*1bb30*/  FSETP.GT.AND P0, PT, |R2|, 1.469367938527859385e-39, PT ;  /* 0x001000000200780b */ /* 0x000fda0003f04200 */
[----:B-1----:R-:W-:Y:S05]  /*1bb40*/  @P0 BRA P1, `(.L_x_553) ;  /* 0x0000000000180947 */ /* 0x002fea0000800000 */
[----:B------:R-:W-:Y:S01]  /*1bb50*/  MOV R224, R38 ;  /* 0x0000002600e07202 */ /* 0x000fe20000000f00 */
[----:B------:R-:W-:Y:S01]  /*1bb60*/  IMAD.MOV.U32 R40, RZ, RZ, 0x6f5a6710 ;  /* 0x6f5a6710ff287424 */ /* 0x000fe200078e00ff */
[----:B------:R-:W-:Y:S01]  /*1bb70*/  MOV R38, 0x1bba0 ;  /* 0x0001bba000267802 */ /* 0x000fe20000000f00 */
[----:B------:R-:W-:-:S07]  /*1bb80*/  IMAD.MOV.U32 R37, RZ, RZ, 0x4098bafb ;  /* 0x4098bafbff257424 */ /* 0x000fce00078e00ff */
[----:B-----5:R-:W-:Y:S05]  /*1bb90*/  CALL.REL.NOINC `($__internal_4_$__cuda_sm20_div_rn_f64_full) ;  /* 0x0000000400247944 */ /* 0x020fea0003c00000 */
[----:B------:R-:W-:-:S07]  /*1bba0*/  IMAD.MOV.U32 R41, RZ, RZ, R37 ;  /* 0x000000ffff297224 */ /* 0x000fce00078e0025 */
.L_x_553:
[----:B------:R-:W-:Y:S05]  /*1bbb0*/  BSYNC.RECONVERGENT B1 ;  /* 0x0000000000017941 */ /* 0x000fea0003800200 */
.L_x_552:
[----:B------:R-:W0:Y:S01]  /*1bbc0*/  LDC.64 R2, c[0x0][0x3b0] ;  /* 0x0000ec00ff027b82 */ /* 0x000e220000000a00 */
[----:B-----5:R-:W-:Y:S01]  /*1bbd0*/  DFMA R40, R40, UR8, R148 ;  /* 0x0000000828287c2b */ /* 0x020fe20008000094 */
[----:B------:R-:W-:Y:S01]  /*1bbe0*/  IADD3 R36, PT, PT, R36, 0x1, RZ ;  /* 0x0000000124247810 */ /* 0x000fe20007ffe0ff */
[----:B------:R-:W-:Y:S01]  /*1bbf0*/  VIADD R35, R35, 0x1 ;  /* 0x0000000123237836 */ /* 0x000fe20000000000 */
[----:B------:R-:W-:Y:S01]  /*1bc00*/  IADD3 R29, PT, PT, R29, 0x1, RZ ;  /* 0x000000011d1d7810 */ /* 0x000fe20007ffe0ff */
[----:B------:R-:W-:Y:S01]  /*1bc10*/  VIADD R34, R34, 0x1 ;  /* 0x0000000122227836 */ /* 0x000fe20000000000 */
[----:B------:R-:W-:Y:S01]  /*1bc20*/  IADD3 R26, PT, PT, R26, 0x1, RZ ;  /* 0x000000011a1a7810 */ /* 0x000fe20007ffe0ff */
[----:B------:R-:W-:Y:S01]  /*1bc30*/  VIADD R30, R30, 0x1 ;  /* 0x000000011e1e7836 */ /* 0x000fe20000000000 */
[----:B------:R-:W-:Y:S01]  /*1bc40*/  IADD3 R22, PT, PT, R22, 0x1, RZ ;  /* 0x0000000116167810 */ /* 0x000fe20007ffe0ff */
[----:B------:R-:W-:Y:S01]  /*1bc50*/  DSETP.NE.AND P0, PT, |R40|, +INF , PT ;  /* 0x7ff000002800742a */ /* 0x000fe20003f05200 */
[----:B------:R-:W-:Y:S01]  /*1bc60*/  VIADD R28, R28, 0x1 ;  /* 0x000000011c1c7836 */ /* 0x000fe20000000000 */
[----:B------:R-:W-:Y:S01]  /*1bc70*/  IADD3 R18, PT, PT, R18, 0x1, RZ ;  /* 0x0000000112127810 */ /* 0x000fe20007ffe0ff */
[----:B------:R-:W-:-:S02]  /*1bc80*/  VIADD R32, R32, 0x1 ;  /* 0x0000000120207836 */ /* 0x000fc40000000000 */
[----:B------:R-:W-:Y:S01]  /*1bc90*/  VIADD R27, R27, 0x1 ;  /* 0x000000011b1b7836 */ /* 0x000fe20000000000 */
[----:B------:R-:W-:Y:S01]  /*1bca0*/  FSEL R4, R40, R148, P0 ;  /* 0x0000009428047208 */ /* 0x000fe20000000000 */
[----:B------:R-:W-:Y:S01]  /*1bcb0*/  VIADD R25, R25, 0x1 ;  /* 0x0000000119197836 */ /* 0x000fe20000000000 */
[----:B------:R-:W-:Y:S01]  /*1bcc0*/  FSEL R5, R41, R149, P0 ;  /* 0x0000009529057208 */ /* 0x000fe20000000000 */
[----:B------:R-:W-:Y:S01]  /*1bcd0*/  VIADD R24, R24, 0x1 ;  /* 0x0000000118187836 */ /* 0x000fe20000000000 */
[----:B------:R-:W-:Y:S01]  /*1bce0*/  ISETP.GE.AND P0, PT, R36, R33, PT ;  /* 0x000000212400720c */ /* 0x000fe20003f06270 */
[----:B------:R-:W-:Y:S02]  /*1bcf0*/  VIADD R23, R23, 0x1 ;  /* 0x0000000117177836 */ /* 0x000fe40000000000 */
[----:B------:R-:W-:Y:S02]  /*1bd00*/  VIADD R21, R21, 0x1 ;  /* 0x0000000115157836 */ /* 0x000fe40000000000 */
[C---:B0-----:R-:W-:Y:S01]  /*1bd10*/  IMAD.WIDE R2, R31.reuse, 0x8, R2 ;  /* 0x000000081f027825 */ /* 0x041fe200078e0202 */
[----:B------:R-:W-:-:S03]  /*1bd20*/  IADD3 R31, PT, PT, R31, 0x1, RZ ;  /* 0x000000011f1f7810 */ /* 0x000fc60007ffe0ff */
[----:B------:R-:W-:Y:S01]  /*1bd30*/  VIADD R20, R20, 0x1 ;  /* 0x0000000114147836 */ /* 0x000fe20000000000 */
[----:B------:R3:W-:Y:S01]  /*1bd40*/  STG.E.64 desc[UR6][R2.64], R4 ;  /* 0x0000000402007986 */ /* 0x0007e2000c101b06 */
[----:B------:R-:W-:Y:S02]  /*1bd50*/  VIADD R19, R19, 0x1 ;  /* 0x0000000113137836 */ /* 0x000fe40000000000 */
[----:B------:R-:W-:Y:S02]  /*1bd60*/  VIADD R17, R17, 0x1 ;  /* 0x0000000111117836 */ /* 0x000fe40000000000 */
[----:B------:R-:W-:Y:S02]  /*1bd70*/  VIADD R16, R16, 0x1 ;  /* 0x0000000110107836 */ /* 0x000fe40000000000 */
[----:B------:R-:W-:Y:S01]  /*1bd80*/  VIADD R0, R0, 0x1 ;  /* 0x0000000100007836 */ /* 0x000fe20000000000 */
[----:B------:R-:W-:Y:S06]  /*1bd90*/  @!P0 BRA `(.L_x_554) ;  /* 0xfffffe4800e08947 */ /* 0x000fec000383ffff */
[----:B------:R-:W-:Y:S05]  /*1bda0*/  EXIT ;  /* 0x000000000000794d */ /* 0x000fea0003800000 */
        .weak           $__internal_3_$__cuda_sm20_dblrcp_rn_slowpath_v3
        .type           $__internal_3_$__cuda_sm20_dblrcp_rn_slowpath_v3,@function
        .size           $__internal_3_$__cuda_sm20_dblrcp_rn_slowpath_v3,($__internal_4_$__cuda_sm20_div_rn_f64_full - $__internal_3_$__cuda_sm20_dblrcp_rn_slowpath_v3)
$__internal_3_$__cuda_sm20_dblrcp_rn_slowpath_v3:
[----:B------:R-:W-:Y:S01]  /*1bdb0*/  DSETP.GTU.AND P1, PT, |R224|, +INF , PT ;  /* 0x7ff00000e000742a */ /* 0x000fe20003f2c200 */
[----:B------:R-:W-:-:S13]  /*1bdc0*/  BSSY.RECONVERGENT B0, `(.L_x_555) ;  /* 0x0000022000007945 */ /* 0x000fda0003800200 */
[----:B------:R-:W-:Y:S05]  /*1bdd0*/  @P1 BRA `(.L_x_556) ;  /* 0x0000000000781947 */ /* 0x000fea0003800000 */
[----:B------:R-:W-:-:S05]  /*1bde0*/  LOP3.LUT R37, R225, 0x7fffffff, RZ, 0xc0, !PT ;  /* 0x7fffffffe1257812 */ /* 0x000fca00078ec0ff */
[----:B------:R-:W-:-:S05]  /*1bdf0*/  VIADD R39, R37, 0xffffffff ;  /* 0xffffffff25277836 */ /* 0x000fca0000000000 */
[----:B------:R-:W-:-:S13]  /*1be00*/  ISETP.GE.U32.AND P1, PT, R39, 0x7fefffff, PT ;  /* 0x7fefffff2700780c */ /* 0x000fda0003f26070 */
[----:B------:R-:W-:Y:S01]  /*1be10*/  @P1 LOP3.LUT R227, R225, 0x7ff00000, RZ, 0x3c, !PT ;  /* 0x7ff00000e1e31812 */ /* 0x000fe200078e3cff */
[----:B------:R-:W-:Y:S01]  /*1be20*/  @P1 IMAD.MOV.U32 R226, RZ, RZ, RZ ;  /* 0x000000ffffe21224 */ /* 0x000fe200078e00ff */
[----:B------:R-:W-:Y:S06]  /*1be30*/  @P1 BRA `(.L_x_557) ;  /* 0x0000000000681947 */ /* 0x000fec0003800000 */
[----:B------:R-:W-:-:S13]  /*1be40*/  ISETP.GE.U32.AND P1, PT, R37, 0x1000001, PT ;  /* 0x010000012500780c */ /* 0x000fda0003f26070 */
[----:B------:R-:W-:Y:S05]  /*1be50*/  @!P1 BRA `(.L_x_558) ;  /* 0x0000000000349947 */ /* 0x000fea0003800000 */
[----:B------:R-:W-:Y:S01]  /*1be60*/  VIADD R227, R225, 0xc0200000 ;  /* 0xc0200000e1e37836 */ /* 0x000fe20000000000 */
[----:B------:R-:W-:-:S03]  /*1be70*/  MOV R226, R224 ;  /* 0x000000e000e27202 */ /* 0x000fc60000000f00 */
[----:B------:R-:W0:Y:S03]  /*1be80*/  MUFU.RCP64H R39, R227 ;  /* 0x000000e300277308 */ /* 0x000e260000001800 */
[----:B0-----:R-:W-:-:S08]  /*1be90*/  DFMA R228, -R226, R38, 1 ;  /* 0x3ff00000e2e4742b */ /* 0x001fd00000000126 */
[----:B------:R-:W-:-:S08]  /*1bea0*/  DFMA R228, R228, R228, R228 ;  /* 0x000000e4e4e4722b */ /* 0x000fd000000000e4 */
[----:B------:R-:W-:-:S08]  /*1beb0*/  DFMA R228, R38, R228, R38 ;  /* 0x000000e426e4722b */ /* 0x000fd00000000026 */
[----:B------:R-:W-:-:S08]  /*1bec0*/  DFMA R38, -R226, R228, 1 ;  /* 0x3ff00000e226742b */ /* 0x000fd000000001e4 */
[----:B------:R-:W-:-:S08]  /*1bed0*/  DFMA R38, R228, R38, R228 ;  /* 0x00000026e426722b */ /* 0x000fd000000000e4 */
[----:B------:R-:W-:-:S08]  /*1bee0*/  DMUL R38, R38, 2.2250738585072013831e-308 ;  /* 0x0010000026267828 */ /* 0x000fd00000000000 */
[----:B------:R-:W-:-:S08]  /*1bef0*/  DFMA R224, -R224, R38, 1 ;  /* 0x3ff00000e0e0742b */ /* 0x000fd00000000126 */
[----:B------:R-:W-:-:S08]  /*1bf00*/  DFMA R224, R224, R224, R224 ;  /* 0x000000e0e0e0722b */ /* 0x000fd000000000e0 */
[----:B------:R-:W-:Y:S01]  /*1bf10*/  DFMA R226, R38, R224, R38 ;  /* 0x000000e026e2722b */ /* 0x000fe20000000026 */
[----:B------:R-:W-:Y:S10]  /*1bf20*/  BRA `(.L_x_557) ;  /* 0x00000000002c7947 */ /* 0x000ff40003800000 */
.L_x_558:
[----:B------:R-:W-:-:S06]  /*1bf30*/  DMUL R224, R224, 8.11296384146066816958e+31 ;  /* 0x46900000e0e07828 */ /* 0x000fcc0000000000 */
[----:B------:R-:W0:Y:S02]  /*1bf40*/  MUFU.RCP64H R39, R225 ;  /* 0x000000e100277308 */ /* 0x000e240000001800 */
[----:B0-----:R-:W-:-:S08]  /*1bf50*/  DFMA R226, -R224, R38, 1 ;  /* 0x3ff00000e0e2742b */ /* 0x001fd00000000126 */
[----:B------:R-:W-:-:S08]  /*1bf60*/  DFMA R226, R226, R226, R226 ;  /* 0x000000e2e2e2722b */ /* 0x000fd000000000e2 */
[----:B------:R-:W-:-:S08]  /*1bf70*/  DFMA R226, R38, R226, R38 ;  /* 0x000000e226e2722b */ /* 0x000fd00000000026 */
[----:B------:R-:W-:-:S08]  /*1bf80*/  DFMA R38, -R224, R226, 1 ;  /* 0x3ff00000e026742b */ /* 0x000fd000000001e2 */
[----:B------:R-:W-:-:S08]  /*1bf90*/  DFMA R38, R226, R38, R226 ;  /* 0x00000026e226722b */ /* 0x000fd000000000e2 */
[----:B------:R-:W-:Y:S01]  /*1bfa0*/  DMUL R226, R38, 8.11296384146066816958e+31 ;  /* 0x4690000026e27828 */ /* 0x000fe20000000000 */
[----:B------:R-:W-:Y:S10]  /*1bfb0*/  BRA `(.L_x_557) ;  /* 0x0000000000087947 */ /* 0x000ff40003800000 */
.L_x_556:
[----:B------:R-:W-:Y:S01]  /*1bfc0*/  LOP3.LUT R227, R225, 0x80000, RZ, 0xfc, !PT ;  /* 0x00080000e1e37812 */ /* 0x000fe200078efcff */
[----:B------:R-:W-:-:S07]  /*1bfd0*/  IMAD.MOV.U32 R226, RZ, RZ, R224 ;  /* 0x000000ffffe27224 */ /* 0x000fce00078e00e0 */
.L_x_557:
[----:B------:R-:W-:Y:S05]  /*1bfe0*/  BSYNC.RECONVERGENT B0 ;  /* 0x0000000000007941 */ /* 0x000fea0003800200 */
.L_x_555:
[----:B------:R-:W-:Y:S01]  /*1bff0*/  MOV R41, 0x0 ;  /* 0x0000000000297802 */ /* 0x000fe20000000f00 */
[----:B------:R-:W-:Y:S02]  /*1c000*/  IMAD.MOV.U32 R38, RZ, RZ, R226 ;  /* 0x000000ffff267224 */ /* 0x000fe400078e00e2 */
[----:B------:R-:W-:Y:S01]  /*1c010*/  IMAD.MOV.U32 R39, RZ, RZ, R227 ;  /* 0x000000ffff277224 */ /* 0x000fe200078e00e3 */
[----:B------:R-:W-:Y:S06]  /*1c020*/  RET.REL.NODEC R40 `(_Z12computeStatePdS_idS_iS_ii) ;  /* 0xfffffe3c28f47950 */ /* 0x000fec0003c3ffff */
        .weak           $__internal_4_$__cuda_sm20_div_rn_f64_full
        .type           $__internal_4_$__cuda_sm20_div_rn_f64_full,@function
        .size           $__internal_4_$__cuda_sm20_div_rn_f64_full,($__internal_5_$__cuda_sm20_dsqrt_rn_f64_mediumpath_v1 - $__internal_4_$__cuda_sm20_div_rn_f64_full)
$__internal_4_$__cuda_sm20_div_rn_f64_full:
[C---:B------:R-:W-:Y:S01]  /*1c030*/  FSETP.GEU.AND P0, PT, |R37|.reuse, 1.469367938527859385e-39, PT ;  /* 0x001000002500780b */ /* 0x040fe20003f0e200 */
[--C-:B------:R-:W-:Y:S01]  /*1c040*/  IMAD.MOV.U32 R226, RZ, RZ, R40.reuse ;  /* 0x000000ffffe27224 */ /* 0x100fe200078e0028 */
[----:B------:R-:W-:Y:S01]  /*1c050*/  LOP3.LUT R41, R37, 0x800fffff, RZ, 0xc0, !PT ;  /* 0x800fffff25297812 */ /* 0x000fe200078ec0ff */
[----:B------:R-:W-:Y:S01]  /*1c060*/  IMAD.MOV.U32 R227, RZ, RZ, R37 ;  /* 0x000000ffffe37224 */ /* 0x000fe200078e0025 */
[----:B------:R-:W-:Y:S01]  /*1c070*/  MOV R232, R224 ;  /* 0x000000e000e87202 */ /* 0x000fe20000000f00 */
[----:B------:R-:W-:Y:S01]  /*1c080*/  IMAD.MOV.U32 R228, RZ, RZ, R40 ;  /* 0x000000ffffe47224 */ /* 0x000fe200078e0028 */
[----:B------:R-:W-:Y:S01]  /*1c090*/  LOP3.LUT R229, R41, 0x3ff00000, RZ, 0xfc, !PT ;  /* 0x3ff0000029e57812 */ /* 0x000fe200078efcff */
[----:B------:R-:W-:Y:S01]  /*1c0a0*/  IMAD.MOV.U32 R233, RZ, RZ, R39 ;  /* 0x000000ffffe97224 */ /* 0x000fe200078e0027 */
[----:B------:R-:W-:Y:S01]  /*1c0b0*/  LOP3.LUT R40, R37, 0x7ff00000, RZ, 0xc0, !PT ;  /* 0x7ff0000025287812 */ /* 0x000fe200078ec0ff */
[----:B------:R-:W-:Y:S01]  /*1c0c0*/  IMAD.MOV.U32 R230, RZ, RZ, 0x1 ;  /* 0x00000001ffe67424 */ /* 0x000fe200078e00ff */
[----:B------:R-:W-:Y:S01]  /*1c0d0*/  BSSY.RECONVERGENT B0, `(.L_x_559) ;  /* 0x0000056000007945 */ /* 0x000fe20003800200 */
[----:B------:R-:W-:Y:S01]  /*1c0e0*/  IMAD.MOV.U32 R37, RZ, RZ, 0x1ca00000 ;  /* 0x1ca00000ff257424 */ /* 0x000fe200078e00ff */
[C---:B------:R-:W-:Y:S01]  /*1c0f0*/  FSETP.GEU.AND P1, PT, |R233|.reuse, 1.469367938527859385e-39, PT ;  /* 0x00100000e900780b */ /* 0x040fe20003f2e200 */
[----:B------:R-:W-:Y:S01]  /*1c100*/  @!P0 DMUL R228, R226, 8.98846567431157953865e+307 ;  /* 0x7fe00000e2e48828 */ /* 0x000fe20000000000 */
[----:B------:R-:W-:-:S04]  /*1c110*/  LOP3.LUT R39, R233, 0x7ff00000, RZ, 0xc0, !PT ;  /* 0x7ff00000e9277812 */ /* 0x000fc800078ec0ff */
[----:B------:R-:W-:Y:S01]  /*1c120*/  ISETP.GE.U32.AND P3, PT, R39, R40, PT ;  /* 0x000000282700720c */ /* 0x000fe20003f66070 */
[----:B------:R-:W0:Y:S03]  /*1c130*/  MUFU.RCP64H R231, R229 ;  /* 0x000000e500e77308 */ /* 0x000e260000001800 */
[----:B------:R-:W-:Y:S02]  /*1c140*/  SEL R41, R37, 0x63400000, !P3 ;  /* 0x6340000025297807 */ /* 0x000fe40005800000 */
[----:B------:R-:W-:Y:S02]  /*1c150*/  @!P0 LOP3.LUT R40, R229, 0x7ff00000, RZ, 0xc0, !PT ;  /* 0x7ff00000e5288812 */ /* 0x000fe400078ec0ff */
[----:B------:R-:W-:-:S04]  /*1c160*/  @!P1 LOP3.LUT R224, R227, 0x7ff00000, RZ, 0xc0, !PT ;  /* 0x7ff00000e3e09812 */ /* 0x000fc800078ec0ff */
[----:B------:R-:W-:-:S04]  /*1c170*/  @!P1 ISETP.GE.U32.AND P2, PT, R39, R224, PT ;  /* 0x000000e02700920c */ /* 0x000fc80003f46070 */
[----:B------:R-:W-:Y:S01]  /*1c180*/  @!P1 SEL R224, R37, 0x63400000, !P2 ;  /* 0x6340000025e09807 */ /* 0x000fe20005000000 */
[----:B0-----:R-:W-:-:S03]  /*1c190*/  DFMA R234, R230, -R228, 1 ;  /* 0x3ff00000e6ea742b */ /* 0x001fc600000008e4 */
[----:B------:R-:W-:-:S04]  /*1c1a0*/  @!P1 LOP3.LUT R224, R224, 0x80000000, R233, 0xf8, !PT ;  /* 0x80000000e0e09812 */ /* 0x000fc800078ef8e9 */
[----:B------:R-:W-:Y:S01]  /*1c1b0*/  @!P1 LOP3.LUT R225, R224, 0x100000, RZ, 0xfc, !PT ;  /* 0x00100000e0e19812 */ /* 0x000fe200078efcff */
[----:B------:R-:W-:Y:S01]  /*1c1c0*/  @!P1 IMAD.MOV.U32 R224, RZ, RZ, RZ ;  /* 0x000000ffffe09224 */ /* 0x000fe200078e00ff */
[----:B------:R-:W-:-:S08]  /*1c1d0*/  DFMA R234, R234, R234, R234 ;  /* 0x000000eaeaea722b */ /* 0x000fd000000000ea */
[----:B------:R-:W-:Y:S01]  /*1c1e0*/  DFMA R230, R230, R234, R230 ;  /* 0x000000eae6e6722b */ /* 0x000fe200000000e6 */
[----:B------:R-:W-:Y:S01]  /*1c1f0*/  LOP3.LUT R235, R41, 0x800fffff, R233, 0xf8, !PT ;  /* 0x800fffff29eb7812 */ /* 0x000fe200078ef8e9 */
[----:B------:R-:W-:Y:S01]  /*1c200*/  IMAD.MOV.U32 R41, RZ, RZ, R39 ;  /* 0x000000ffff297224 */ /* 0x000fe200078e0027 */
[----:B------:R-:W-:-:S05]  /*1c210*/  MOV R234, R232 ;  /* 0x000000e800ea7202 */ /* 0x000fca0000000f00 */
[----:B------:R-:W-:Y:S02]  /*1c220*/  DFMA R236, R230, -R228, 1 ;  /* 0x3ff00000e6ec742b */ /* 0x000fe400000008e4 */
[----:B------:R-:W-:-:S06]  /*1c230*/  @!P1 DFMA R234, R234, 2, -R224 ;  /* 0x40000000eaea982b */ /* 0x000fcc00000008e0 */
[----:B------:R-:W-:-:S04]  /*1c240*/  DFMA R236, R230, R236, R230 ;  /* 0x000000ece6ec722b */ /* 0x000fc800000000e6 */
[----:B------:R-:W-:-:S04]  /*1c250*/  @!P1 LOP3.LUT R41, R235, 0x7ff00000, RZ, 0xc0, !PT ;  /* 0x7ff00000eb299812 */ /* 0x000fc800078ec0ff */
[----:B------:R-:W-:-:S08]  /*1c260*/  DMUL R224, R236, R234 ;  /* 0x000000eaece07228 */ /* 0x000fd00000000000 */
[----:B------:R-:W-:-:S08]  /*1c270*/  DFMA R230, R224, -R228, R234 ;  /* 0x800000e4e0e6722b */ /* 0x000fd000000000ea */
[----:B------:R-:W-:Y:S01]  /*1c280*/  DFMA R230, R236, R230, R224 ;  /* 0x000000e6ece6722b */ /* 0x000fe200000000e0 */
[----:B------:R-:W-:-:S05]  /*1c290*/  VIADD R224, R41, 0xffffffff ;  /* 0xffffffff29e07836 */ /* 0x000fca0000000000 */
[----:B------:R-:W-:Y:S02]  /*1c2a0*/  ISETP.GT.U32.AND P0, PT, R224, 0x7feffffe, PT ;  /* 0x7feffffee000780c */ /* 0x000fe40003f04070 */
[----:B------:R-:W-:-:S04]  /*1c2b0*/  IADD3 R224, PT, PT, R40, -0x1, RZ ;  /* 0xffffffff28e07810 */ /* 0x000fc80007ffe0ff */
[----:B------:R-:W-:-:S13]  /*1c2c0*/  ISETP.GT.U32.OR P0, PT, R224, 0x7feffffe, P0 ;  /* 0x7feffffee000780c */ /* 0x000fda0000704470 */
[----:B------:R-:W-:Y:S05]  /*1c2d0*/  @P0 BRA `(.L_x_560) ;  /* 0x0000000000740947 */ /* 0x000fea0003800000 */
[----:B------:R-:W-:-:S04]  /*1c2e0*/  LOP3.LUT R40, R227, 0x7ff00000, RZ, 0xc0, !PT ;  /* 0x7ff00000e3287812 */ /* 0x000fc800078ec0ff */
[CC--:B------:R-:W-:Y:S02]  /*1c2f0*/  VIADDMNMX R41, R39.reuse, -R40.reuse, 0xb9600000, !PT ;  /* 0xb960000027297446 */ /* 0x0c0fe40007800928 */
[----:B------:R-:W-:Y:S02]  /*1c300*/  ISETP.GE.U32.AND P0, PT, R39, R40, PT ;  /* 0x000000282700720c */ /* 0x000fe40003f06070 */
[----:B------:R-:W-:Y:S02]  /*1c310*/  VIMNMX R41, PT, PT, R41, 0x46a00000, PT ;  /* 0x46a0000029297848 */ /* 0x000fe40003fe0100 */
[----:B------:R-:W-:-:S05]  /*1c320*/  SEL R40, R37, 0x63400000, !P0 ;  /* 0x6340000025287807 */ /* 0x000fca0004000000 */
[----:B------:R-:W-:Y:S02]  /*1c330*/  IMAD.IADD R37, R41, 0x1, -R40 ;  /* 0x0000000129257824 */ /* 0x000fe400078e0a28 */
[----:B------:R-:W-:Y:S02]  /*1c340*/  IMAD.MOV.U32 R40, RZ, RZ, RZ ;  /* 0x000000ffff287224 */ /* 0x000fe400078e00ff */
[----:B------:R-:W-:-:S06]  /*1c350*/  VIADD R41, R37, 0x7fe00000 ;  /* 0x7fe0000025297836 */ /* 0x000fcc0000000000 */
        /* <DEDUP_REMOVED lines=10> */
[----:B------:R-:W-:Y:S01]  /*1c400*/  DMUL.RP R40, R230, R40 ;  /* 0x00000028e6287228 */ /* 0x000fe20000008000 */
[----:B------:R-:W-:Y:S01]  /*1c410*/  IMAD.MOV.U32 R226, RZ, RZ, RZ ;  /* 0x000000ffffe27224 */ /* 0x000fe200078e00ff */
[----:B------:R-:W-:-:S05]  /*1c420*/  IADD3 R37, PT, PT, -R37, -0x43300000, RZ ;  /* 0xbcd0000025257810 */ /* 0x000fca0007ffe1ff */
[----:B------:R-:W-:-:S03]  /*1c430*/  DFMA R226, R224, -R226, R230 ;  /* 0x800000e2e0e2722b */ /* 0x000fc600000000e6 */
[----:B------:R-:W-:-:S07]  /*1c440*/  LOP3.LUT R39, R41, R39, RZ, 0x3c, !PT ;  /* 0x0000002729277212 */ /* 0x000fce00078e3cff */
[----:B------:R-:W-:-:S04]  /*1c450*/  FSETP.NEU.AND P0, PT, |R227|, R37, PT ;  /* 0x00000025e300720b */ /* 0x000fc80003f0d200 */
[----:B------:R-:W-:Y:S02]  /*1c460*/  FSEL R40, R40, R224, !P0 ;  /* 0x000000e028287208 */ /* 0x000fe40004000000 */
[----:B------:R-:W-:-:S03]  /*1c470*/  FSEL R41, R39, R225, !P0 ;  /* 0x000000e127297208 */ /* 0x000fc60004000000 */
[----:B------:R-:W-:Y:S01]  /*1c480*/  IMAD.MOV.U32 R224, RZ, RZ, R40 ;  /* 0x000000ffffe07224 */ /* 0x000fe200078e0028 */
[----:B------:R-:W-:Y:S01]  /*1c490*/  MOV R225, R41 ;  /* 0x0000002900e17202 */ /* 0x000fe20000000f00 */
[----:B------:R-:W-:Y:S06]  /*1c4a0*/  BRA `(.L_x_561) ;  /* 0x0000000000607947 */ /* 0x000fec0003800000 */
.L_x_560:
        /* <DEDUP_REMOVED lines=12> */
[----:B------:R-:W-:Y:S01]  /*1c570*/  @!P0 IMAD.MOV.U32 R224, RZ, RZ, RZ ;  /* 0x000000ffffe08224 */ /* 0x000fe200078e00ff */
[----:B------:R-:W-:Y:S01]  /*1c580*/  @!P0 MOV R225, R37 ;  /* 0x0000002500e18202 */ /* 0x000fe20000000f00 */
[----:B------:R-:W-:Y:S02]  /*1c590*/  @P0 IMAD.MOV.U32 R224, RZ, RZ, RZ ;  /* 0x000000ffffe00224 */ /* 0x000fe400078e00ff */
[----:B------:R-:W-:Y:S01]  /*1c5a0*/  @P0 IMAD.MOV.U32 R225, RZ, RZ, R39 ;  /* 0x000000ffffe10224 */ /* 0x000fe200078e0027 */
[----:B------:R-:W-:Y:S06]  /*1c5b0*/  BRA `(.L_x_561) ;  /* 0x00000000001c7947 */ /* 0x000fec0003800000 */
.L_x_563:
[----:B------:R-:W-:Y:S01]  /*1c5c0*/  LOP3.LUT R37, R227, 0x80000, RZ, 0xfc, !PT ;  /* 0x00080000e3257812 */ /* 0x000fe200078efcff */
[----:B------:R-:W-:-:S03]  /*1c5d0*/  IMAD.MOV.U32 R224, RZ, RZ, R226 ;  /* 0x000000ffffe07224 */ /* 0x000fc600078e00e2 */
[----:B------:R-:W-:Y:S01]  /*1c5e0*/  MOV R225, R37 ;  /* 0x0000002500e17202 */ /* 0x000fe20000000f00 */
[----:B------:R-:W-:Y:S06]  /*1c5f0*/  BRA `(.L_x_561) ;  /* 0x00000000000c7947 */ /* 0x000fec0003800000 */
.L_x_562:
[----:B------:R-:W-:Y:S01]  /*1c600*/  LOP3.LUT R37, R233, 0x80000, RZ, 0xfc, !PT ;  /* 0x00080000e9257812 */ /* 0x000fe200078efcff */
[----:B------:R-:W-:-:S04]  /*1c610*/  IMAD.MOV.U32 R224, RZ, RZ, R232 ;  /* 0x000000ffffe07224 */ /* 0x000fc800078e00e8 */
[----:B------:R-:W-:-:S07]  /*1c620*/  IMAD.MOV.U32 R225, RZ, RZ, R37 ;  /* 0x000000ffffe17224 */ /* 0x000fce00078e0025 */
.L_x_561:
[----:B------:R-:W-:Y:S05]  /*1c630*/  BSYNC.RECONVERGENT B0 ;  /* 0x0000000000007941 */ /* 0x000fea0003800200 */
.L_x_559:
[----:B------:R-:W-:Y:S01]  /*1c640*/  IMAD.MOV.U32 R39, RZ, RZ, 0x0 ;  /* 0x00000000ff277424 */ /* 0x000fe200078e00ff */
[----:B------:R-:W-:Y:S01]  /*1c650*/  MOV R37, R225 ;  /* 0x000000e100257202 */ /* 0x000fe20000000f00 */
[----:B------:R-:W-:Y:S02]  /*1c660*/  IMAD.MOV.U32 R40, RZ, RZ, R224 ;  /* 0x000000ffff287224 */ /* 0x000fe400078e00e0 */
[----:B------:R-:W-:Y:S05]  /*1c670*/  RET.REL.NODEC R38 `(_Z12computeStatePdS_idS_iS_ii) ;  /* 0xfffffe3826607950 */ /* 0x000fea0003c3ffff */
        .weak           $__internal_5_$__cuda_sm20_dsqrt_rn_f64_mediumpath_v1
        .type           $__internal_5_$__cuda_sm20_dsqrt_rn_f64_mediumpath_v1,@function
        .size           $__internal_5_$__cuda_sm20_dsqrt_rn_f64_mediumpath_v1,($_Z12computeStatePdS_idS_iS_ii$__internal_accurate_pow - $__internal_5_$__cuda_sm20_dsqrt_rn_f64_mediumpath_v1)
$__internal_5_$__cuda_sm20_dsqrt_rn_f64_mediumpath_v1:
[----:B------:R-:W-:Y:S01]  /*1c680*/  ISETP.GE.U32.AND P0, PT, R38, -0x3400000, PT ;  /* 0xfcc000002600780c */ /* 0x000fe20003f06070 */
[----:B------:R-:W-:Y:S01]  /*1c690*/  BSSY.RECONVERGENT B1, `(.L_x_564) ;  /* 0x0000026000017945 */ /* 0x000fe20003800200 */
[----:B------:R-:W-:Y:S01]  /*1c6a0*/  IMAD.MOV.U32 R56, RZ, RZ, R58 ;  /* 0x000000ffff387224 */ /* 0x000fe200078e003a */
[----:B------:R-:W-:Y:S01]  /*1c6b0*/  MOV R39, R63 ;  /* 0x0000003f00277202 */ /* 0x000fe20000000f00 */
[----:B------:R-:W-:-:S09]  /*1c6c0*/  IMAD.MOV.U32 R38, RZ, RZ, R62 ;  /* 0x000000ffff267224 */ /* 0x000fd200078e003e */
[----:B------:R-:W-:Y:S05]  /*1c6d0*/  @!P0 BRA `(.L_x_565) ;  /* 0x0000000000208947 */ /* 0x000fea0003800000 */
[----:B------:R-:W-:-:S10]  /*1c6e0*/  DFMA.RM R38, R38, R56, R60 ;  /* 0x000000382626722b */ /* 0x000fd4000000403c */
[----:B------:R-:W-:-:S05]  /*1c6f0*/  IADD3 R56, P0, PT, R38, 0x1, RZ ;  /* 0x0000000126387810 */ /* 0x000fca0007f1e0ff */
[----:B------:R-:W-:-:S06]  /*1c700*/  IMAD.X R57, RZ, RZ, R39, P0 ;  /* 0x000000ffff397224 */ /* 0x000fcc00000e0627 */
[----:B------:R-:W-:-:S08]  /*1c710*/  DFMA.RP R40, -R38, R56, R40 ;  /* 0x000000382628722b */ /* 0x000fd00000008128 */
[----:B------:R-:W-:-:S06]  /*1c720*/  DSETP.GT.AND P0, PT, R40, RZ, PT ;  /* 0x000000ff2800722a */ /* 0x000fcc0003f04000 */
[----:B------:R-:W-:Y:S02]  /*1c730*/  FSEL R38, R56, R38, P0 ;  /* 0x0000002638267208 */ /* 0x000fe40000000000 */
[----:B------:R-:W-:Y:S01]  /*1c740*/  FSEL R39, R57, R39, P0 ;  /* 0x0000002739277208 */ /* 0x000fe20000000000 */
[----:B------:R-:W-:Y:S06]  /*1c750*/  BRA `(.L_x_566) ;  /* 0x0000000000647947 */ /* 0x000fec0003800000 */
.L_x_565:
[----:B------:R-:W-:-:S14]  /*1c760*/  DSETP.NE.AND P0, PT, R40, RZ, PT ;  /* 0x000000ff2800722a */ /* 0x000fdc0003f05000 */
[----:B------:R-:W-:Y:S05]  /*1c770*/  @!P0 BRA `(.L_x_567) ;  /* 0x0000000000588947 */ /* 0x000fea0003800000 */
[----:B------:R-:W-:-:S13]  /*1c780*/  ISETP.GE.AND P0, PT, R41, RZ, PT ;  /* 0x000000ff2900720c */ /* 0x000fda0003f06270 */
[----:B------:R-:W-:Y:S02]  /*1c790*/  @!P0 IMAD.MOV.U32 R38, RZ, RZ, 0x0 ;  /* 0x00000000ff268424 */ /* 0x000fe400078e00ff */
[----:B------:R-:W-:Y:S01]  /*1c7a0*/  @!P0 IMAD.MOV.U32 R39, RZ, RZ, -0x80000 ;  /* 0xfff80000ff278424 */ /* 0x000fe200078e00ff */
[----:B------:R-:W-:Y:S06]  /*1c7b0*/  @!P0 BRA `(.L_x_566) ;  /* 0x00000000004c8947 */ /* 0x000fec0003800000 */
[----:B------:R-:W-:-:S13]  /*1c7c0*/  ISETP.GT.AND P0, PT, R41, 0x7fefffff, PT ;  /* 0x7fefffff2900780c */ /* 0x000fda0003f04270 */
[----:B------:R-:W-:Y:S05]  /*1c7d0*/  @P0 BRA `(.L_x_567) ;  /* 0x0000000000400947 */ /* 0x000fea0003800000 */
[----:B------:R-:W-:Y:S01]  /*1c7e0*/  DMUL R38, R40, 8.11296384146066816958e+31 ;  /* 0x4690000028267828 */ /* 0x000fe20000000000 */
[----:B------:R-:W-:Y:S01]  /*1c7f0*/  IMAD.MOV.U32 R58, RZ, RZ, 0x0 ;  /* 0x00000000ff3a7424 */ /* 0x000fe200078e00ff */
[----:B------:R-:W-:Y:S01]  /*1c800*/  MOV R40, RZ ;  /* 0x000000ff00287202 */ /* 0x000fe20000000f00 */
[----:B------:R-:W-:-:S03]  /*1c810*/  IMAD.MOV.U32 R59, RZ, RZ, 0x3fd80000 ;  /* 0x3fd80000ff3b7424 */ /* 0x000fc600078e00ff */
[----:B------:R-:W0:Y:S02]  /*1c820*/  MUFU.RSQ64H R41, R39 ;  /* 0x0000002700297308 */ /* 0x000e240000001c00 */
[----:B0-----:R-:W-:-:S08]  /*1c830*/  DMUL R56, R40, R40 ;  /* 0x0000002828387228 */ /* 0x001fd00000000000 */
[----:B------:R-:W-:-:S08]  /*1c840*/  DFMA R56, R38, -R56, 1 ;  /* 0x3ff000002638742b */ /* 0x000fd00000000838 */
[----:B------:R-:W-:Y:S02]  /*1c850*/  DFMA R58, R56, R58, 0.5 ;  /* 0x3fe00000383a742b */ /* 0x000fe4000000003a */
[----:B------:R-:W-:-:S08]  /*1c860*/  DMUL R56, R40, R56 ;  /* 0x0000003828387228 */ /* 0x000fd00000000000 */
[----:B------:R-:W-:-:S08]  /*1c870*/  DFMA R56, R58, R56, R40 ;  /* 0x000000383a38722b */ /* 0x000fd00000000028 */
[----:B------:R-:W-:Y:S02]  /*1c880*/  DMUL R40, R38, R56 ;  /* 0x0000003826287228 */ /* 0x000fe40000000000 */
[----:B------:R-:W-:-:S06]  /*1c890*/  VIADD R57, R57, 0xfff00000 ;  /* 0xfff0000039397836 */ /* 0x000fcc0000000000 */
[----:B------:R-:W-:-:S08]  /*1c8a0*/  DFMA R58, R40, -R40, R38 ;  /* 0x80000028283a722b */ /* 0x000fd00000000026 */
[----:B------:R-:W-:-:S10]  /*1c8b0*/  DFMA R38, R56, R58, R40 ;  /* 0x0000003a3826722b */ /* 0x000fd40000000028 */
[----:B------:R-:W-:Y:S01]  /*1c8c0*/  IADD3 R39, PT, PT, R39, -0x3500000, RZ ;  /* 0xfcb0000027277810 */ /* 0x000fe20007ffe0ff */
[----:B------:R-:W-:Y:S06]  /*1c8d0*/  BRA `(.L_x_566) ;  /* 0x0000000000047947 */ /* 0x000fec0003800000 */
.L_x_567:
[----:B------:R-:W-:-:S11]  /*1c8e0*/  DADD R38, R40, R40 ;  /* 0x0000000028267229 */ /* 0x000fd60000000028 */
.L_x_566:
[----:B------:R-:W-:Y:S05]  /*1c8f0*/  BSYNC.RECONVERGENT B1 ;  /* 0x0000000000017941 */ /* 0x000fea0003800200 */
.L_x_564:
[----:B------:R-:W-:-:S04]  /*1c900*/  IMAD.MOV.U32 R55, RZ, RZ, 0x0 ;  /* 0x00000000ff377424 */ /* 0x000fc800078e00ff */
[----:B------:R-:W-:Y:S05]  /*1c910*/  RET.REL.NODEC R54 `(_Z12computeStatePdS_idS_iS_ii) ;  /* 0xfffffe3436b87950 */ /* 0x000fea0003c3ffff */
        .type           $_Z12computeStatePdS_idS_iS_ii$__internal_accurate_pow,@function
        .size           $_Z12computeStatePdS_idS_iS_ii$__internal_accurate_pow,(.L_x_583 - $_Z12computeStatePdS_idS_iS_ii$__internal_accurate_pow)
$_Z12computeStatePdS_idS_iS_ii$__internal_accurate_pow:
[----:B------:R-:W-:Y:S01]  /*1c920*/  ISETP.GT.U32.AND P0, PT, R37, 0xfffff, PT ;  /* 0x000fffff2500780c */ /* 0x000fe20003f04070 */
[--C-:B------:R-:W-:Y:S01]  /*1c930*/  IMAD.MOV.U32 R41, RZ, RZ, R37.reuse ;  /* 0x000000ffff297224 */ /* 0x100fe200078e0025 */
[----:B------:R-:W-:Y:S01]  /*1c940*/  UMOV UR12, 0x7d2cafe2 ;  /* 0x7d2cafe2000c7882 */ /* 0x000fe20000000000 */
[----:B------:R-:W-:Y:S01]  /*1c950*/  IMAD.MOV.U32 R226, RZ, RZ, RZ ;  /* 0x000000ffffe27224 */ /* 0x000fe200078e00ff */
[----:B------:R-:W-:Y:S01]  /*1c960*/  UMOV UR13, 0x3eb0f5ff ;  /* 0x3eb0f5ff000d7882 */ /* 0x000fe20000000000 */
[----:B------:R-:W-:Y:S01]  /*1c970*/  SHF.R.U32.HI R37, RZ, 0x14, R37 ;  /* 0x00000014ff257819 */ /* 0x000fe20000011625 */
[----:B------:R-:W-:Y:S01]  /*1c980*/  UMOV UR14, 0x3b39803f ;  /* 0x3b39803f000e7882 */ /* 0x000fe20000000000 */
[----:B------:R-:W-:-:S06]  /*1c990*/  UMOV UR15, 0x3c7abc9e ;  /* 0x3c7abc9e000f7882 */ /* 0x000fcc0000000000 */
[----:B------:R-:W-:-:S10]  /*1c9a0*/  @!P0 DMUL R224, R40, 1.80143985094819840000e+16 ;  /* 0x4350000028e08828 */ /* 0x000fd40000000000 */
[----:B------:R-:W-:Y:S01]  /*1c9b0*/  @!P0 IMAD.MOV.U32 R41, RZ, RZ, R225 ;  /* 0x000000ffff298224 */ /* 0x000fe200078e00e1 */
[----:B------:R-:W-:Y:S02]  /*1c9c0*/  @!P0 MOV R40, R224 ;  /* 0x000000e000288202 */ /* 0x000fe40000000f00 */
[----:B------:R-:W-:Y:S02]  /*1c9d0*/  @!P0 LEA.HI R37, R225, 0xffffffca, RZ, 0xc ;  /* 0xffffffcae1258811 */ /* 0x000fe400078f60ff */
[----:B------:R-:W-:Y:S01]  /*1c9e0*/  LOP3.LUT R41, R41, 0x800fffff, RZ, 0xc0, !PT ;  /* 0x800fffff29297812 */ /* 0x000fe200078ec0ff */
[----:B------:R-:W-:-:S03]  /*1c9f0*/  IMAD.MOV.U32 R232, RZ, RZ, R40 ;  /* 0x000000ffffe87224 */ /* 0x000fc600078e0028 */
[----:B------:R-:W-:-:S04]  /*1ca00*/  LOP3.LUT R41, R41, 0x3ff00000, RZ, 0xfc, !PT ;  /* 0x3ff0000029297812 */ /* 0x000fc800078efcff */
[----:B------:R-:W-:Y:S01]  /*1ca10*/  ISETP.GE.U32.AND P1, PT, R41, 0x3ff6a09f, PT ;  /* 0x3ff6a09f2900780c */ /* 0x000fe20003f26070 */
[----:B------:R-:W-:-:S12]  /*1ca20*/  IMAD.MOV.U32 R233, RZ, RZ, R41 ;  /* 0x000000ffffe97224 */ /* 0x000fd800078e0029 */
[----:B------:R-:W-:-:S05]  /*1ca30*/  @P1 VIADD R40, R233, 0xfff00000 ;  /* 0xfff00000e9281836 */ /* 0x000fca0000000000 */
[----:B------:R-:W-:-:S06]  /*1ca40*/  @P1 MOV R233, R40 ;  /* 0x0000002800e91202 */ /* 0x000fcc0000000f00 */
[C---:B------:R-:W-:Y:S02]  /*1ca50*/  DADD R228, R232.reuse, 1 ;  /* 0x3ff00000e8e47429 */ /* 0x040fe40000000000 */
[----:B------:R-:W-:-:S04]  /*1ca60*/  DADD R232, R232, -1 ;  /* 0xbff00000e8e87429 */ /* 0x000fc80000000000 */
[----:B------:R-:W0:Y:S02]  /*1ca70*/  MUFU.RCP64H R227, R229 ;  /* 0x000000e500e37308 */ /* 0x000e240000001800 */
[----:B0-----:R-:W-:-:S08]  /*1ca80*/  DFMA R40, -R228, R226, 1 ;  /* 0x3ff00000e428742b */ /* 0x001fd000000001e2 */
[----:B------:R-:W-:-:S08]  /*1ca90*/  DFMA R40, R40, R40, R40 ;  /* 0x000000282828722b */ /* 0x000fd00000000028 */
[----:B------:R-:W-:Y:S01]  /*1caa0*/  DFMA R40, R226, R40, R226 ;  /* 0x00000028e228722b */ /* 0x000fe200000000e2 */
[----:B------:R-:W-:Y:S02]  /*1cab0*/  IMAD.MOV.U32 R226, RZ, RZ, 0x41ad3b5a ;  /* 0x41ad3b5affe27424 */ /* 0x000fe400078e00ff */
[----:B------:R-:W-:-:S05]  /*1cac0*/  IMAD.MOV.U32 R227, RZ, RZ, 0x3ed0f5d2 ;  /* 0x3ed0f5d2ffe37424 */ /* 0x000fca00078e00ff */
[----:B------:R-:W-:-:S08]  /*1cad0*/  DMUL R240, R232, R40 ;  /* 0x00000028e8f07228 */ /* 0x000fd00000000000 */
[----:B------:R-:W-:-:S08]  /*1cae0*/  DFMA R240, R232, R40, R240 ;  /* 0x00000028e8f0722b */ /* 0x000fd000000000f0 */
[----:B------:R-:W-:-:S08]  /*1caf0*/  DMUL R230, R240, R240 ;  /* 0x000000f0f0e67228 */ /* 0x000fd00000000000 */
[----:B------:R-:W-:Y:S01]  /*1cb00*/  DFMA R226, R230, UR12, R226 ;  /* 0x0000000ce6e27c2b */ /* 0x000fe200080000e2 */
[----:B------:R-:W-:Y:S01]  /*1cb10*/  UMOV UR12, 0x75488a3f ;  /* 0x75488a3f000c7882 */ /* 0x000fe20000000000 */
[----:B------:R-:W-:-:S06]  /*1cb20*/  UMOV UR13, 0x3ef3b20a ;  /* 0x3ef3b20a000d7882 */ /* 0x000fcc0000000000 */
[----:B------:R-:W-:Y:S01]  /*1cb30*/  DFMA R228, R230, R226, UR12 ;  /* 0x0000000ce6e47e2b */ /* 0x000fe200080000e2 */
        /* <DEDUP_REMOVED lines=17> */
[----:B------:R-:W-:-:S03]  /*1cc50*/  UMOV UR13, 0x3fb55555 ;  /* 0x3fb55555000d7882 */ /* 0x000fc60000000000 */
[----:B------:R-:W-:Y:S01]  /*1cc60*/  IADD3 R41, PT, PT, R227, 0x100000, RZ ;  /* 0x00100000e3297810 */ /* 0x000fe20007ffe0ff */
[----:B------:R-:W-:Y:S02]  /*1cc70*/  IMAD.MOV.U32 R40, RZ, RZ, R226 ;  /* 0x000000ffff287224 */ /* 0x000fe400078e00e2 */
[----:B------:R-:W-:-:S08]  /*1cc80*/  DFMA R234, R230, R228, UR12 ;  /* 0x0000000ce6ea7e2b */ /* 0x000fd000080000e4 */
[----:B------:R-:W-:Y:S01]  /*1cc90*/  DADD R238, -R234, UR12 ;  /* 0x0000000ceaee7e29 */ /* 0x000fe20008000100 */
[----:B------:R-:W-:Y:S01]  /*1cca0*/  UMOV UR12, 0xb9e7b0 ;  /* 0x00b9e7b0000c7882 */ /* 0x000fe20000000000 */
[----:B------:R-:W-:-:S06]  /*1ccb0*/  UMOV UR13, 0x3c46a4cb ;  /* 0x3c46a4cb000d7882 */ /* 0x000fcc0000000000 */
[----:B------:R-:W-:Y:S02]  /*1ccc0*/  DFMA R238, R230, R228, R238 ;  /* 0x000000e4e6ee722b */ /* 0x000fe400000000ee */
[----:B------:R-:W-:-:S06]  /*1ccd0*/  DMUL R228, R240, R240 ;  /* 0x000000f0f0e47228 */ /* 0x000fcc0000000000 */
[----:B------:R-:W-:Y:S01]  /*1cce0*/  DADD R238, R238, -UR12 ;  /* 0x8000000ceeee7e29 */ /* 0x000fe20008000000 */
[----:B------:R-:W-:Y:S01]  /*1ccf0*/  UMOV UR12, 0x80000000 ;  /* 0x80000000000c7882 */ /* 0x000fe20000000000 */
[C---:B------:R-:W-:Y:S01]  /*1cd00*/  DFMA R230, R240.reuse, R240, -R228 ;  /* 0x000000f0f0e6722b */ /* 0x040fe200000008e4 */
[----:B------:R-:W-:Y:S01]  /*1cd10*/  UMOV UR13, 0x43300000 ;  /* 0x43300000000d7882 */ /* 0x000fe20000000000 */
[----:B------:R-:W-:-:S04]  /*1cd20*/  DMUL R232, R240, R228 ;  /* 0x000000e4f0e87228 */ /* 0x000fc80000000000 */
[----:B------:R-:W-:Y:S02]  /*1cd30*/  DADD R236, R234, R238 ;  /* 0x00000000eaec7229 */ /* 0x000fe400000000ee */
[C---:B------:R-:W-:Y:S02]  /*1cd40*/  DFMA R40, R240.reuse, R40, R230 ;  /* 0x00000028f028722b */ /* 0x040fe400000000e6 */
[----:B------:R-:W-:-:S04]  /*1cd50*/  DFMA R230, R240, R228, -R232 ;  /* 0x000000e4f0e6722b */ /* 0x000fc800000008e8 */
[----:B------:R-:W-:-:S04]  /*1cd60*/  DADD R234, R234, -R236 ;  /* 0x00000000eaea7229 */ /* 0x000fc800000008ec */
[----:B------:R-:W-:Y:S02]  /*1cd70*/  DFMA R230, R226, R228, R230 ;  /* 0x000000e4e2e6722b */ /* 0x000fe400000000e6 */
[----:B------:R-:W-:Y:S02]  /*1cd80*/  DMUL R228, R236, R232 ;  /* 0x000000e8ece47228 */ /* 0x000fe40000000000 */
[----:B------:R-:W-:-:S04]  /*1cd90*/  DADD R234, R238, R234 ;  /* 0x00000000eeea7229 */ /* 0x000fc800000000ea */
[----:B------:R-:W-:Y:S02]  /*1cda0*/  DFMA R230, R240, R40, R230 ;  /* 0x00000028f0e6722b */ /* 0x000fe400000000e6 */
[----:B------:R-:W-:-:S08]  /*1cdb0*/  DFMA R40, R236, R232, -R228 ;  /* 0x000000e8ec28722b */ /* 0x000fd000000008e4 */
[----:B------:R-:W-:-:S08]  /*1cdc0*/  DFMA R40, R236, R230, R40 ;  /* 0x000000e6ec28722b */ /* 0x000fd00000000028 */
[----:B------:R-:W-:-:S08]  /*1cdd0*/  DFMA R232, R234, R232, R40 ;  /* 0x000000e8eae8722b */ /* 0x000fd00000000028 */
[----:B------:R-:W-:-:S08]  /*1cde0*/  DADD R40, R228, R232 ;  /* 0x00000000e4287229 */ /* 0x000fd000000000e8 */
[--C-:B------:R-:W-:Y:S02]  /*1cdf0*/  DADD R230, R240, R40.reuse ;  /* 0x00000000f0e67229 */ /* 0x100fe40000000028 */
[----:B------:R-:W-:-:S06]  /*1ce00*/  DADD R228, R228, -R40 ;  /* 0x00000000e4e47229 */ /* 0x000fcc0000000828 */
[----:B------:R-:W-:Y:S02]  /*1ce10*/  DADD R240, R240, -R230 ;  /* 0x00000000f0f07229 */ /* 0x000fe400000008e6 */
[----:B------:R-:W-:-:S06]  /*1ce20*/  DADD R228, R232, R228 ;  /* 0x00000000e8e47229 */ /* 0x000fcc00000000e4 */
[----:B------:R-:W-:Y:S01]  /*1ce30*/  DADD R240, R40, R240 ;  /* 0x0000000028f07229 */ /* 0x000fe200000000f0 */
[C---:B------:R-:W-:Y:S02]  /*1ce40*/  VIADD R40, R37.reuse, 0xfffffc01 ;  /* 0xfffffc0125287836 */ /* 0x040fe40000000000 */
[----:B------:R-:W-:Y:S02]  /*1ce50*/  HFMA2 R41, -RZ, RZ, 3.59375, 0 ;  /* 0x43300000ff297431 */ /* 0x000fe400000001ff */
[----:B------:R-:W-:-:S03]  /*1ce60*/  @P1 VIADD R40, R37, 0xfffffc02 ;  /* 0xfffffc0225281836 */ /* 0x000fc60000000000 */
[----:B------:R-:W-:Y:S02]  /*1ce70*/  DADD R228, R228, R240 ;  /* 0x00000000e4e47229 */ /* 0x000fe400000000f0 */
[----:B------:R-:W-:-:S06]  /*1ce80*/  LOP3.LUT R40, R40, 0x80000000, RZ, 0x3c, !PT ;  /* 0x8000000028287812 */ /* 0x000fcc00078e3cff */
[----:B------:R-:W-:Y:S01]  /*1ce90*/  DADD R224, R40, -UR12 ;  /* 0x8000000c28e07e29 */ /* 0x000fe20008000000 */
[----:B------:R-:W-:Y:S01]  /*1cea0*/  UMOV UR12, 0xfefa39ef ;  /* 0xfefa39ef000c7882 */ /* 0x000fe20000000000 */
[----:B------:R-:W-:Y:S01]  /*1ceb0*/  DADD R226, R226, R228 ;  /* 0x00000000e2e27229 */ /* 0x000fe200000000e4 */
[----:B------:R-:W-:-:S07]  /*1cec0*/  UMOV UR13, 0x3fe62e42 ;  /* 0x3fe62e42000d7882 */ /* 0x000fce0000000000 */
[----:B------:R-:W-:-:S08]  /*1ced0*/  DADD R228, R230, R226 ;  /* 0x00000000e6e47229 */ /* 0x000fd000000000e2 */
[--C-:B------:R-:W-:Y:S02]  /*1cee0*/  DFMA R40, R224, UR12, R228.reuse ;  /* 0x0000000ce0287c2b */ /* 0x100fe400080000e4 */
[----:B------:R-:W-:-:S06]  /*1cef0*/  DADD R232, R230, -R228 ;  /* 0x00000000e6e87229 */ /* 0x000fcc00000008e4 */
[----:B------:R-:W-:Y:S02]  /*1cf00*/  DFMA R230, R224, -UR12, R40 ;  /* 0x8000000ce0e67c2b */ /* 0x000fe40008000028 */
[----:B------:R-:W-:Y:S01]  /*1cf10*/  DADD R232, R226, R232 ;  /* 0x00000000e2e87229 */ /* 0x000fe200000000e8 */
[----:B------:R-:W-:Y:S02]  /*1cf20*/  IMAD.MOV.U32 R227, RZ, RZ, R39 ;  /* 0x000000ffffe37224 */ /* 0x000fe400078e0027 */
[----:B------:R-:W-:-:S03]  /*1cf30*/  IMAD.U32 R226, RZ, RZ, UR4 ;  /* 0x00000004ffe27e24 */ /* 0x000fc6000f8e00ff */
[----:B------:R-:W-:Y:S01]  /*1cf40*/  DADD R230, -R228, R230 ;  /* 0x00000000e4e67229 */ /* 0x000fe200000001e6 */
[C---:B------:R-:W-:Y:S01]  /*1cf50*/  IMAD.SHL.U32 R37, R227.reuse, 0x2, RZ ;  /* 0x00000002e3257824 */ /* 0x040fe200078e00ff */
[----:B------:R-:W-:-:S04]  /*1cf60*/  LOP3.LUT R39, R227, 0xff0fffff, RZ, 0xc0, !PT ;  /* 0xff0fffffe3277812 */ /* 0x000fc800078ec0ff */
[----:B------:R-:W-:Y:S02]  /*1cf70*/  ISETP.GT.U32.AND P0, PT, R37, -0x2000001, PT ;  /* 0xfdffffff2500780c */ /* 0x000fe40003f04070 */
[----:B------:R-:W-:Y:S02]  /*1cf80*/  DADD R232, R232, -R230 ;  /* 0x00000000e8e87229 */ /* 0x000fe400000008e6 */
[----:B------:R-:W-:Y:S02]  /*1cf90*/  SEL R231, R39, R227, P0 ;  /* 0x000000e327e77207 */ /* 0x000fe40000000000 */
[----:B------:R-:W-:-:S04]  /*1cfa0*/  MOV R230, R226 ;  /* 0x000000e200e67202 */ /* 0x000fc80000000f00 */
[----:B------:R-:W-:-:S08]  /*1cfb0*/  DFMA R224, R224, UR14, R232 ;  /* 0x0000000ee0e07c2b */ /* 0x000fd000080000e8 */
[----:B------:R-:W-:-:S08]  /*1cfc0*/  DADD R228, R40, R224 ;  /* 0x0000000028e47229 */ /* 0x000fd000000000e0 */
[----:B------:R-:W-:Y:S02]  /*1cfd0*/  DADD R40, R40, -R228 ;  /* 0x0000000028287229 */ /* 0x000fe400000008e4 */
[----:B------:R-:W-:-:S06]  /*1cfe0*/  DMUL R226, R228, R230 ;  /* 0x000000e6e4e27228 */ /* 0x000fcc0000000000 */
[----:B------:R-:W-:Y:S02]  /*1cff0*/  DADD R224, R224, R40 ;  /* 0x00000000e0e07229 */ /* 0x000fe40000000028 */
[----:B------:R-:W-:-:S08]  /*1d000*/  DFMA R228, R228, R230, -R226 ;  /* 0x000000e6e4e4722b */ /* 0x000fd000000008e2 */
[----:B------:R-:W-:Y:S01]  /*1d010*/  DFMA R224, R224, R230, R228 ;  /* 0x000000e6e0e0722b */ /* 0x000fe200000000e4 */
[----:B------:R-:W-:Y:S02]  /*1d020*/  IMAD.MOV.U32 R228, RZ, RZ, 0x652b82fe ;  /* 0x652b82feffe47424 */ /* 0x000fe400078e00ff */
[----:B------:R-:W-:-:S05]  /*1d030*/  IMAD.MOV.U32 R229, RZ, RZ, 0x3ff71547 ;  /* 0x3ff71547ffe57424 */ /* 0x000fca00078e00ff */
        /* <DEDUP_REMOVED lines=52> */
[----:B------:R-:W-:Y:S02]  /*1d380*/  @!P0 IMAD.IADD R39, R228, 0x1, -R37 ;  /* 0x00000001e4278824 */ /* 0x000fe400078e0a25 */
[----:B------:R-:W-:-:S03]  /*1d390*/  @!P0 IMAD.MOV.U32 R228, RZ, RZ, RZ ;  /* 0x000000ffffe48224 */ /* 0x000fc600078e00ff */
[----:B------:R-:W-:-:S06]  /*1d3a0*/  @!P0 LEA R229, R39, 0x3ff00000, 0x14 ;  /* 0x3ff0000027e58811 */ /* 0x000fcc00078ea0ff */
[----:B------:R-:W-:-:S11]  /*1d3b0*/  @!P0 DMUL R226, R40, R228 ;  /* 0x000000e428e28228 */ /* 0x000fd60000000000 */
.L_x_568:
[----:B------:R-:W-:Y:S01]  /*1d3c0*/  DFMA R224, R224, R226, R226 ;  /* 0x000000e2e0e0722b */ /* 0x000fe200000000e2 */
[----:B------:R-:W-:Y:S01]  /*1d3d0*/  IMAD.MOV.U32 R39, RZ, RZ, 0x0 ;  /* 0x00000000ff277424 */ /* 0x000fe200078e00ff */
[----:B------:R-:W-:-:S08]  /*1d3e0*/  DSETP.NEU.AND P0, PT, |R226|, +INF , PT ;  /* 0x7ff00000e200742a */ /* 0x000fd00003f0d200 */
[----:B------:R-:W-:Y:S02]  /*1d3f0*/  FSEL R224, R226, R224, !P0 ;  /* 0x000000e0e2e07208 */ /* 0x000fe40004000000 */
[----:B------:R-:W-:Y:S01]  /*1d400*/  FSEL R41, R227, R225, !P0 ;  /* 0x000000e1e3297208 */ /* 0x000fe20004000000 */
[----:B------:R-:W-:Y:S06]  /*1d410*/  RET.REL.NODEC R38 `(_Z12computeStatePdS_idS_iS_ii) ;  /* 0xfffffe2826f87950 */ /* 0x000fec0003c3ffff */
.L_x_569:
        /* <DEDUP_REMOVED lines=14> */
.L_x_583:


//--------------------- .text._Z17initialConditionsPdiiiPi --------------------------
	.section	.text._Z17initialConditionsPdiiiPi,"ax",@progbits
	.align	128
        .global         _Z17initialConditionsPdiiiPi
        .type           _Z17initialConditionsPdiiiPi,@function
        .size           _Z17initialConditionsPdiiiPi,(.L_x_594 - _Z17initialConditionsPdiiiPi)
        .other          _Z17initialConditionsPdiiiPi,@"STO_CUDA_ENTRY STV_DEFAULT"
_Z17initialConditionsPdiiiPi:
.text._Z17initialConditionsPdiiiPi:
[----:B------:R-:W-:Y:S01]  /*0000*/  LDC R1, c[0x0][0x37c] ;  /* 0x0000df00ff017b82 */ /* 0x000fe20000000800 */
[----:B------:R-:W0:Y:S07]  /*0010*/  LDCU UR5, c[0x0][0x390] ;  /* 0x00007200ff0577ac */ /* 0x000e2e0008000800 */
[----:B------:R-:W1:Y:S01]  /*0020*/  S2UR UR4, SR_CTAID.X ;  /* 0x00000000000479c3 */ /* 0x000e620000002500 */
[----:B------:R-:W2:Y:S01]  /*0030*/  S2R R49, SR_TID.X ;  /* 0x0000000000317919 */ /* 0x000ea20000002100 */
[----:B------:R-:W3:Y:S06]  /*0040*/  LDCU.64 UR6, c[0x0][0x358] ;  /* 0x00006b00ff0677ac */ /* 0x000eec0008000a00 */
[----:B------:R-:W1:Y:S01]  /*0050*/  LDC R0, c[0x0][0x38c] ;  /* 0x0000e300ff007b82 */ /* 0x000e620000000800 */
[----:B0-----:R-:W-:Y:S01]  /*0060*/  UISETP.GE.AND UP0, UPT, UR5, 0x1, UPT ;  /* 0x000000010500788c */ /* 0x001fe2000bf06270 */
[----:B-1----:R-:W-:-:S08]  /*0070*/  IMAD R2, R0, UR4, RZ ;  /* 0x0000000400027c24 */ /* 0x002fd0000f8e02ff */
[----:B--23--:R-:W-:Y:S05]  /*0080*/  BRA.U !UP0, `(.L_x_570) ;  /* 0x0000000d08407547 */ /* 0x00cfea000b800000 */
[----:B------:R-:W-:Y:S01]  /*0090*/  IMAD R49, R49, UR5, RZ ;  /* 0x0000000531317c24 */ /* 0x000fe2000f8e02ff */
[----:B------:R-:W-:Y:S04]  /*00a0*/  BSSY.RECONVERGENT B0, `(.L_x_571) ;  /* 0x0000059000007945 */ /* 0x000fe80003800200 */
[C---:B------:R-:W-:Y:S02]  /*00b0*/  IADD3 R3, PT, PT, R49.reuse, UR5, RZ ;  /* 0x0000000531037c10 */ /* 0x040fe4000fffe0ff */
[----:B------:R-:W-:-:S04]  /*00c0*/  IADD3 R48, PT, PT, R49, 0x1, RZ ;  /* 0x0000000131307810 */ /* 0x000fc80007ffe0ff */
[----:B------:R-:W-:Y:S02]  /*00d0*/  VIMNMX R4, PT, PT, R3, R48, !PT ;  /* 0x0000003003047248 */ /* 0x000fe40007fe0100 */
[----:B------:R-:W-:Y:S02]  /*00e0*/  ISETP.GE.AND P1, PT, R48, R3, PT ;  /* 0x000000033000720c */ /* 0x000fe40003f26270 */
[----:B------:R-:W-:-:S04]  /*00f0*/  IADD3 R4, PT, PT, -R49, R4, RZ ;  /* 0x0000000431047210 */ /* 0x000fc80007ffe1ff */
[----:B------:R-:W-:-:S04]  /*0100*/  LOP3.LUT R4, R4, 0x1, RZ, 0xc0, !PT ;  /* 0x0000000104047812 */ /* 0x000fc800078ec0ff */
[----:B------:R-:W-:-:S13]  /*0110*/  ISETP.NE.U32.AND P0, PT, R4, 0x1, PT ;  /* 0x000000010400780c */ /* 0x000fda0003f05070 */
[----:B------:R-:W-:Y:S05]  /*0120*/  @P0 BRA `(.L_x_572) ;  /* 0x0000000400400947 */ /* 0x000fea0003800000 */
[----:B------:R-:W0:Y:S01]  /*0130*/  LDC.64 R4, c[0x0][0x380] ;  /* 0x0000e000ff047b82 */ /* 0x000e220000000a00 */
[----:B------:R-:W1:Y:S01]  /*0140*/  LDCU UR4, c[0x0][0x388] ;  /* 0x00007100ff0477ac */ /* 0x000e620008000800 */
[----:B------:R-:W-:Y:S02]  /*0150*/  HFMA2 R33, -RZ, RZ, -2.1640625, -587 ;  /* 0xc054e096ff217431 */ /* 0x000fe400000001ff */
[----:B------:R-:W-:Y:S02]  /*0160*/  IMAD.MOV.U32 R32, RZ, RZ, -0x4467381d ;  /* 0xbb98c7e3ff207424 */ /* 0x000fe400078e00ff */
[----:B------:R-:W-:Y:S01]  /*0170*/  HFMA2 R35, -RZ, RZ, 1.84765625, 56352 ;  /* 0x3f647ae1ff237431 */ /* 0x000fe200000001ff */
[----:B------:R-:W-:Y:S01]  /*0180*/  MOV R34, 0x47ae147b ;  /* 0x47ae147b00227802 */ /* 0x000fe20000000f00 */
[----:B------:R-:W-:Y:S01]  /*0190*/  IMAD.MOV.U32 R36, RZ, RZ, 0x10624dd3 ;  /* 0x10624dd3ff247424 */ /* 0x000fe200078e00ff */
[----:B------:R-:W-:Y:S01]  /*01a0*/  MOV R37, 0x3fe63958 ;  /* 0x3fe6395800257802 */ /* 0x000fe20000000f00 */
[----:B------:R-:W-:Y:S01]  /*01b0*/  HFMA2 R38, -RZ, RZ, 0.00022792816162109375, 5.0008296966552734375e-05 ;  /* 0x0b780347ff267431 */ /* 0x000fe200000001ff */
[----:B------:R-:W-:Y:S01]  /*01c0*/  MOV R39, 0x3fe62824 ;  /* 0x3fe6282400277802 */ /* 0x000fe20000000f00 */
[----:B------:R-:W-:-:S02]  /*01d0*/  HFMA2 R41, -RZ, RZ, 1.755859375, 1.3115234375 ;  /* 0x3f063d3fff297431 */ /* 0x000fc400000001ff */
[----:B------:R-:W-:Y:S02]  /*01e0*/  IMAD.MOV.U32 R40, RZ, RZ, 0x61d0e69e ;  /* 0x61d0e69eff287424 */ /* 0x000fe400078e00ff */
[----:B------:R-:W-:Y:S01]  /*01f0*/  HFMA2 R43, -RZ, RZ, 1.9833984375, 0.000118732452392578125 ;  /* 0x3fef07c8ff2b7431 */ /* 0x000fe200000001ff */
[----:B------:R-:W-:Y:S01]  /*0200*/  MOV R42, 0x4b5dcc64 ;  /* 0x4b5dcc64002a7802 */ /* 0x000fe20000000f00 */
[----:B------:R-:W-:Y:S02]  /*0210*/  HFMA2 R46, -RZ, RZ, 9.8125, -0.027801513671875 ;  /* 0x48e8a71eff2e7431 */ /* 0x000fe400000001ff */
[----:B------:R-:W-:Y:S01]  /*0220*/  IMAD.MOV.U32 R44, RZ, RZ, -0x7bb2fec5 ;  /* 0x844d013bff2c7424 */ /* 0x000fe200078e00ff */
[----:B------:R-:W-:Y:S02]  /*0230*/  MOV R45, 0x3fef4f0d ;  /* 0x3fef4f0d002d7802 */ /* 0x000fe40000000f00 */
[----:B------:R-:W-:Y:S01]  /*0240*/  MOV R47, 0x3fefff2e ;  /* 0x3fefff2e002f7802 */ /* 0x000fe20000000f00 */
[----:B-1----:R-:W-:Y:S01]  /*0250*/  IMAD R7, R2, UR4, R49 ;  /* 0x0000000402077c24 */ /* 0x002fe2000f8e0231 */
[----:B------:R-:W-:-:S03]  /*0260*/  MOV R49, R48 ;  /* 0x0000003000317202 */ /* 0x000fc60000000f00 */
[----:B0-----:R-:W-:-:S05]  /*0270*/  IMAD.WIDE R4, R7, 0x8, R4 ;  /* 0x0000000807047825 */ /* 0x001fca00078e0204 */
[----:B------:R0:W-:Y:S01]  /*0280*/  STG.E.64 desc[UR6][R4.64], R32 ;  /* 0x0000002004007986 */ /* 0x0001e2000c101b06 */
[----:B------:R-:W-:-:S05]  /*0290*/  IMAD.WIDE R6, R0, 0x8, R4 ;  /* 0x0000000800067825 */ /* 0x000fca00078e0204 */
[----:B------:R1:W-:Y:S01]  /*02a0*/  STG.E.64 desc[UR6][R6.64], R34 ;  /* 0x0000002206007986 */ /* 0x0003e2000c101b06 */
[----:B------:R-:W-:-:S05]  /*02b0*/  IMAD.WIDE R8, R0, 0x8, R6 ;  /* 0x0000000800087825 */ /* 0x000fca00078e0206 */
[----:B------:R2:W-:Y:S01]  /*02c0*/  STG.E.64 desc[UR6][R8.64], R36 ;  /* 0x0000002408007986 */ /* 0x0005e2000c101b06 */
[----:B------:R-:W-:-:S04]  /*02d0*/  IMAD.WIDE R10, R0, 0x8, R8 ;  /* 0x00000008000a7825 */ /* 0x000fc800078e0208 */
[----:B0-----:R-:W-:Y:S02]  /*02e0*/  HFMA2 R33, -RZ, RZ, 1.5947265625, 9.6875 ;  /* 0x3e6148d8ff217431 */ /* 0x001fe400000001ff */
[----:B------:R-:W-:Y:S01]  /*02f0*/  IMAD.MOV.U32 R32, RZ, RZ, -0x23fe5d79 ;  /* 0xdc01a287ff207424 */ /* 0x000fe200078e00ff */
[----:B------:R0:W-:Y:S01]  /*0300*/  STG.E.64 desc[UR6][R10.64], R38 ;  /* 0x000000260a007986 */ /* 0x0001e2000c101b06 */
[----:B------:R-:W-:-:S04]  /*0310*/  IMAD.WIDE R12, R0, 0x8, R10 ;  /* 0x00000008000c7825 */ /* 0x000fc800078e020a */
[----:B-1----:R-:W-:Y:S01]  /*0320*/  HFMA2 R35, -RZ, RZ, 1.984375, 0 ;  /* 0x3ff00000ff237431 */ /* 0x002fe200000001ff */
[----:B------:R-:W-:Y:S01]  /*0330*/  MOV R34, 0x0 ;  /* 0x0000000000227802 */ /* 0x000fe20000000f00 */
[----:B------:R1:W-:Y:S01]  /*0340*/  STG.E.64 desc[UR6][R12.64], R40 ;  /* 0x000000280c007986 */ /* 0x0003e2000c101b06 */
[----:B------:R-:W-:-:S04]  /*0350*/  IMAD.WIDE R14, R0, 0x8, R12 ;  /* 0x00000008000e7825 */ /* 0x000fc800078e020c */
[----:B--2---:R-:W-:Y:S01]  /*0360*/  HFMA2 R36, -RZ, RZ, -336.5, -1711 ;  /* 0xdd42e6afff247431 */ /* 0x004fe200000001ff */
[----:B------:R-:W-:Y:S01]  /*0370*/  MOV R37, 0x3f3482ee ;  /* 0x3f3482ee00257802 */ /* 0x000fe20000000f00 */
[----:B------:R2:W-:Y:S01]  /*0380*/  STG.E.64 desc[UR6][R14.64], R42 ;  /* 0x0000002a0e007986 */ /* 0x0005e2000c101b06 */
[----:B------:R-:W-:-:S04]  /*0390*/  IMAD.WIDE R16, R0, 0x8, R14 ;  /* 0x0000000800107825 */ /* 0x000fc800078e020e */
[----:B0-----:R-:W-:Y:S02]  /*03a0*/  HFMA2 R39, -RZ, RZ, 1.9658203125, 6.8724155426025390625e-05 ;  /* 0x3fdd0481ff277431 */ /* 0x001fe400000001ff */
[----:B------:R-:W-:Y:S01]  /*03b0*/  IMAD.MOV.U32 R38, RZ, RZ, 0x6f0068dc ;  /* 0x6f0068dcff267424 */ /* 0x000fe200078e00ff */
[----:B------:R0:W-:Y:S01]  /*03c0*/  STG.E.64 desc[UR6][R16.64], R44 ;  /* 0x0000002c10007986 */ /* 0x0001e2000c101b06 */
[----:B------:R-:W-:Y:S01]  /*03d0*/  IMAD.WIDE R18, R0, 0x8, R16 ;  /* 0x0000000800127825 */ /* 0x000fe200078e0210 */
[----:B-1----:R-:W-:-:S03]  /*03e0*/  MOV R13, 0x3f6f212d ;  /* 0x3f6f212d000d7802 */ /* 0x002fc60000000f00 */
[----:B------:R-:W-:Y:S01]  /*03f0*/  IMAD.MOV.U32 R12, RZ, RZ, 0x77318fc5 ;  /* 0x77318fc5ff0c7424 */ /* 0x000fe200078e00ff */
[----:B------:R1:W-:Y:S01]  /*0400*/  STG.E.64 desc[UR6][R18.64], R46 ;  /* 0x0000002e12007986 */ /* 0x0003e2000c101b06 */
[----:B------:R-:W-:-:S04]  /*0410*/  IMAD.WIDE R20, R0, 0x8, R18 ;  /* 0x0000000800147825 */ /* 0x000fc800078e0212 */
[----:B--2---:R-:W-:Y:S01]  /*0420*/  HFMA2 R15, -RZ, RZ, 1.9833984375, 2696 ;  /* 0x3fef6944ff0f7431 */ /* 0x004fe200000001ff */
[----:B------:R-:W-:Y:S01]  /*0430*/  MOV R14, 0x67381d7e ;  /* 0x67381d7e000e7802 */ /* 0x000fe20000000f00 */
[----:B------:R2:W-:Y:S01]  /*0440*/  STG.E.64 desc[UR6][R20.64], R32 ;  /* 0x0000002014007986 */ /* 0x0005e2000c101b06 */
[----:B------:R-:W-:Y:S01]  /*0450*/  IMAD.WIDE R22, R0, 0x8, R20 ;  /* 0x0000000800167825 */ /* 0x000fe200078e0214 */
[----:B0-----:R-:W-:-:S03]  /*0460*/  MOV R17, 0x3fa47ae1 ;  /* 0x3fa47ae100117802 */ /* 0x001fc60000000f00 */
[----:B------:R-:W-:Y:S01]  /*0470*/  IMAD.MOV.U32 R16, RZ, RZ, 0x47ae147b ;  /* 0x47ae147bff107424 */ /* 0x000fe200078e00ff */
[----:B------:R0:W-:Y:S01]  /*0480*/  STG.E.64 desc[UR6][R22.64], R34 ;  /* 0x0000002216007986 */ /* 0x0001e2000c101b06 */
[----:B------:R-:W-:-:S04]  /*0490*/  IMAD.WIDE R24, R0, 0x8, R22 ;  /* 0x0000000800187825 */ /* 0x000fc800078e0216 */
[----:B-1----:R-:W-:Y:S01]  /*04a0*/  HFMA2 R18, -RZ, RZ, -0.00055980682373046875, -0.94970703125 ;  /* 0x9096bb99ff127431 */ /* 0x002fe200000001ff */
[----:B------:R-:W-:Y:S01]  /*04b0*/  MOV R19, 0x3fce7a0f ;  /* 0x3fce7a0f00137802 */ /* 0x000fe20000000f00 */
[----:B------:R1:W-:Y:S01]  /*04c0*/  STG.E.64 desc[UR6][R24.64], R12 ;  /* 0x0000000c18007986 */ /* 0x0003e2000c101b06 */
[----:B------:R-:W-:-:S04]  /*04d0*/  IMAD.WIDE R26, R0, 0x8, R24 ;  /* 0x00000008001a7825 */ /* 0x000fc800078e0218 */
[----:B--2---:R-:W-:Y:S01]  /*04e0*/  HFMA2 R21, -RZ, RZ, 2.3359375, 21296 ;  /* 0x40ac7533ff157431 */ /* 0x004fe200000001ff */
[----:B------:R-:W-:Y:S01]  /*04f0*/  MOV R33, 0x40fe32a0 ;  /* 0x40fe32a000217802 */ /* 0x000fe20000000f00 */
[----:B------:R-:W-:Y:S01]  /*0500*/  IMAD.MOV.U32 R20, RZ, RZ, 0x33333333 ;  /* 0x33333333ff147424 */ /* 0x000fe200078e00ff */
[----:B------:R2:W-:Y:S01]  /*0510*/  STG.E.64 desc[UR6][R26.64], R36 ;  /* 0x000000241a007986 */ /* 0x0005e2000c101b06 */
[----:B------:R-:W-:-:S04]  /*0520*/  IMAD.WIDE R28, R0, 0x8, R26 ;  /* 0x00000008001c7825 */ /* 0x000fc800078e021a */
[----:B0-----:R-:W-:Y:S01]  /*0530*/  HFMA2 R23, -RZ, RZ, 2.337890625, -1.349609375 ;  /* 0x40adbd66ff177431 */ /* 0x001fe200000001ff */
[----:B------:R-:W-:Y:S01]  /*0540*/  MOV R22, 0x66666666 ;  /* 0x6666666600167802 */ /* 0x000fe20000000f00 */
[----:B------:R-:W-:Y:S01]  /*0550*/  IMAD.MOV.U32 R32, RZ, RZ, 0x0 ;  /* 0x00000000ff207424 */ /* 0x000fe200078e00ff */
[----:B------:R2:W-:Y:S01]  /*0560*/  STG.E.64 desc[UR6][R28.64], R38 ;  /* 0x000000261c007986 */ /* 0x0005e2000c101b06 */
[----:B------:R-:W-:-:S05]  /*0570*/  IMAD.WIDE R30, R0, 0x8, R28 ;  /* 0x00000008001e7825 */ /* 0x000fca00078e021c */
        /* <DEDUP_REMOVED lines=9> */
[----:B-1----:R-:W-:-:S05]  /*0610*/  IMAD.WIDE R12, R0, 0x8, R10 ;  /* 0x00000008000c7825 */ /* 0x002fca00078e020a */
[----:B------:R2:W-:Y:S02]  /*0620*/  STG.E.64 desc[UR6][R12.64], R32 ;  /* 0x000000200c007986 */ /* 0x0005e4000c101b06 */
.L_x_572:
[----:B------:R-:W-:Y:S05]  /*0630*/  BSYNC.RECONVERGENT B0 ;  /* 0x0000000000007941 */ /* 0x000fea0003800200 */
.L_x_571:
[----:B------:R-:W-:Y:S04]  /*0640*/  BSSY.RECONVERGENT B0, `(.L_x_570) ;  /* 0x0000074000007945 */ /* 0x000fe80003800200 */
[----:B------:R-:W-:Y:S05]  /*0650*/  @P1 BRA `(.L_x_573) ;  /* 0x0000000400c81947 */ /* 0x000fea0003800000 */
[----:B------:R-:W0:Y:S01]  /*0660*/  LDCU.64 UR4, c[0x0][0x380] ;  /* 0x00007000ff0477ac */ /* 0x000e220008000a00 */
[----:B------:R-:W1:Y:S01]  /*0670*/  LDCU UR8, c[0x0][0x388] ;  /* 0x00007100ff0877ac */ /* 0x000e620008000800 */
[----:B0-----:R-:W-:-:S04]  /*0680*/  UIADD3 UR4, UP0, UPT, UR4, 0x8, URZ ;  /* 0x0000000804047890 */ /* 0x001fc8000ff1e0ff */
[----:B------:R-:W-:Y:S01]  /*0690*/  UIADD3.X UR5, UPT, UPT, URZ, UR5, URZ, UP0, !UPT ;  /* 0x00000005ff057290 */ /* 0x000fe200087fe4ff */
[----:B-1----:R-:W-:Y:S01]  /*06a0*/  IMAD R53, R2, UR8, R49 ;  /* 0x0000000802357c24 */ /* 0x002fe2000f8e0231 */
[----:B--2---:R-:W-:-:S04]  /*06b0*/  MOV R4, UR4 ;  /* 0x0000000400047c02 */ /* 0x004fc80008000f00 */
[----:B------:R-:W-:-:S07]  /*06c0*/  IMAD.U32 R5, RZ, RZ, UR5 ;  /* 0x00000005ff057e24 */ /* 0x000fce000f8e00ff */
.L_x_574:
[----:B0-----:R-:W-:-:S04]  /*06d0*/  IMAD.WIDE R6, R53, 0x8, R4 ;  /* 0x0000000835067825 */ /* 0x001fc800078e0204 */
[----:B------:R-:W-:Y:S01]  /*06e0*/  HFMA2 R8, -RZ, RZ, -0.94921875, -7.88671875 ;  /* 0xbb98c7e3ff087431 */ /* 0x000fe200000001ff */
[----:B------:R-:W-:Y:S01]  /*06f0*/  MOV R9, 0xc054e096 ;  /* 0xc054e09600097802 */ /* 0x000fe20000000f00 */
[----:B------:R-:W-:Y:S02]  /*0700*/  HFMA2 R10, -RZ, RZ, 7.6796875, 0.00109386444091796875 ;  /* 0x47ae147bff0a7431 */ /* 0x000fe400000001ff */
[----:B------:R-:W-:Y:S02]  /*0710*/  IMAD.MOV.U32 R11, RZ, RZ, 0x3f647ae1 ;  /* 0x3f647ae1ff0b7424 */ /* 0x000fe400078e00ff */
[----:B------:R-:W-:Y:S02]  /*0720*/  HFMA2 R13, -RZ, RZ, 1.974609375, 0.66796875 ;  /* 0x3fe63958ff0d7431 */ /* 0x000fe400000001ff */
[----:B------:R-:W-:Y:S01]  /*0730*/  IMAD.WIDE R66, R0, 0x8, R6 ;  /* 0x0000000800427825 */ /* 0x000fe200078e0206 */
[----:B------:R-:W-:-:S03]  /*0740*/  MOV R12, 0x10624dd3 ;  /* 0x10624dd3000c7802 */ /* 0x000fc60000000f00 */
[----:B------:R-:W-:Y:S01]  /*0750*/  HFMA2 R16, -RZ, RZ, 744, -1694 ;  /* 0x61d0e69eff107431 */ /* 0x000fe200000001ff */
[----:B------:R-:W-:Y:S01]  /*0760*/  MOV R14, 0xb780347 ;  /* 0x0b780347000e7802 */ /* 0x000fe20000000f00 */
[----:B------:R-:W-:-:S04]  /*0770*/  IMAD.WIDE R68, R0, 0x10, R6 ;  /* 0x0000001000447825 */ /* 0x000fc800078e0206 */
[----:B------:R-:W-:Y:S01]  /*0780*/  HFMA2 R18, -RZ, RZ, 14.7265625, -17.5625 ;  /* 0x4b5dcc64ff127431 */ /* 0x000fe200000001ff */
[----:B------:R-:W-:Y:S01]  /*0790*/  MOV R17, 0x3f063d3f ;  /* 0x3f063d3f00117802 */ /* 0x000fe20000000f00 */
[----:B------:R-:W-:Y:S02]  /*07a0*/  HFMA2 R21, -RZ, RZ, 1.9833984375, 28.203125 ;  /* 0x3fef4f0dff157431 */ /* 0x000fe400000001ff */
[----:B------:R-:W-:Y:S01]  /*07b0*/  IMAD.MOV.U32 R15, RZ, RZ, 0x3fe62824 ;  /* 0x3fe62824ff0f7424 */ /* 0x000fe200078e00ff */
[----:B------:R0:W-:Y:S01]  /*07c0*/  STG.E.64 desc[UR6][R6.64+-0x8], R8 ;  /* 0xfffff80806007986 */ /* 0x0001e2000c101b06 */
[----:B------:R-:W-:Y:S01]  /*07d0*/  IMAD.WIDE R70, R0, 0x18, R6 ;  /* 0x0000001800467825 */ /* 0x000fe200078e0206 */
[----:B------:R-:W-:-:S03]  /*07e0*/  MOV R20, 0x844d013b ;  /* 0x844d013b00147802 */ /* 0x000fc60000000f00 */
[----:B------:R-:W-:Y:S01]  /*07f0*/  HFMA2 R25, -RZ, RZ, 1.5947265625, 9.6875 ;  /* 0x3e6148d8ff197431 */ /* 0x000fe200000001ff */
[----:B------:R0:W-:Y:S01]  /*0800*/  STG.E.64 desc[UR6][R66.64+-0x8], R10 ;  /* 0xfffff80a42007986 */ /* 0x0001e2000c101b06 */
[----:B------:R-:W-:Y:S01]  /*0810*/  IMAD.WIDE R72, R0, 0x20, R6 ;  /* 0x0000002000487825 */ /* 0x000fe200078e0206 */
[----:B------:R-:W-:-:S03]  /*0820*/  MOV R22, 0x48e8a71e ;  /* 0x48e8a71e00167802 */ /* 0x000fc60000000f00 */
[----:B------:R-:W-:Y:S01]  /*0830*/  HFMA2 R27, -RZ, RZ, 1.984375, 0 ;  /* 0x3ff00000ff1b7431 */ /* 0x000fe200000001ff */
[----:B------:R-:W-:Y:S01]  /*0840*/  MOV R23, 0x3fefff2e ;  /* 0x3fefff2e00177802 */ /* 0x000fe20000000f00 */
[C---:B------:R-:W-:Y:S01]  /*0850*/  IMAD.WIDE R64, R0.reuse, 0x58, R4 ;  /* 0x0000005800407825 */ /* 0x040fe200078e0204 */
[----:B------:R0:W-:Y:S01]  /*0860*/  STG.E.64 desc[UR6][R68.64+-0x8], R12 ;  /* 0xfffff80c44007986 */ /* 0x0001e2000c101b06 */
[----:B------:R-:W-:Y:S02]  /*0870*/  MOV R26, 0x0 ;  /* 0x00000000001a7802 */ /* 0x000fe40000000f00 */
[----:B------:R-:W-:Y:S02]  /*0880*/  HFMA2 R30, -RZ, RZ, -336.5, -1711 ;  /* 0xdd42e6afff1e7431 */ /* 0x000fe400000001ff */
[----:B------:R-:W-:Y:S01]  /*0890*/  IMAD.MOV.U32 R19, RZ, RZ, 0x3fef07c8 ;  /* 0x3fef07c8ff137424 */ /* 0x000fe200078e00ff */
[----:B------:R0:W-:Y:S01]  /*08a0*/  STG.E.64 desc[UR6][R70.64+-0x8], R14 ;  /* 0xfffff80e46007986 */ /* 0x0001e2000c101b06 */
[----:B------:R-:W-:Y:S01]  /*08b0*/  IMAD.WIDE R74, R0, 0x28, R6 ;  /* 0x00000028004a7825 */ /* 0x000fe200078e0206 */
[----:B------:R-:W-:-:S03]  /*08c0*/  MOV R28, 0x77318fc5 ;  /* 0x77318fc5001c7802 */ /* 0x000fc60000000f00 */
[----:B------:R-:W-:Y:S01]  /*08d0*/  HFMA2 R32, -RZ, RZ, 7168, 2488 ;  /* 0x6f0068dcff207431 */ /* 0x000fe200000001ff */
[----:B------:R0:W-:Y:S01]  /*08e0*/  STG.E.64 desc[UR6][R72.64+-0x8], R16 ;  /* 0xfffff81048007986 */ /* 0x0001e2000c101b06 */
[----:B------:R-:W-:Y:S01]  /*08f0*/  IMAD.WIDE R62, R0, 0x60, R4 ;  /* 0x00000060003e7825 */ /* 0x000fe200078e0204 */
[----:B------:R-:W-:-:S03]  /*0900*/  MOV R31, 0x3f3482ee ;  /* 0x3f3482ee001f7802 */ /* 0x000fc60000000f00 */
[----:B------:R-:W-:Y:S01]  /*0910*/  HFMA2 R35, -RZ, RZ, 1.9833984375, 2696 ;  /* 0x3fef6944ff237431 */ /* 0x000fe200000001ff */
[----:B------:R0:W-:Y:S01]  /*0920*/  STG.E.64 desc[UR6][R74.64+-0x8], R18 ;  /* 0xfffff8124a007986 */ /* 0x0001e2000c101b06 */
[----:B------:R-:W-:Y:S01]  /*0930*/  IMAD.WIDE R76, R0, 0x30, R6 ;  /* 0x00000030004c7825 */ /* 0x000fe200078e0206 */
[----:B------:R-:W-:-:S03]  /*0940*/  MOV R33, 0x3fdd0481 ;  /* 0x3fdd048100217802 */ /* 0x000fc60000000f00 */
[----:B------:R-:W-:Y:S01]  /*0950*/  HFMA2 R37, -RZ, RZ, 1.91015625, 56352 ;  /* 0x3fa47ae1ff257431 */ /* 0x000fe200000001ff */
[----:B------:R-:W-:Y:S01]  /*0960*/  MOV R36, 0x47ae147b ;  /* 0x47ae147b00247802 */ /* 0x000fe20000000f00 */
[C---:B------:R-:W-:Y:S01]  /*0970*/  IMAD.WIDE R60, R0.reuse, 0x68, R4 ;  /* 0x00000068003c7825 */ /* 0x040fe200078e0204 */
[----:B------:R0:W-:Y:S03]  /*0980*/  STG.E.64 desc[UR6][R76.64+-0x8], R20 ;  /* 0xfffff8144c007986 */ /* 0x0001e6000c101b06 */
[----:B------:R-:W-:Y:S01]  /*0990*/  HFMA2 R40, -RZ, RZ, 0.2249755859375, 0.2249755859375 ;  /* 0x33333333ff287431 */ /* 0x000fe200000001ff */
[----:B------:R-:W-:Y:S01]  /*09a0*/  MOV R38, 0x9096bb99 ;  /* 0x9096bb9900267802 */ /* 0x000fe20000000f00 */
[----:B------:R-:W-:-:S04]  /*09b0*/  IMAD.WIDE R78, R0, 0x38, R6 ;  /* 0x00000038004e7825 */ /* 0x000fc800078e0206 */
[----:B------:R-:W-:Y:S01]  /*09c0*/  HFMA2 R42, -RZ, RZ, 1638, 1638 ;  /* 0x66666666ff2a7431 */ /* 0x000fe200000001ff */
[----:B------:R-:W-:Y:S01]  /*09d0*/  MOV R41, 0x40ac7533 ;  /* 0x40ac753300297802 */ /* 0x000fe20000000f00 */
[----:B------:R-:W-:Y:S02]  /*09e0*/  HFMA2 R45, -RZ, RZ, 2.49609375, 0.20703125 ;  /* 0x40fe32a0ff2d7431 */ /* 0x000fe400000001ff */
[C---:B------:R-:W-:Y:S01]  /*09f0*/  IMAD.WIDE R58, R0.reuse, 0x70, R4 ;  /* 0x00000070003a7825 */ /* 0x040fe200078e0204 */
[----:B------:R0:W-:Y:S01]  /*0a00*/  STG.E.64 desc[UR6][R78.64+-0x8], R22 ;  /* 0xfffff8164e007986 */ /* 0x0001e2000c101b06 */
[----:B------:R-:W-:Y:S02]  /*0a10*/  MOV R43, 0x40adbd66 ;  /* 0x40adbd66002b7802 */ /* 0x000fe40000000f00 */
[----:B------:R-:W-:Y:S01]  /*0a20*/  IMAD.MOV.U32 R24, RZ, RZ, -0x23fe5d79 ;  /* 0xdc01a287ff187424 */ /* 0x000fe200078e00ff */
[----:B------:R-:W-:Y:S01]  /*0a30*/  IADD3 R49, PT, PT, R49, 0x2, RZ ;  /* 0x0000000231317810 */ /* 0x000fe20007ffe0ff */
[----:B------:R-:W-:-:S03]  /*0a40*/  IMAD.WIDE R80, R0, 0x40, R6 ;  /* 0x0000004000507825 */ /* 0x000fc600078e0206 */
[----:B------:R-:W-:Y:S01]  /*0a50*/  ISETP.GE.AND P0, PT, R49, R3, PT ;  /* 0x000000033100720c */ /* 0x000fe20003f06270 */
[C---:B------:R-:W-:Y:S01]  /*0a60*/  IMAD.WIDE R56, R0.reuse, 0x78, R4 ;  /* 0x0000007800387825 */ /* 0x040fe200078e0204 */
[----:B------:R0:W-:Y:S03]  /*0a70*/  STG.E.64 desc[UR6][R80.64+-0x8], R24 ;  /* 0xfffff81850007986 */ /* 0x0001e6000c101b06 */
[----:B------:R-:W-:-:S04]  /*0a80*/  IMAD.WIDE R82, R0, 0x48, R6 ;  /* 0x0000004800527825 */ /* 0x000fc800078e0206 */
[C---:B------:R-:W-:Y:S01]  /*0a90*/  IMAD.WIDE R54, R0.reuse, 0x80, R4 ;  /* 0x0000008000367825 */ /* 0x040fe200078e0204 */
[----:B------:R0:W-:Y:S03]  /*0aa0*/  STG.E.64 desc[UR6][R82.64+-0x8], R26 ;  /* 0xfffff81a52007986 */ /* 0x0001e6000c101b06 */
[----:B------:R-:W-:Y:S02]  /*0ab0*/  IMAD.MOV.U32 R29, RZ, RZ, 0x3f6f212d ;  /* 0x3f6f212dff1d7424 */ /* 0x000fe400078e00ff */
[----:B------:R-:W-:-:S04]  /*0ac0*/  IMAD.WIDE R84, R0, 0x50, R6 ;  /* 0x0000005000547825 */ /* 0x000fc800078e0206 */
[----:B------:R-:W-:Y:S01]  /*0ad0*/  IMAD.WIDE R50, R0, 0x88, R4 ;  /* 0x0000008800327825 */ /* 0x000fe200078e0204 */
[----:B------:R0:W-:Y:S03]  /*0ae0*/  STG.E.64 desc[UR6][R84.64+-0x8], R28 ;  /* 0xfffff81c54007986 */ /* 0x0001e6000c101b06 */
[----:B------:R-:W-:-:S04]  /*0af0*/  IMAD.WIDE R64, R53, 0x8, R64 ;  /* 0x0000000835407825 */ /* 0x000fc800078e0240 */
[----:B------:R-:W-:Y:S01]  /*0b00*/  IMAD.WIDE R46, R0, 0x90, R4 ;  /* 0x00000090002e7825 */ /* 0x000fe200078e0204 */
[----:B------:R0:W-:Y:S03]  /*0b10*/  STG.E.64 desc[UR6][R64.64+-0x8], R30 ;  /* 0xfffff81e40007986 */ /* 0x0001e6000c101b06 */
[----:B------:R-:W-:-:S04]  /*0b20*/  IMAD.WIDE R62, R53, 0x8, R62 ;  /* 0x00000008353e7825 */ /* 0x000fc800078e023e */
[----:B------:R-:W-:Y:S01]  /*0b30*/  IMAD.MOV.U32 R34, RZ, RZ, 0x67381d7e ;  /* 0x67381d7eff227424 */ /* 0x000fe200078e00ff */
[----:B------:R0:W-:Y:S01]  /*0b40*/  STG.E.64 desc[UR6][R62.64+-0x8], R32 ;  /* 0xfffff8203e007986 */ /* 0x0001e2000c101b06 */
[----:B------:R-:W-:-:S04]  /*0b50*/  IMAD.WIDE R60, R53, 0x8, R60 ;  /* 0x00000008353c7825 */ /* 0x000fc800078e023c */
[C---:B------:R-:W-:Y:S01]  /*0b60*/  IMAD.WIDE R58, R53.reuse, 0x8, R58 ;  /* 0x00000008353a7825 */ /* 0x040fe200078e023a */
[----:B------:R0:W-:Y:S03]  /*0b70*/  STG.E.64 desc[UR6][R60.64+-0x8], R34 ;  /* 0xfffff8223c007986 */ /* 0x0001e6000c101b06 */
[----:B------:R-:W-:Y:S01]  /*0b80*/  IMAD.MOV.U32 R39, RZ, RZ, 0x3fce7a0f ;  /* 0x3fce7a0fff277424 */ /* 0x000fe200078e00ff */
[----:B------:R0:W-:Y:S01]  /*0b90*/  STG.E.64 desc[UR6][R58.64+-0x8], R36 ;  /* 0xfffff8243a007986 */ /* 0x0001e2000c101b06 */
[----:B------:R-:W-:-:S04]  /*0ba0*/  IMAD.WIDE R56, R53, 0x8, R56 ;  /* 0x0000000835387825 */ /* 0x000fc800078e0238 */
[C---:B------:R-:W-:Y:S01]  /*0bb0*/  IMAD.WIDE R54, R53.reuse, 0x8, R54 ;  /* 0x0000000835367825 */ /* 0x040fe200078e0236 */
[----:B------:R0:W-:Y:S03]  /*0bc0*/  STG.E.64 desc[UR6][R56.64+-0x8], R38 ;  /* 0xfffff82638007986 */ /* 0x0001e6000c101b06 */
[C---:B------:R-:W-:Y:S01]  /*0bd0*/  IMAD.WIDE R50, R53.reuse, 0x8, R50 ;  /* 0x0000000835327825 */ /* 0x040fe200078e0232 */
[----:B------:R0:W-:Y:S03]  /*0be0*/  STG.E.64 desc[UR6][R54.64+-0x8], R40 ;  /* 0xfffff82836007986 */ /* 0x0001e6000c101b06 */
[----:B------:R-:W-:Y:S01]  /*0bf0*/  IMAD.MOV.U32 R44, RZ, RZ, 0x0 ;  /* 0x00000000ff2c7424 */ /* 0x000fe200078e00ff */
[----:B------:R0:W-:Y:S01]  /*0c00*/  STG.E.64 desc[UR6][R50.64+-0x8], R42 ;  /* 0xfffff82a32007986 */ /* 0x0001e2000c101b06 */
[C---:B------:R-:W-:Y:S01]  /*0c10*/  IMAD.WIDE R46, R53.reuse, 0x8, R46 ;  /* 0x00000008352e7825 */ /* 0x040fe200078e022e */
[----:B------:R-:W-:-:S04]  /*0c20*/  IADD3 R53, PT, PT, R53, 0x2, RZ ;  /* 0x0000000235357810 */ /* 0x000fc80007ffe0ff */
[----:B------:R0:W-:Y:S04]  /*0c30*/  STG.E.64 desc[UR6][R46.64+-0x8], R44 ;  /* 0xfffff82c2e007986 */ /* 0x0001e8000c101b06 */
        /* <DEDUP_REMOVED lines=18> */
[----:B------:R0:W-:Y:S01]  /*0d60*/  STG.E.64 desc[UR6][R46.64], R44 ;  /* 0x0000002c2e007986 */ /* 0x0001e2000c101b06 */
[----:B------:R-:W-:Y:S05]  /*0d70*/  @!P0 BRA `(.L_x_574) ;  /* 0xfffffff800548947 */ /* 0x000fea000383ffff */
.L_x_573:
[----:B------:R-:W-:Y:S05]  /*0d80*/  BSYNC.RECONVERGENT B0 ;  /* 0x0000000000007941 */ /* 0x000fea0003800200 */
.L_x_570:
[----:B------:R-:W1:Y:S01]  /*0d90*/  S2R R3, SR_TID.X ;  /* 0x0000000000037919 */ /* 0x000e620000002100 */
[----:B--2---:R-:W2:Y:S01]  /*0da0*/  LDC.64 R4, c[0x0][0x398] ;  /* 0x0000e600ff047b82 */ /* 0x004ea20000000a00 */
[----:B-1----:R-:W-:-:S05]  /*0db0*/  IADD3 R3, PT, PT, R2, R3, RZ ;  /* 0x0000000302037210 */ /* 0x002fca0007ffe0ff */
[----:B--2---:R-:W-:-:S05]  /*0dc0*/  IMAD.WIDE R2, R3, 0x4, R4 ;  /* 0x0000000403027825 */ /* 0x004fca00078e0204 */
[----:B------:R-:W-:Y:S01]  /*0dd0*/  STG.E desc[UR6][R2.64], RZ ;  /* 0x000000ff02007986 */ /* 0x000fe2000c101906 */
[----:B------:R-:W-:Y:S05]  /*0de0*/  EXIT ;  /* 0x000000000000794d */ /* 0x000fea0003800000 */
.L_x_575:
        /* <DEDUP_REMOVED lines=9> */
.L_x_594:


//--------------------- .nv.global.init           --------------------------
	.section	.nv.global.init,"aw",@progbits
	.align	4
.nv.global.init:
	.type		mrg32k3aM1SubSeq,@object
	.size		mrg32k3aM1SubSeq,(mrg32k3aM2SubSeq - mrg32k3aM1SubSeq)
mrg32k3aM1SubSeq:
        /*0000*/ 	.byte	0x0b, 0xcc, 0xee, 0x04, 0x73, 0x29, 0x8b, 0x6f, 0xf6, 0x53, 0x03, 0xf6, 0x23, 0xf6, 0xea, 0xda
        /* <DEDUP_REMOVED lines=125> */
	.type		mrg32k3aM2SubSeq,@object
	.size		mrg32k3aM2SubSeq,(mrg32k3aM1 - mrg32k3aM2SubSeq)
mrg32k3aM2SubSeq:
        /* <DEDUP_REMOVED lines=126> */
	.type		mrg32k3aM1,@object
	.size		mrg32k3aM1,(mrg32k3aM1Seq - mrg32k3aM1)
mrg32k3aM1:
        /* <DEDUP_REMOVED lines=144> */
	.type		mrg32k3aM1Seq,@object
	.size		mrg32k3aM1Seq,(mrg32k3aM2 - mrg32k3aM1Seq)
mrg32k3aM1Seq:
        /* <DEDUP_REMOVED lines=144> */
	.type		mrg32k3aM2,@object
	.size		mrg32k3aM2,(mrg32k3aM2Seq - mrg32k3aM2)
mrg32k3aM2:
        /* <DEDUP_REMOVED lines=144> */
	.type		mrg32k3aM2Seq,@object
	.size		mrg32k3aM2Seq,(precalc_xorwow_matrix - mrg32k3aM2Seq)
mrg32k3aM2Seq:
        /* <DEDUP_REMOVED lines=144> */
	.type		precalc_xorwow_matrix,@object
	.size		precalc_xorwow_matrix,(precalc_xorwow_offset_matrix - precalc_xorwow_matrix)
precalc_xorwow_matrix:
        /* <DEDUP_REMOVED lines=6400> */
	.type		precalc_xorwow_offset_matrix,@object
	.size		precalc_xorwow_offset_matrix,(.L_1 - precalc_xorwow_offset_matrix)
precalc_xorwow_offset_matrix:
        /* <DEDUP_REMOVED lines=6400> */
.L_1:


//--------------------- .nv.shared.reserved.0     --------------------------
	.section	.nv.shared.reserved.0,"aw",@nobits
	.weak		__nv_reservedSMEM_offset_0_alias
	.size		__nv_reservedSMEM_offset_0_alias, 0, 64
	.other		__nv_reservedSMEM_offset_0_alias,@"STO_CUDA_RESERVED_SHARED STV_DEFAULT"
__nv_reservedSMEM_offset_0_alias:
	.zero		0
	.zero		64


//--------------------- .nv.constant0._Z18percentage_excitedPdiiS_i --------------------------
	.section	.nv.constant0._Z18percentage_excitedPdiiS_i,"a",@progbits
	.sectionflags	@""
	.align	4
.nv.constant0._Z18percentage_excitedPdiiS_i:
	.zero		924


//--------------------- .nv.constant0._Z18initialize_time_s2ddPd --------------------------
	.section	.nv.constant0._Z18initialize_time_s2ddPd,"a",@progbits
	.sectionflags	@""
	.align	4
.nv.constant0._Z18initialize_time_s2ddPd:
	.zero		920


//--------------------- .nv.constant0._Z15make_randomNumsPdiii --------------------------
	.section	.nv.constant0._Z15make_randomNumsPdiii,"a",@progbits
	.sectionflags	@""
	.align	4
.nv.constant0._Z15make_randomNumsPdiii:
	.zero		916


//--------------------- .nv.constant0._Z15init_randomNumsP17curandStateXORWOWi --------------------------
	.section	.nv.constant0._Z15init_randomNumsP17curandStateXORWOWi,"a",@progbits
	.sectionflags	@""
	.align	4
.nv.constant0._Z15init_randomNumsP17curandStateXORWOWi:
	.zero		908


//--------------------- .nv.constant0._Z12computeLocalPiiS_ --------------------------
	.section	.nv.constant0._Z12computeLocalPiiS_,"a",@progbits
	.sectionflags	@""
	.align	4
.nv.constant0._Z12computeLocalPiiS_:
	.zero		920


//--------------------- .nv.constant0._Z15computeVelocityPdiiS_dii --------------------------
	.section	.nv.constant0._Z15computeVelocityPdiiS_dii,"a",@progbits
	.sectionflags	@""
	.align	4
.nv.constant0._Z15computeVelocityPdiiS_dii:
	.zero		936


//--------------------- .nv.constant0._Z14update_voltagePdS_ii --------------------------
	.section	.nv.constant0._Z14update_voltagePdS_ii,"a",@progbits
	.sectionflags	@""
	.align	4
.nv.constant0._Z14update_voltagePdS_ii:
	.zero		920


//--------------------- .nv.constant0._Z15compute_voltagePdS_S_dS_iiiiiddiibPii --------------------------
	.section	.nv.constant0._Z15compute_voltagePdS_S_dS_iiiiiddiibPii,"a",@progbits
	.sectionflags	@""
	.align	4
.nv.constant0._Z15compute_voltagePdS_S_dS_iiiiiddiibPii:
	.zero		1004


//--------------------- .nv.constant0._Z11updateStatePdS_ii --------------------------
	.section	.nv.constant0._Z11updateStatePdS_ii,"a",@progbits
	.sectionflags	@""
	.align	4
.nv.constant0._Z11updateStatePdS_ii:
	.zero		920


//--------------------- .nv.constant0._Z12computeStatePdS_idS_iS_ii --------------------------
	.section	.nv.constant0._Z12computeStatePdS_idS_iS_ii,"a",@progbits
	.sectionflags	@""
	.align	4
.nv.constant0._Z12computeStatePdS_idS_iS_ii:
	.zero		960


//--------------------- .nv.constant0._Z17initialConditionsPdiiiPi --------------------------
	.section	.nv.constant0._Z17initialConditionsPdiiiPi,"a",@progbits
	.sectionflags	@""
	.align	4
.nv.constant0._Z17initialConditionsPdiiiPi:
	.zero		928


//--------------------- SYMBOLS --------------------------

	.type		.nv.reservedSmem.offset0,@object
	.size		.nv.reservedSmem.offset0,0x4
